// auto-generated by cutlass_sweep.gemm — config: {"arch": "sm_100", "cluster_m": 4, "cluster_n": 1, "dtype": "nvfp4", "dtype_b": "nvfp4", "layout": "nt", "stages": 0, "tile_k": 64, "tile_m": 128, "tile_n": 256}
#include "cutlass/cutlass.h"
#include "cutlass/gemm/collective/collective_builder.hpp"
#include "cutlass/gemm/device/gemm_universal_adapter.h"
#include "cutlass/gemm/kernel/gemm_universal.hpp"
#include "cutlass/epilogue/collective/collective_builder.hpp"

using ElemA = cutlass::nv_float4_t<cutlass::float_e2m1_t>;
using ElemB = cutlass::nv_float4_t<cutlass::float_e2m1_t>;
using ElemCD = cutlass::bfloat16_t;
using Acc  = float;
using TileShape    = cute::Shape<cute::_128, cute::_256, cute::_64>;
using ClusterShape = cute::Shape<cute::_4, cute::_1, cute::_1>;

using CollectiveEpilogue = typename cutlass::epilogue::collective::CollectiveBuilder<
    cutlass::arch::Sm100, cutlass::arch::OpClassTensorOp,
    TileShape, ClusterShape,
    cutlass::epilogue::collective::EpilogueTileAuto,
    Acc, Acc,
    ElemCD, cutlass::layout::RowMajor, 128 / cutlass::sizeof_bits<ElemCD>::value,
    ElemCD, cutlass::layout::RowMajor, 128 / cutlass::sizeof_bits<ElemCD>::value,
    cutlass::epilogue::collective::EpilogueScheduleAuto
  >::CollectiveOp;

using CollectiveMainloop = typename cutlass::gemm::collective::CollectiveBuilder<
    cutlass::arch::Sm100, cutlass::arch::OpClassBlockScaledTensorOp,
    ElemA, cutlass::layout::RowMajor, 32,
    ElemB, cutlass::layout::ColumnMajor, 32,
    Acc,
    TileShape, ClusterShape,
    cutlass::gemm::collective::StageCountAutoCarveout<static_cast<int>(sizeof(typename CollectiveEpilogue::SharedStorage))>,
    cutlass::gemm::collective::KernelScheduleAuto
  >::CollectiveOp;

using GemmKernel = cutlass::gemm::kernel::GemmUniversal<
    cute::Shape<int,int,int,int>,
    CollectiveMainloop,
    CollectiveEpilogue
>;
using Gemm = cutlass::gemm::device::GemmUniversalAdapter<GemmKernel>;

// Force the device kernel symbol into the cubin without needing a host main.
auto* _anchor = &cutlass::device_kernel<GemmKernel>;


// ===== COMPILED SASS (sm_100a) =====

	.target	sm_100a

	.elftype	@"ET_EXEC"


//--------------------- .note.nv.tkinfo           --------------------------
	.section	.note.nv.tkinfo,"",@"SHT_NOTE"
	.sectionflags	@"SHF_NOTE_NV_TKINFO"
	.tkinfo
        /*0018*/ 	.word	0x00000002
        /*0030*/ 	.string	""
        /*0030*/ 	.string	"ptxas"
        /*0030*/ 	.string	"Cuda compilation tools, release 13.0, V13.0.88"
        /*0030*/ 	.string	"Build cuda_13.0.r13.0/compiler.36424714_0"
        /*0030*/ 	.string	"-arch sm_100a -m 64 "



//--------------------- .note.nv.cuinfo           --------------------------
	.section	.note.nv.cuinfo,"",@"SHT_NOTE"
	.sectionflags	@"SHF_NOTE_NV_CUINFO"
        /*0018*/ 	.short	0x0002
        /*001a*/ 	.short	0x0064
        /*001c*/ 	.short	0x0082
	.zero		2


//--------------------- .nv.info                  --------------------------
	.section	.nv.info,"",@"SHT_CUDA_INFO"
	.align	4


	//----- nvinfo : EIATTR_REGCOUNT
	.align		4
        /*0000*/ 	.byte	0x04, 0x2f
        /*0002*/ 	.short	(.L_19 - .L_18)
	.align		4
.L_18:
        /*0004*/ 	.word	index@(_ZN7cutlass13device_kernelINS_4gemm6kernel13GemmUniversalIN4cute5tupleIJiiiiEEENS1_10collective13CollectiveMmaINS1_46MainloopSm100TmaUmmaWarpSpecializedBlockScaledILi14ELi2ELi1ENS5_IJNS4_1CILi4EEENSA_ILi1EEESC_EEEEENS5_IJNSA_ILi128EEENSA_ILi256EEENSA_ILi64EEEEEENS5_IJNS_12float_e2m1_tENS_13float_ue4m3_tEEEENS5_IJNS5_IJlSC_lEEENS4_6LayoutINS5_IJNS5_IJNS5_IJNSA_ILi32EEESB_EEEiEEENS5_IJNS5_IJNSA_ILi16EEESB_EEEiEEENS5_IJSC_iEEEEEENS5_IJST_NS5_IJNS5_IJNSA_ILi0EEESC_EEENSA_ILi512EEEEEENS5_IJSW_iEEEEEEEEEEESL_S13_NS4_8TiledMMAINS4_8MMA_AtomIJNS4_17SM100_MMA_MXF4_SSISJ_SJ_fSK_Li128ELi256ELi16ELNS4_4UMMA5MajorE0ELS18_0ELNS17_7ScaleInE0ELS19_0EEEEEENSN_INS5_IJSC_SC_SC_EEENS5_IJSW_SW_SW_EEEEENS5_IJNS4_10UnderscoreES1F_S1F_EEEEENS5_IJNS4_13SM90_TMA_LOADES1I_EEENS5_IJNS4_14ComposedLayoutINS4_7SwizzleILi1ELi4ELi3EEENS4_18smem_ptr_flag_bitsILi4EEENSN_INS5_IJNSA_ILi8EEESH_EEENS5_IJSH_SC_EEEEEEENSN_INS5_IJNS5_IJNS5_IJSP_SC_EEESS_EEESC_NS5_IJSC_SC_EEEEEENS5_IJNS5_IJNS5_IJSS_SY_EEESX_EEESW_NS5_IJSB_SY_EEEEEEEEEEEvNS4_8identityENS5_IJNS4_23SM90_TMA_LOAD_MULTICASTES25_EEENS5_IJS1T_NSN_INS5_IJNS5_IJNS5_IJSP_NSA_ILi2EEEEEESS_EEESC_S1W_EEENS5_IJS1Z_SW_NS5_IJSB_NSA_ILi1024EEEEEEEEEEEEEEvS24_EENS_8epilogue10collective18CollectiveEpilogueINS2H_23Sm100TmaWarpSpecializedILi4ELi2ELi32ELb1ELb0EEEJNS5_IJSH_SG_SH_EEENS5_IJNSN_ISH_SC_EENSN_INS5_IJSO_S27_EEENS5_IJSC_SF_EEEEEEEENS_10bfloat16_tESM_S2S_SM_NS2H_6fusion15FusionCallbacksIS2L_NS2T_17LinearCombinationIS2S_fS2S_fLNS_15FloatRoundStyleE2EEES2M_S2R_JEEENS4_5SM1004TMEM4LOAD26SM100_TMEM_LOAD_32dp32b32xES1I_NS1K_INS1L_ILi2ELi4ELi3EEENS1N_ILi16EEENSN_INS5_IJS1P_SO_EEENS5_IJSO_SC_EEEEEEENS4_39AutoVectorizingCopyWithAssumedAlignmentILi128EEENS4_14SM90_TMA_STOREES38_S3A_S3A_EEEvvEEEEvNT_6ParamsE)
        /*0008*/ 	.word	0x000000de


	//----- nvinfo : EIATTR_FRAME_SIZE
	.align		4
.L_19:
        /*000c*/ 	.byte	0x04, 0x11
        /*000e*/ 	.short	(.L_21 - .L_20)
	.align		4
.L_20:
        /*0010*/ 	.word	index@($__internal_2_$__cuda_sm10x_tcgen05_guardrail_trap_unallocated_columns_being_dealloced)
        /*0014*/ 	.word	0x00000000


	//----- nvinfo : EIATTR_FRAME_SIZE
	.align		4
.L_21:
        /*0018*/ 	.byte	0x04, 0x11
        /*001a*/ 	.short	(.L_23 - .L_22)
	.align		4
.L_22:
        /*001c*/ 	.word	index@($__internal_1_$__cuda_sm10x_tcgen05_guardrail_trap_phase_invalid_during_alloc)
        /*0020*/ 	.word	0x00000000


	//----- nvinfo : EIATTR_FRAME_SIZE
	.align		4
.L_23:
        /*0024*/ 	.byte	0x04, 0x11
        /*0026*/ 	.short	(.L_25 - .L_24)
	.align		4
.L_24:
        /*0028*/ 	.word	index@($__internal_0_$__cuda_sm10x_tcgen05_guardrail_trap_col_being_dealloced_not_returned_by_alloc)
        /*002c*/ 	.word	0x00000000


	//----- nvinfo : EIATTR_FRAME_SIZE
	.align		4
.L_25:
        /*0030*/ 	.byte	0x04, 0x11
        /*0032*/ 	.short	(.L_27 - .L_26)
	.align		4
.L_26:
        /*0034*/ 	.word	index@(_ZN7cutlass13device_kernelINS_4gemm6kernel13GemmUniversalIN4cute5tupleIJiiiiEEENS1_10collective13CollectiveMmaINS1_46MainloopSm100TmaUmmaWarpSpecializedBlockScaledILi14ELi2ELi1ENS5_IJNS4_1CILi4EEENSA_ILi1EEESC_EEEEENS5_IJNSA_ILi128EEENSA_ILi256EEENSA_ILi64EEEEEENS5_IJNS_12float_e2m1_tENS_13float_ue4m3_tEEEENS5_IJNS5_IJlSC_lEEENS4_6LayoutINS5_IJNS5_IJNS5_IJNSA_ILi32EEESB_EEEiEEENS5_IJNS5_IJNSA_ILi16EEESB_EEEiEEENS5_IJSC_iEEEEEENS5_IJST_NS5_IJNS5_IJNSA_ILi0EEESC_EEENSA_ILi512EEEEEENS5_IJSW_iEEEEEEEEEEESL_S13_NS4_8TiledMMAINS4_8MMA_AtomIJNS4_17SM100_MMA_MXF4_SSISJ_SJ_fSK_Li128ELi256ELi16ELNS4_4UMMA5MajorE0ELS18_0ELNS17_7ScaleInE0ELS19_0EEEEEENSN_INS5_IJSC_SC_SC_EEENS5_IJSW_SW_SW_EEEEENS5_IJNS4_10UnderscoreES1F_S1F_EEEEENS5_IJNS4_13SM90_TMA_LOADES1I_EEENS5_IJNS4_14ComposedLayoutINS4_7SwizzleILi1ELi4ELi3EEENS4_18smem_ptr_flag_bitsILi4EEENSN_INS5_IJNSA_ILi8EEESH_EEENS5_IJSH_SC_EEEEEEENSN_INS5_IJNS5_IJNS5_IJSP_SC_EEESS_EEESC_NS5_IJSC_SC_EEEEEENS5_IJNS5_IJNS5_IJSS_SY_EEESX_EEESW_NS5_IJSB_SY_EEEEEEEEEEEvNS4_8identityENS5_IJNS4_23SM90_TMA_LOAD_MULTICASTES25_EEENS5_IJS1T_NSN_INS5_IJNS5_IJNS5_IJSP_NSA_ILi2EEEEEESS_EEESC_S1W_EEENS5_IJS1Z_SW_NS5_IJSB_NSA_ILi1024EEEEEEEEEEEEEEvS24_EENS_8epilogue10collective18CollectiveEpilogueINS2H_23Sm100TmaWarpSpecializedILi4ELi2ELi32ELb1ELb0EEEJNS5_IJSH_SG_SH_EEENS5_IJNSN_ISH_SC_EENSN_INS5_IJSO_S27_EEENS5_IJSC_SF_EEEEEEEENS_10bfloat16_tESM_S2S_SM_NS2H_6fusion15FusionCallbacksIS2L_NS2T_17LinearCombinationIS2S_fS2S_fLNS_15FloatRoundStyleE2EEES2M_S2R_JEEENS4_5SM1004TMEM4LOAD26SM100_TMEM_LOAD_32dp32b32xES1I_NS1K_INS1L_ILi2ELi4ELi3EEENS1N_ILi16EEENSN_INS5_IJS1P_SO_EEENS5_IJSO_SC_EEEEEEENS4_39AutoVectorizingCopyWithAssumedAlignmentILi128EEENS4_14SM90_TMA_STOREES38_S3A_S3A_EEEvvEEEEvNT_6ParamsE)
        /*0038*/ 	.word	0x00000000


	//----- nvinfo : EIATTR_MIN_STACK_SIZE
	.align		4
.L_27:
        /*003c*/ 	.byte	0x04, 0x12
        /*003e*/ 	.short	(.L_29 - .L_28)
	.align		4
.L_28:
        /*0040*/ 	.word	index@(_ZN7cutlass13device_kernelINS_4gemm6kernel13GemmUniversalIN4cute5tupleIJiiiiEEENS1_10collective13CollectiveMmaINS1_46MainloopSm100TmaUmmaWarpSpecializedBlockScaledILi14ELi2ELi1ENS5_IJNS4_1CILi4EEENSA_ILi1EEESC_EEEEENS5_IJNSA_ILi128EEENSA_ILi256EEENSA_ILi64EEEEEENS5_IJNS_12float_e2m1_tENS_13float_ue4m3_tEEEENS5_IJNS5_IJlSC_lEEENS4_6LayoutINS5_IJNS5_IJNS5_IJNSA_ILi32EEESB_EEEiEEENS5_IJNS5_IJNSA_ILi16EEESB_EEEiEEENS5_IJSC_iEEEEEENS5_IJST_NS5_IJNS5_IJNSA_ILi0EEESC_EEENSA_ILi512EEEEEENS5_IJSW_iEEEEEEEEEEESL_S13_NS4_8TiledMMAINS4_8MMA_AtomIJNS4_17SM100_MMA_MXF4_SSISJ_SJ_fSK_Li128ELi256ELi16ELNS4_4UMMA5MajorE0ELS18_0ELNS17_7ScaleInE0ELS19_0EEEEEENSN_INS5_IJSC_SC_SC_EEENS5_IJSW_SW_SW_EEEEENS5_IJNS4_10UnderscoreES1F_S1F_EEEEENS5_IJNS4_13SM90_TMA_LOADES1I_EEENS5_IJNS4_14ComposedLayoutINS4_7SwizzleILi1ELi4ELi3EEENS4_18smem_ptr_flag_bitsILi4EEENSN_INS5_IJNSA_ILi8EEESH_EEENS5_IJSH_SC_EEEEEEENSN_INS5_IJNS5_IJNS5_IJSP_SC_EEESS_EEESC_NS5_IJSC_SC_EEEEEENS5_IJNS5_IJNS5_IJSS_SY_EEESX_EEESW_NS5_IJSB_SY_EEEEEEEEEEEvNS4_8identityENS5_IJNS4_23SM90_TMA_LOAD_MULTICASTES25_EEENS5_IJS1T_NSN_INS5_IJNS5_IJNS5_IJSP_NSA_ILi2EEEEEESS_EEESC_S1W_EEENS5_IJS1Z_SW_NS5_IJSB_NSA_ILi1024EEEEEEEEEEEEEEvS24_EENS_8epilogue10collective18CollectiveEpilogueINS2H_23Sm100TmaWarpSpecializedILi4ELi2ELi32ELb1ELb0EEEJNS5_IJSH_SG_SH_EEENS5_IJNSN_ISH_SC_EENSN_INS5_IJSO_S27_EEENS5_IJSC_SF_EEEEEEEENS_10bfloat16_tESM_S2S_SM_NS2H_6fusion15FusionCallbacksIS2L_NS2T_17LinearCombinationIS2S_fS2S_fLNS_15FloatRoundStyleE2EEES2M_S2R_JEEENS4_5SM1004TMEM4LOAD26SM100_TMEM_LOAD_32dp32b32xES1I_NS1K_INS1L_ILi2ELi4ELi3EEENS1N_ILi16EEENSN_INS5_IJS1P_SO_EEENS5_IJSO_SC_EEEEEEENS4_39AutoVectorizingCopyWithAssumedAlignmentILi128EEENS4_14SM90_TMA_STOREES38_S3A_S3A_EEEvvEEEEvNT_6ParamsE)
        /*0044*/ 	.word	0x00000000
.L_29:


//--------------------- .nv.compat                --------------------------
	.section	.nv.compat,"",@"SHT_CUDA_COMPAT_INFO"
	.align	4
        /*0000*/ 	.byte	0x02, 0x09, 0x01, 0x00, 0x02, 0x02, 0x02, 0x00, 0x02, 0x05, 0x05, 0x00, 0x03, 0x07, 0x01, 0x01
        /*0010*/ 	.byte	0x02, 0x03, 0x01, 0x00, 0x02, 0x06, 0x01, 0x00, 0x04, 0x0b, 0x08, 0x00, 0x09, 0x00, 0x00, 0x00
        /*0020*/ 	.byte	0x00, 0x00, 0x00, 0x00


//--------------------- .nv.info._ZN7cutlass13device_kernelINS_4gemm6kernel13GemmUniversalIN4cute5tupleIJiiiiEEENS1_10collective13CollectiveMmaINS1_46MainloopSm100TmaUmmaWarpSpecializedBlockScaledILi14ELi2ELi1ENS5_IJNS4_1CILi4EEENSA_ILi1EEESC_EEEEENS5_IJNSA_ILi128EEENSA_ILi256EEENSA_ILi64EEEEEENS5_IJNS_12float_e2m1_tENS_13float_ue4m3_tEEEENS5_IJNS5_IJlSC_lEEENS4_6LayoutINS5_IJNS5_IJNS5_IJNSA_ILi32EEESB_EEEiEEENS5_IJNS5_IJNSA_ILi16EEESB_EEEiEEENS5_IJSC_iEEEEEENS5_IJST_NS5_IJNS5_IJNSA_ILi0EEESC_EEENSA_ILi512EEEEEENS5_IJSW_iEEEEEEEEEEESL_S13_NS4_8TiledMMAINS4_8MMA_AtomIJNS4_17SM100_MMA_MXF4_SSISJ_SJ_fSK_Li128ELi256ELi16ELNS4_4UMMA5MajorE0ELS18_0ELNS17_7ScaleInE0ELS19_0EEEEEENSN_INS5_IJSC_SC_SC_EEENS5_IJSW_SW_SW_EEEEENS5_IJNS4_10UnderscoreES1F_S1F_EEEEENS5_IJNS4_13SM90_TMA_LOADES1I_EEENS5_IJNS4_14ComposedLayoutINS4_7SwizzleILi1ELi4ELi3EEENS4_18smem_ptr_flag_bitsILi4EEENSN_INS5_IJNSA_ILi8EEESH_EEENS5_IJSH_SC_EEEEEEENSN_INS5_IJNS5_IJNS5_IJSP_SC_EEESS_EEESC_NS5_IJSC_SC_EEEEEENS5_IJNS5_IJNS5_IJSS_SY_EEESX_EEESW_NS5_IJSB_SY_EEEEEEEEEEEvNS4_8identityENS5_IJNS4_23SM90_TMA_LOAD_MULTICASTES25_EEENS5_IJS1T_NSN_INS5_IJNS5_IJNS5_IJSP_NSA_ILi2EEEEEESS_EEESC_S1W_EEENS5_IJS1Z_SW_NS5_IJSB_NSA_ILi1024EEEEEEEEEEEEEEvS24_EENS_8epilogue10collective18CollectiveEpilogueINS2H_23Sm100TmaWarpSpecializedILi4ELi2ELi32ELb1ELb0EEEJNS5_IJSH_SG_SH_EEENS5_IJNSN_ISH_SC_EENSN_INS5_IJSO_S27_EEENS5_IJSC_SF_EEEEEEEENS_10bfloat16_tESM_S2S_SM_NS2H_6fusion15FusionCallbacksIS2L_NS2T_17LinearCombinationIS2S_fS2S_fLNS_15FloatRoundStyleE2EEES2M_S2R_JEEENS4_5SM1004TMEM4LOAD26SM100_TMEM_LOAD_32dp32b32xES1I_NS1K_INS1L_ILi2ELi4ELi3EEENS1N_ILi16EEENSN_INS5_IJS1P_SO_EEENS5_IJSO_SC_EEEEEEENS4_39AutoVectorizingCopyWithAssumedAlignmentILi128EEENS4_14SM90_TMA_STOREES38_S3A_S3A_EEEvvEEEEvNT_6ParamsE --------------------------
	.section	.nv.info._ZN7cutlass13device_kernelINS_4gemm6kernel13GemmUniversalIN4cute5tupleIJiiiiEEENS1_10collective13CollectiveMmaINS1_46MainloopSm100TmaUmmaWarpSpecializedBlockScaledILi14ELi2ELi1ENS5_IJNS4_1CILi4EEENSA_ILi1EEESC_EEEEENS5_IJNSA_ILi128EEENSA_ILi256EEENSA_ILi64EEEEEENS5_IJNS_12float_e2m1_tENS_13float_ue4m3_tEEEENS5_IJNS5_IJlSC_lEEENS4_6LayoutINS5_IJNS5_IJNS5_IJNSA_ILi32EEESB_EEEiEEENS5_IJNS5_IJNSA_ILi16EEESB_EEEiEEENS5_IJSC_iEEEEEENS5_IJST_NS5_IJNS5_IJNSA_ILi0EEESC_EEENSA_ILi512EEEEEENS5_IJSW_iEEEEEEEEEEESL_S13_NS4_8TiledMMAINS4_8MMA_AtomIJNS4_17SM100_MMA_MXF4_SSISJ_SJ_fSK_Li128ELi256ELi16ELNS4_4UMMA5MajorE0ELS18_0ELNS17_7ScaleInE0ELS19_0EEEEEENSN_INS5_IJSC_SC_SC_EEENS5_IJSW_SW_SW_EEEEENS5_IJNS4_10UnderscoreES1F_S1F_EEEEENS5_IJNS4_13SM90_TMA_LOADES1I_EEENS5_IJNS4_14ComposedLayoutINS4_7SwizzleILi1ELi4ELi3EEENS4_18smem_ptr_flag_bitsILi4EEENSN_INS5_IJNSA_ILi8EEESH_EEENS5_IJSH_SC_EEEEEEENSN_INS5_IJNS5_IJNS5_IJSP_SC_EEESS_EEESC_NS5_IJSC_SC_EEEEEENS5_IJNS5_IJNS5_IJSS_SY_EEESX_EEESW_NS5_IJSB_SY_EEEEEEEEEEEvNS4_8identityENS5_IJNS4_23SM90_TMA_LOAD_MULTICASTES25_EEENS5_IJS1T_NSN_INS5_IJNS5_IJNS5_IJSP_NSA_ILi2EEEEEESS_EEESC_S1W_EEENS5_IJS1Z_SW_NS5_IJSB_NSA_ILi1024EEEEEEEEEEEEEEvS24_EENS_8epilogue10collective18CollectiveEpilogueINS2H_23Sm100TmaWarpSpecializedILi4ELi2ELi32ELb1ELb0EEEJNS5_IJSH_SG_SH_EEENS5_IJNSN_ISH_SC_EENSN_INS5_IJSO_S27_EEENS5_IJSC_SF_EEEEEEEENS_10bfloat16_tESM_S2S_SM_NS2H_6fusion15FusionCallbacksIS2L_NS2T_17LinearCombinationIS2S_fS2S_fLNS_15FloatRoundStyleE2EEES2M_S2R_JEEENS4_5SM1004TMEM4LOAD26SM100_TMEM_LOAD_32dp32b32xES1I_NS1K_INS1L_ILi2ELi4ELi3EEENS1N_ILi16EEENSN_INS5_IJS1P_SO_EEENS5_IJSO_SC_EEEEEEENS4_39AutoVectorizingCopyWithAssumedAlignmentILi128EEENS4_14SM90_TMA_STOREES38_S3A_S3A_EEEvvEEEEvNT_6ParamsE,"",@"SHT_CUDA_INFO"
	.sectionflags	@""
	.align	4


	//----- nvinfo : EIATTR_CUDA_API_VERSION
	.align		4
        /*0000*/ 	.byte	0x04, 0x37
        /*0002*/ 	.short	(.L_31 - .L_30)
.L_30:
        /*0004*/ 	.word	0x00000082


	//----- nvinfo : EIATTR_KPARAM_INFO
	.align		4
.L_31:
        /*0008*/ 	.byte	0x04, 0x17
        /*000a*/ 	.short	(.L_33 - .L_32)
.L_32:
        /*000c*/ 	.word	0x00000000
        /*0010*/ 	.short	0x0000
        /*0012*/ 	.short	0x0000
        /*0014*/ 	.byte	0x00, 0xf0, 0x01, 0x30


	//----- nvinfo : EIATTR_AT_ENTRY_FRAGMENTS
	.align		4
.L_33:
        /*0018*/ 	.byte	0x04, 0x4f
        /*001a*/ 	.short	(.L_35 - .L_34)


	//   ....[0]....
.L_34:
        /*001c*/ 	.word	0x00000006


	//----- nvinfo : EIATTR_RESERVED_SMEM_USED
	.align		4
.L_35:
        /*0020*/ 	.byte	0x01, 0x41
	.zero		2


	//----- nvinfo : EIATTR_SPARSE_MMA_MASK
	.align		4
        /*0024*/ 	.byte	0x03, 0x50
        /*0026*/ 	.short	0x0000


	//----- nvinfo : EIATTR_TCGEN05_1CTA_USED
	.align		4
        /*0028*/ 	.byte	0x01, 0x51
	.zero		2


	//----- nvinfo : EIATTR_MAXREG_COUNT
	.align		4
        /*002c*/ 	.byte	0x03, 0x1b
        /*002e*/ 	.short	0x00ff


	//----- nvinfo : EIATTR_NUM_BARRIERS
	.align		4
        /*0030*/ 	.byte	0x02, 0x4c
        /*0032*/ 	.byte	0x07
	.zero		1


	//----- nvinfo : EIATTR_EXTERNS
	.align		4
        /*0034*/ 	.byte	0x04, 0x0f
        /*0036*/ 	.short	(.L_37 - .L_36)


	//   ....[0]....
	.align		4
.L_36:
        /*0038*/ 	.word	index@(__assertfail)


	//----- nvinfo : EIATTR_MERCURY_ISA_VERSION
	.align		4
.L_37:
        /*003c*/ 	.byte	0x03, 0x5f
        /*003e*/ 	.short	0x0101


	//----- nvinfo : EIATTR_INT_WARP_WIDE_INSTR_OFFSETS
	.align		4
        /*0040*/ 	.byte	0x04, 0x31
        /*0042*/ 	.short	(.L_39 - .L_38)


	//   ....[0]....
.L_38:
        /*0044*/ 	.word	0x00000ee0


	//   ....[1]....
        /*0048*/ 	.word	0x00000fb0


	//   ....[2]....
        /*004c*/ 	.word	0x00004b70


	//   ....[3]....
        /*0050*/ 	.word	0x00004b90


	//   ....[4]....
        /*0054*/ 	.word	0x00004bc0


	//   ....[5]....
        /*0058*/ 	.word	0x00005800


	//   ....[6]....
        /*005c*/ 	.word	0x000058a0


	//   ....[7]....
        /*0060*/ 	.word	0x00005950


	//   ....[8]....
        /*0064*/ 	.word	0x000059c0


	//   ....[9]....
        /*0068*/ 	.word	0x00005a70


	//   ....[10]....
        /*006c*/ 	.word	0x00005b40


	//   ....[11]....
        /*0070*/ 	.word	0x00005bc0


	//   ....[12]....
        /*0074*/ 	.word	0x00005c50


	//   ....[13]....
        /*0078*/ 	.word	0x00005d20


	//   ....[14]....
        /*007c*/ 	.word	0x00005d90


	//   ....[15]....
        /*0080*/ 	.word	0x00005e50


	//   ....[16]....
        /*0084*/ 	.word	0x00005f10


	//   ....[17]....
        /*0088*/ 	.word	0x00005f90


	//   ....[18]....
        /*008c*/ 	.word	0x00006020


	//   ....[19]....
        /*0090*/ 	.word	0x00006110


	//   ....[20]....
        /*0094*/ 	.word	0x00006180


	//   ....[21]....
        /*0098*/ 	.word	0x000062e0


	//   ....[22]....
        /*009c*/ 	.word	0x00006310


	//   ....[23]....
        /*00a0*/ 	.word	0x00006380


	//   ....[24]....
        /*00a4*/ 	.word	0x00006430


	//   ....[25]....
        /*00a8*/ 	.word	0x00006500


	//   ....[26]....
        /*00ac*/ 	.word	0x000065a0


	//   ....[27]....
        /*00b0*/ 	.word	0x00006660


	//   ....[28]....
        /*00b4*/ 	.word	0x00006770


	//----- nvinfo : EIATTR_COOP_GROUP_MASK_REGIDS
	.align		4
.L_39:
        /*00b8*/ 	.byte	0x04, 0x29
        /*00ba*/ 	.short	(.L_41 - .L_40)


	//   ....[0]....
.L_40:
        /*00bc*/ 	.word	0xffffffff


	//   ....[1]....
        /*00c0*/ 	.word	0xffffffff


	//   ....[2]....
        /*00c4*/ 	.word	0xffffffff


	//   ....[3]....
        /*00c8*/ 	.word	0xffffffff


	//   ....[4]....
        /*00cc*/ 	.word	0xffffffff


	//   ....[5]....
        /*00d0*/ 	.word	0xffffffff


	//   ....[6]....
        /*00d4*/ 	.word	0xffffffff


	//   ....[7]....
        /*00d8*/ 	.word	0xffffffff


	//   ....[8]....
        /*00dc*/ 	.word	0xffffffff


	//   ....[9]....
        /*00e0*/ 	.word	0xffffffff


	//   ....[10]....
        /*00e4*/ 	.word	0xffffffff


	//   ....[11]....
        /*00e8*/ 	.word	0xffffffff


	//   ....[12]....
        /*00ec*/ 	.word	0xffffffff


	//   ....[13]....
        /*00f0*/ 	.word	0xffffffff


	//----- nvinfo : EIATTR_COOP_GROUP_INSTR_OFFSETS
	.align		4
.L_41:
        /*00f4*/ 	.byte	0x04, 0x28
        /*00f6*/ 	.short	(.L_43 - .L_42)


	//   ....[0]....
.L_42:
        /*00f8*/ 	.word	0x00000080


	//   ....[1]....
        /*00fc*/ 	.word	0x00000550


	//   ....[2]....
        /*0100*/ 	.word	0x00000850


	//   ....[3]....
        /*0104*/ 	.word	0x000009f0


	//   ....[4]....
        /*0108*/ 	.word	0x00000af0


	//   ....[5]....
        /*010c*/ 	.word	0x00000c60


	//   ....[6]....
        /*0110*/ 	.word	0x00000da0


	//   ....[7]....
        /*0114*/ 	.word	0x00001020


	//   ....[8]....
        /*0118*/ 	.word	0x00002580


	//   ....[9]....
        /*011c*/ 	.word	0x00003a10


	//   ....[10]....
        /*0120*/ 	.word	0x00003c20


	//   ....[11]....
        /*0124*/ 	.word	0x00003c50


	//   ....[12]....
        /*0128*/ 	.word	0x00004a50


	//   ....[13]....
        /*012c*/ 	.word	0x00004c80


	//----- nvinfo : EIATTR_VRC_CTA_INIT_COUNT
	.align		4
.L_43:
        /*0130*/ 	.byte	0x02, 0x4a
        /*0132*/ 	.byte	0x80
	.zero		1


	//----- nvinfo : EIATTR_SYSCALL_OFFSETS
	.align		4
        /*0134*/ 	.byte	0x04, 0x46
        /*0136*/ 	.short	(.L_45 - .L_44)


	//   ....[0]....
.L_44:
        /*0138*/ 	.word	0x00007350


	//   ....[1]....
        /*013c*/ 	.word	0x00007440


	//   ....[2]....
        /*0140*/ 	.word	0x00008010


	//   ....[3]....
        /*0144*/ 	.word	0x00008180


	//   ....[4]....
        /*0148*/ 	.word	0x00009640


	//   ....[5]....
        /*014c*/ 	.word	0x000097b0


	//   ....[6]....
        /*0150*/ 	.word	0x0000acd0


	//   ....[7]....
        /*0154*/ 	.word	0x0000ae40


	//   ....[8]....
        /*0158*/ 	.word	0x0000c2f0


	//   ....[9]....
        /*015c*/ 	.word	0x0000c460


	//   ....[10]....
        /*0160*/ 	.word	0x0000d970


	//   ....[11]....
        /*0164*/ 	.word	0x0000dae0


	//   ....[12]....
        /*0168*/ 	.word	0x0000efb0


	//   ....[13]....
        /*016c*/ 	.word	0x0000f120


	//   ....[14]....
        /*0170*/ 	.word	0x00010620


	//   ....[15]....
        /*0174*/ 	.word	0x00010790


	//   ....[16]....
        /*0178*/ 	.word	0x00011bf0


	//   ....[17]....
        /*017c*/ 	.word	0x00011d60


	//----- nvinfo : EIATTR_MBARRIER_INSTR_OFFSETS
	.align		4
.L_45:
        /*0180*/ 	.byte	0x04, 0x39
        /*0182*/ 	.short	(.L_47 - .L_46)


	//   ....[0]....
.L_46:
        /*0184*/ 	.word	0x00000670
        /*0188*/ 	.word	0x000000ff
        /*018c*/ 	.word	0x00000000
        /*0190*/ 	.short	0x0100
        /*0192*/ 	.byte	0x04
	.zero		1


	//   ....[1]....
        /*0194*/ 	.word	0x00000680
        /*0198*/ 	.word	0x000000ff
        /*019c*/ 	.word	0x00000070
        /*01a0*/ 	.short	0x0100
        /*01a2*/ 	.byte	0x04
	.zero		1


	//   ....[2]....
        /*01a4*/ 	.word	0x00000690
        /*01a8*/ 	.word	0x000000ff
        /*01ac*/ 	.word	0x00000008
        /*01b0*/ 	.short	0x0100
        /*01b2*/ 	.byte	0x04
	.zero		1


	//   ....[3]....
        /*01b4*/ 	.word	0x000006a0
        /*01b8*/ 	.word	0x000000ff
        /*01bc*/ 	.word	0x00000078
        /*01c0*/ 	.short	0x0100
        /*01c2*/ 	.byte	0x04
	.zero		1


	//   ....[4]....
        /*01c4*/ 	.word	0x000006b0
        /*01c8*/ 	.word	0x000000ff
        /*01cc*/ 	.word	0x00000010
        /*01d0*/ 	.short	0x0100
        /*01d2*/ 	.byte	0x04
	.zero		1


	//   ....[5]....
        /*01d4*/ 	.word	0x000006c0
        /*01d8*/ 	.word	0x000000ff
        /*01dc*/ 	.word	0x00000080
        /*01e0*/ 	.short	0x0100
        /*01e2*/ 	.byte	0x04
	.zero		1


	//   ....[6]....
        /*01e4*/ 	.word	0x000006d0
        /*01e8*/ 	.word	0x000000ff
        /*01ec*/ 	.word	0x00000018
        /*01f0*/ 	.short	0x0100
        /*01f2*/ 	.byte	0x04
	.zero		1


	//   ....[7]....
        /*01f4*/ 	.word	0x000006e0
        /*01f8*/ 	.word	0x000000ff
        /*01fc*/ 	.word	0x00000088
        /*0200*/ 	.short	0x0100
        /*0202*/ 	.byte	0x04
	.zero		1


	//   ....[8]....
        /*0204*/ 	.word	0x000006f0
        /*0208*/ 	.word	0x000000ff
        /*020c*/ 	.word	0x00000020
        /*0210*/ 	.short	0x0100
        /*0212*/ 	.byte	0x04
	.zero		1


	//   ....[9]....
        /*0214*/ 	.word	0x00000700
        /*0218*/ 	.word	0x000000ff
        /*021c*/ 	.word	0x00000090
        /*0220*/ 	.short	0x0100
        /*0222*/ 	.byte	0x04
	.zero		1


	//   ....[10]....
        /*0224*/ 	.word	0x00000710
        /*0228*/ 	.word	0x000000ff
        /*022c*/ 	.word	0x00000028
        /*0230*/ 	.short	0x0100
        /*0232*/ 	.byte	0x04
	.zero		1


	//   ....[11]....
        /*0234*/ 	.word	0x00000720
        /*0238*/ 	.word	0x000000ff
        /*023c*/ 	.word	0x00000098
        /*0240*/ 	.short	0x0100
        /*0242*/ 	.byte	0x04
	.zero		1


	//   ....[12]....
        /*0244*/ 	.word	0x00000730
        /*0248*/ 	.word	0x000000ff
        /*024c*/ 	.word	0x00000030
        /*0250*/ 	.short	0x0100
        /*0252*/ 	.byte	0x04
	.zero		1


	//   ....[13]....
        /*0254*/ 	.word	0x00000740
        /*0258*/ 	.word	0x000000ff
        /*025c*/ 	.word	0x000000a0
        /*0260*/ 	.short	0x0100
        /*0262*/ 	.byte	0x04
	.zero		1


	//   ....[14]....
        /*0264*/ 	.word	0x00000750
        /*0268*/ 	.word	0x000000ff
        /*026c*/ 	.word	0x00000038
        /*0270*/ 	.short	0x0100
        /*0272*/ 	.byte	0x04
	.zero		1


	//   ....[15]....
        /*0274*/ 	.word	0x00000760
        /*0278*/ 	.word	0x000000ff
        /*027c*/ 	.word	0x000000a8
        /*0280*/ 	.short	0x0100
        /*0282*/ 	.byte	0x04
	.zero		1


	//   ....[16]....
        /*0284*/ 	.word	0x00000770
        /*0288*/ 	.word	0x000000ff
        /*028c*/ 	.word	0x00000040
        /*0290*/ 	.short	0x0100
        /*0292*/ 	.byte	0x04
	.zero		1


	//   ....[17]....
        /*0294*/ 	.word	0x00000780
        /*0298*/ 	.word	0x000000ff
        /*029c*/ 	.word	0x000000b0
        /*02a0*/ 	.short	0x0100
        /*02a2*/ 	.byte	0x04
	.zero		1


	//   ....[18]....
        /*02a4*/ 	.word	0x00000790
        /*02a8*/ 	.word	0x000000ff
        /*02ac*/ 	.word	0x00000048
        /*02b0*/ 	.short	0x0100
        /*02b2*/ 	.byte	0x04
	.zero		1


	//   ....[19]....
        /*02b4*/ 	.word	0x000007a0
        /*02b8*/ 	.word	0x000000ff
        /*02bc*/ 	.word	0x000000b8
        /*02c0*/ 	.short	0x0100
        /*02c2*/ 	.byte	0x04
	.zero		1


	//   ....[20]....
        /*02c4*/ 	.word	0x000007b0
        /*02c8*/ 	.word	0x000000ff
        /*02cc*/ 	.word	0x00000050
        /*02d0*/ 	.short	0x0100
        /*02d2*/ 	.byte	0x04
	.zero		1


	//   ....[21]....
        /*02d4*/ 	.word	0x000007c0
        /*02d8*/ 	.word	0x000000ff
        /*02dc*/ 	.word	0x000000c0
        /*02e0*/ 	.short	0x0100
        /*02e2*/ 	.byte	0x04
	.zero		1


	//   ....[22]....
        /*02e4*/ 	.word	0x000007d0
        /*02e8*/ 	.word	0x000000ff
        /*02ec*/ 	.word	0x00000058
        /*02f0*/ 	.short	0x0100
        /*02f2*/ 	.byte	0x04
	.zero		1


	//   ....[23]....
        /*02f4*/ 	.word	0x000007e0
        /*02f8*/ 	.word	0x000000ff
        /*02fc*/ 	.word	0x000000c8
        /*0300*/ 	.short	0x0100
        /*0302*/ 	.byte	0x04
	.zero		1


	//   ....[24]....
        /*0304*/ 	.word	0x000007f0
        /*0308*/ 	.word	0x000000ff
        /*030c*/ 	.word	0x00000060
        /*0310*/ 	.short	0x0100
        /*0312*/ 	.byte	0x04
	.zero		1


	//   ....[25]....
        /*0314*/ 	.word	0x00000800
        /*0318*/ 	.word	0x000000ff
        /*031c*/ 	.word	0x000000d0
        /*0320*/ 	.short	0x0100
        /*0322*/ 	.byte	0x04
	.zero		1


	//   ....[26]....
        /*0324*/ 	.word	0x00000810
        /*0328*/ 	.word	0x000000ff
        /*032c*/ 	.word	0x00000068
        /*0330*/ 	.short	0x0100
        /*0332*/ 	.byte	0x04
	.zero		1


	//   ....[27]....
        /*0334*/ 	.word	0x00000820
        /*0338*/ 	.word	0x000000ff
        /*033c*/ 	.word	0x000000d8
        /*0340*/ 	.short	0x0100
        /*0342*/ 	.byte	0x04
	.zero		1


	//   ....[28]....
        /*0344*/ 	.word	0x00000960
        /*0348*/ 	.word	0x000000ff
        /*034c*/ 	.word	0x000000e0
        /*0350*/ 	.short	0x0100
        /*0352*/ 	.byte	0x04
	.zero		1


	//   ....[29]....
        /*0354*/ 	.word	0x00000970
        /*0358*/ 	.word	0x000000ff
        /*035c*/ 	.word	0x00000100
        /*0360*/ 	.short	0x0100
        /*0362*/ 	.byte	0x04
	.zero		1


	//   ....[30]....
        /*0364*/ 	.word	0x00000980
        /*0368*/ 	.word	0x000000ff
        /*036c*/ 	.word	0x000000e8
        /*0370*/ 	.short	0x0100
        /*0372*/ 	.byte	0x04
	.zero		1


	//   ....[31]....
        /*0374*/ 	.word	0x00000990
        /*0378*/ 	.word	0x000000ff
        /*037c*/ 	.word	0x00000108
        /*0380*/ 	.short	0x0100
        /*0382*/ 	.byte	0x04
	.zero		1


	//   ....[32]....
        /*0384*/ 	.word	0x000009a0
        /*0388*/ 	.word	0x000000ff
        /*038c*/ 	.word	0x000000f0
        /*0390*/ 	.short	0x0100
        /*0392*/ 	.byte	0x04
	.zero		1


	//   ....[33]....
        /*0394*/ 	.word	0x000009b0
        /*0398*/ 	.word	0x000000ff
        /*039c*/ 	.word	0x00000110
        /*03a0*/ 	.short	0x0100
        /*03a2*/ 	.byte	0x04
	.zero		1


	//   ....[34]....
        /*03a4*/ 	.word	0x000009c0
        /*03a8*/ 	.word	0x000000ff
        /*03ac*/ 	.word	0x000000f8
        /*03b0*/ 	.short	0x0100
        /*03b2*/ 	.byte	0x04
	.zero		1


	//   ....[35]....
        /*03b4*/ 	.word	0x000009d0
        /*03b8*/ 	.word	0x000000ff
        /*03bc*/ 	.word	0x00000118
        /*03c0*/ 	.short	0x0100
        /*03c2*/ 	.byte	0x04
	.zero		1


	//   ....[36]....
        /*03c4*/ 	.word	0x00000ac0
        /*03c8*/ 	.word	0x000000ff
        /*03cc*/ 	.word	0x00000120
        /*03d0*/ 	.short	0x0100
        /*03d2*/ 	.byte	0x06
	.zero		1


	//   ....[37]....
        /*03d4*/ 	.word	0x00000ad0
        /*03d8*/ 	.word	0x000000ff
        /*03dc*/ 	.word	0x00000128
        /*03e0*/ 	.short	0x0100
        /*03e2*/ 	.byte	0x06
	.zero		1


	//   ....[38]....
        /*03e4*/ 	.word	0x00000c10
        /*03e8*/ 	.word	0x000000ff
        /*03ec*/ 	.word	0x00000130
        /*03f0*/ 	.short	0x0100
        /*03f2*/ 	.byte	0x06
	.zero		1


	//   ....[39]....
        /*03f4*/ 	.word	0x00000c20
        /*03f8*/ 	.word	0x000000ff
        /*03fc*/ 	.word	0x00000140
        /*0400*/ 	.short	0x0100
        /*0402*/ 	.byte	0x06
	.zero		1


	//   ....[40]....
        /*0404*/ 	.word	0x00000c30
        /*0408*/ 	.word	0x000000ff
        /*040c*/ 	.word	0x00000138
        /*0410*/ 	.short	0x0100
        /*0412*/ 	.byte	0x06
	.zero		1


	//   ....[41]....
        /*0414*/ 	.word	0x00000c40
        /*0418*/ 	.word	0x000000ff
        /*041c*/ 	.word	0x00000148
        /*0420*/ 	.short	0x0100
        /*0422*/ 	.byte	0x06
	.zero		1


	//   ....[42]....
        /*0424*/ 	.word	0x00000d70
        /*0428*/ 	.word	0x000000ff
        /*042c*/ 	.word	0x00000150
        /*0430*/ 	.short	0x0100
        /*0432*/ 	.byte	0x04
	.zero		1


	//   ....[43]....
        /*0434*/ 	.word	0x00000d80
        /*0438*/ 	.word	0x000000ff
        /*043c*/ 	.word	0x00000158
        /*0440*/ 	.short	0x0100
        /*0442*/ 	.byte	0x04
	.zero		1


	//   ....[44]....
        /*0444*/ 	.word	0x00000e80
        /*0448*/ 	.word	0x000000ff
        /*044c*/ 	.word	0x00000160
        /*0450*/ 	.short	0x0100
        /*0452*/ 	.byte	0x04
	.zero		1


	//   ....[45]....
        /*0454*/ 	.word	0x00000e90
        /*0458*/ 	.word	0x000000ff
        /*045c*/ 	.word	0x00000170
        /*0460*/ 	.short	0x0100
        /*0462*/ 	.byte	0x04
	.zero		1


	//   ....[46]....
        /*0464*/ 	.word	0x00000ea0
        /*0468*/ 	.word	0x000000ff
        /*046c*/ 	.word	0x00000168
        /*0470*/ 	.short	0x0100
        /*0472*/ 	.byte	0x04
	.zero		1


	//   ....[47]....
        /*0474*/ 	.word	0x00000eb0
        /*0478*/ 	.word	0x000000ff
        /*047c*/ 	.word	0x00000178
        /*0480*/ 	.short	0x0100
        /*0482*/ 	.byte	0x04
	.zero		1


	//   ....[48]....
        /*0484*/ 	.word	0x00000fd0
        /*0488*/ 	.word	0x000000ff
        /*048c*/ 	.word	0x00000180
        /*0490*/ 	.short	0x0100
        /*0492*/ 	.byte	0x06
	.zero		1


	//   ....[49]....
        /*0494*/ 	.word	0x00001b90
        /*0498*/ 	.word	0x00000000
        /*049c*/ 	.word	0x00000170
        /*04a0*/ 	.short	0x010a
        /*04a2*/ 	.byte	0xff
	.zero		1


	//   ....[50]....
        /*04a4*/ 	.word	0x00001bb0
        /*04a8*/ 	.word	0x00000000
        /*04ac*/ 	.word	0x00000160
        /*04b0*/ 	.short	0x0101
        /*04b2*/ 	.byte	0xff
	.zero		1


	//   ....[51]....
        /*04b4*/ 	.word	0x00001c70
        /*04b8*/ 	.word	0x000000ff
        /*04bc*/ 	.word	0x00000070
        /*04c0*/ 	.short	0x010a
        /*04c2*/ 	.byte	0x04
	.zero		1


	//   ....[52]....
        /*04c4*/ 	.word	0x00001d00
        /*04c8*/ 	.word	0x000000ff
        /*04cc*/ 	.word	0x00000070
        /*04d0*/ 	.short	0x010a
        /*04d2*/ 	.byte	0x29
	.zero		1


	//   ....[53]....
        /*04d4*/ 	.word	0x00001e40
        /*04d8*/ 	.word	0x000000ff
        /*04dc*/ 	.word	0x00000070
        /*04e0*/ 	.short	0x010a
        /*04e2*/ 	.byte	0x05
	.zero		1


	//   ....[54]....
        /*04e4*/ 	.word	0x00002100
        /*04e8*/ 	.word	0x000000ff
        /*04ec*/ 	.word	0x00000128
        /*04f0*/ 	.short	0x0101
        /*04f2*/ 	.byte	0x06
	.zero		1


	//   ....[55]....
        /*04f4*/ 	.word	0x00002120
        /*04f8*/ 	.word	0x000000ff
        /*04fc*/ 	.word	0x00000070
        /*0500*/ 	.short	0x010a
        /*0502*/ 	.byte	0x04
	.zero		1


	//   ....[56]....
        /*0504*/ 	.word	0x000021a0
        /*0508*/ 	.word	0x000000ff
        /*050c*/ 	.word	0x00000070
        /*0510*/ 	.short	0x010a
        /*0512*/ 	.byte	0x29
	.zero		1


	//   ....[57]....
        /*0514*/ 	.word	0x000022e0
        /*0518*/ 	.word	0x000000ff
        /*051c*/ 	.word	0x00000070
        /*0520*/ 	.short	0x010a
        /*0522*/ 	.byte	0x05
	.zero		1


	//   ....[58]....
        /*0524*/ 	.word	0x000025b0
        /*0528*/ 	.word	0x00000003
        /*052c*/ 	.word	0x00000130
        /*0530*/ 	.short	0x010a
        /*0532*/ 	.byte	0xff
	.zero		1


	//   ....[59]....
        /*0534*/ 	.word	0x00002700
        /*0538*/ 	.word	0x00000000
        /*053c*/ 	.word	0x00000000
        /*0540*/ 	.short	0x0101
        /*0542*/ 	.byte	0xff
	.zero		1


	//   ....[60]....
        /*0544*/ 	.word	0x00002cc0
        /*0548*/ 	.word	0x000000ff
        /*054c*/ 	.word	0x00000000
        /*0550*/ 	.short	0x010a
        /*0552*/ 	.byte	0x04
	.zero		1


	//   ....[61]....
        /*0554*/ 	.word	0x00002d50
        /*0558*/ 	.word	0x000000ff
        /*055c*/ 	.word	0x00000000
        /*0560*/ 	.short	0x010a
        /*0562*/ 	.byte	0x05
	.zero		1


	//   ....[62]....
        /*0564*/ 	.word	0x00002de0
        /*0568*/ 	.word	0x000000ff
        /*056c*/ 	.word	0x00000000
        /*0570*/ 	.short	0x010a
        /*0572*/ 	.byte	0x05
	.zero		1


	//   ....[63]....
        /*0574*/ 	.word	0x00002e70
        /*0578*/ 	.word	0x000000ff
        /*057c*/ 	.word	0x00000000
        /*0580*/ 	.short	0x010a
        /*0582*/ 	.byte	0x05
	.zero		1


	//   ....[64]....
        /*0584*/ 	.word	0x00002f00
        /*0588*/ 	.word	0x000000ff
        /*058c*/ 	.word	0x00000000
        /*0590*/ 	.short	0x010a
        /*0592*/ 	.byte	0x05
	.zero		1


	//   ....[65]....
        /*0594*/ 	.word	0x00002f90
        /*0598*/ 	.word	0x000000ff
        /*059c*/ 	.word	0x00000000
        /*05a0*/ 	.short	0x010a
        /*05a2*/ 	.byte	0x05
	.zero		1


	//   ....[66]....
        /*05a4*/ 	.word	0x00003020
        /*05a8*/ 	.word	0x000000ff
        /*05ac*/ 	.word	0x00000000
        /*05b0*/ 	.short	0x010a
        /*05b2*/ 	.byte	0x05
	.zero		1


	//   ....[67]....
        /*05b4*/ 	.word	0x000030b0
        /*05b8*/ 	.word	0x000000ff
        /*05bc*/ 	.word	0x00000000
        /*05c0*/ 	.short	0x010a
        /*05c2*/ 	.byte	0x05
	.zero		1


	//   ....[68]....
        /*05c4*/ 	.word	0x00003140
        /*05c8*/ 	.word	0x000000ff
        /*05cc*/ 	.word	0x00000000
        /*05d0*/ 	.short	0x010a
        /*05d2*/ 	.byte	0x05
	.zero		1


	//   ....[69]....
        /*05d4*/ 	.word	0x000031d0
        /*05d8*/ 	.word	0x000000ff
        /*05dc*/ 	.word	0x00000000
        /*05e0*/ 	.short	0x010a
        /*05e2*/ 	.byte	0x05
	.zero		1


	//   ....[70]....
        /*05e4*/ 	.word	0x00003260
        /*05e8*/ 	.word	0x000000ff
        /*05ec*/ 	.word	0x00000000
        /*05f0*/ 	.short	0x010a
        /*05f2*/ 	.byte	0x05
	.zero		1


	//   ....[71]....
        /*05f4*/ 	.word	0x000032f0
        /*05f8*/ 	.word	0x000000ff
        /*05fc*/ 	.word	0x00000000
        /*0600*/ 	.short	0x010a
        /*0602*/ 	.byte	0x05
	.zero		1


	//   ....[72]....
        /*0604*/ 	.word	0x00003380
        /*0608*/ 	.word	0x000000ff
        /*060c*/ 	.word	0x00000000
        /*0610*/ 	.short	0x010a
        /*0612*/ 	.byte	0x05
	.zero		1


	//   ....[73]....
        /*0614*/ 	.word	0x00003420
        /*0618*/ 	.word	0x00000000
        /*061c*/ 	.word	0x00000000
        /*0620*/ 	.short	0x010a
        /*0622*/ 	.byte	0xff
	.zero		1


	//   ....[74]....
        /*0624*/ 	.word	0x00003560
        /*0628*/ 	.word	0x00000000
        /*062c*/ 	.word	0x00000160
        /*0630*/ 	.short	0x010a
        /*0632*/ 	.byte	0xff
	.zero		1


	//   ....[75]....
        /*0634*/ 	.word	0x000035c0
        /*0638*/ 	.word	0x00000004
        /*063c*/ 	.word	0x00000000
        /*0640*/ 	.short	0x0101
        /*0642*/ 	.byte	0xff
	.zero		1


	//   ....[76]....
        /*0644*/ 	.word	0x000035e0
        /*0648*/ 	.word	0x000000ff
        /*064c*/ 	.word	0x00000140
        /*0650*/ 	.short	0x010a
        /*0652*/ 	.byte	0x04
	.zero		1


	//   ....[77]....
        /*0654*/ 	.word	0x00003700
        /*0658*/ 	.word	0x00000000
        /*065c*/ 	.word	0x00000130
        /*0660*/ 	.short	0x010a
        /*0662*/ 	.byte	0xff
	.zero		1


	//   ....[78]....
        /*0664*/ 	.word	0x00003810
        /*0668*/ 	.word	0x00000000
        /*066c*/ 	.word	0x00000000
        /*0670*/ 	.short	0x0101
        /*0672*/ 	.byte	0xff
	.zero		1


	//   ....[79]....
        /*0674*/ 	.word	0x000038a0
        /*0678*/ 	.word	0x000000ff
        /*067c*/ 	.word	0x00000140
        /*0680*/ 	.short	0x0106
        /*0682*/ 	.byte	0x04
	.zero		1


	//   ....[80]....
        /*0684*/ 	.word	0x000038c0
        /*0688*/ 	.word	0x000000ff
        /*068c*/ 	.word	0x00000140
        /*0690*/ 	.short	0x010a
        /*0692*/ 	.byte	0x04
	.zero		1


	//   ....[81]....
        /*0694*/ 	.word	0x00003950
        /*0698*/ 	.word	0x000000ff
        /*069c*/ 	.word	0x00000140
        /*06a0*/ 	.short	0x0106
        /*06a2*/ 	.byte	0x07
	.zero		1


	//   ....[82]....
        /*06a4*/ 	.word	0x00003990
        /*06a8*/ 	.word	0x00000000
        /*06ac*/ 	.word	0x00000140
        /*06b0*/ 	.short	0x010a
        /*06b2*/ 	.byte	0xff
	.zero		1


	//   ....[83]....
        /*06b4*/ 	.word	0x00003f20
        /*06b8*/ 	.word	0x00000009
        /*06bc*/ 	.word	0x00000130
        /*06c0*/ 	.short	0x010a
        /*06c2*/ 	.byte	0xff
	.zero		1


	//   ....[84]....
        /*06c4*/ 	.word	0x00004030
        /*06c8*/ 	.word	0x00000009
        /*06cc*/ 	.word	0x00000000
        /*06d0*/ 	.short	0x0101
        /*06d2*/ 	.byte	0xff
	.zero		1


	//   ....[85]....
        /*06d4*/ 	.word	0x000040a0
        /*06d8*/ 	.word	0x00000004
        /*06dc*/ 	.word	0x00000000
        /*06e0*/ 	.short	0x010a
        /*06e2*/ 	.byte	0xff
	.zero		1


	//   ....[86]....
        /*06e4*/ 	.word	0x000040c0
        /*06e8*/ 	.word	0x00000004
        /*06ec*/ 	.word	0x00000000
        /*06f0*/ 	.short	0x010a
        /*06f2*/ 	.byte	0xff
	.zero		1


	//   ....[87]....
        /*06f4*/ 	.word	0x000042d0
        /*06f8*/ 	.word	0x00000007
        /*06fc*/ 	.word	0x00000000
        /*0700*/ 	.short	0x010a
        /*0702*/ 	.byte	0xff
	.zero		1


	//   ....[88]....
        /*0704*/ 	.word	0x00004310
        /*0708*/ 	.word	0x00000008
        /*070c*/ 	.word	0x00000158
        /*0710*/ 	.short	0x010a
        /*0712*/ 	.byte	0xff
	.zero		1


	//   ....[89]....
        /*0714*/ 	.word	0x00004580
        /*0718*/ 	.word	0x00000004
        /*071c*/ 	.word	0x00000000
        /*0720*/ 	.short	0x010a
        /*0722*/ 	.byte	0xff
	.zero		1


	//   ....[90]....
        /*0724*/ 	.word	0x00004620
        /*0728*/ 	.word	0x00000005
        /*072c*/ 	.word	0x00000000
        /*0730*/ 	.short	0x010a
        /*0732*/ 	.byte	0xff
	.zero		1


	//   ....[91]....
        /*0734*/ 	.word	0x00004a30
        /*0738*/ 	.word	0x00000008
        /*073c*/ 	.word	0x00000180
        /*0740*/ 	.short	0x010a
        /*0742*/ 	.byte	0xff
	.zero		1


	//   ....[92]....
        /*0744*/ 	.word	0x00004f90
        /*0748*/ 	.word	0x00000008
        /*074c*/ 	.word	0x00000130
        /*0750*/ 	.short	0x010a
        /*0752*/ 	.byte	0xff
	.zero		1


	//   ....[93]....
        /*0754*/ 	.word	0x00005100
        /*0758*/ 	.word	0x00000000
        /*075c*/ 	.word	0x00000000
        /*0760*/ 	.short	0x0101
        /*0762*/ 	.byte	0xff
	.zero		1


	//   ....[94]....
        /*0764*/ 	.word	0x000055e0
        /*0768*/ 	.word	0x000000ff
        /*076c*/ 	.word	0x00000128
        /*0770*/ 	.short	0x010a
        /*0772*/ 	.byte	0x15
	.zero		1


	//   ....[95]....
        /*0774*/ 	.word	0x000057c0
        /*0778*/ 	.word	0x000000ff
        /*077c*/ 	.word	0x00000100
        /*0780*/ 	.short	0x010a
        /*0782*/ 	.byte	0x15
	.zero		1


	//   ....[96]....
        /*0784*/ 	.word	0x00005970
        /*0788*/ 	.word	0x000000ff
        /*078c*/ 	.word	0x000000e0
        /*0790*/ 	.short	0x010b
        /*0792*/ 	.byte	0x15
	.zero		1


	//   ....[97]....
        /*0794*/ 	.word	0x00005980
        /*0798*/ 	.word	0x000000ff
        /*079c*/ 	.word	0x00000000
        /*07a0*/ 	.short	0x0101
        /*07a2*/ 	.byte	0x2e
	.zero		1


	//   ....[98]....
        /*07a4*/ 	.word	0x00005990
        /*07a8*/ 	.word	0x000000ff
        /*07ac*/ 	.word	0x00000108
        /*07b0*/ 	.short	0x010a
        /*07b2*/ 	.byte	0x15
	.zero		1


	//   ....[99]....
        /*07b4*/ 	.word	0x00005b60
        /*07b8*/ 	.word	0x000000ff
        /*07bc*/ 	.word	0x000000e8
        /*07c0*/ 	.short	0x010b
        /*07c2*/ 	.byte	0x15
	.zero		1


	//   ....[100]....
        /*07c4*/ 	.word	0x00005b70
        /*07c8*/ 	.word	0x000000ff
        /*07cc*/ 	.word	0x00000000
        /*07d0*/ 	.short	0x0101
        /*07d2*/ 	.byte	0x2d
	.zero		1


	//   ....[101]....
        /*07d4*/ 	.word	0x00005b80
        /*07d8*/ 	.word	0x000000ff
        /*07dc*/ 	.word	0x00000110
        /*07e0*/ 	.short	0x010a
        /*07e2*/ 	.byte	0x15
	.zero		1


	//   ....[102]....
        /*07e4*/ 	.word	0x00005d40
        /*07e8*/ 	.word	0x000000ff
        /*07ec*/ 	.word	0x000000f0
        /*07f0*/ 	.short	0x010b
        /*07f2*/ 	.byte	0x15
	.zero		1


	//   ....[103]....
        /*07f4*/ 	.word	0x00005d50
        /*07f8*/ 	.word	0x000000ff
        /*07fc*/ 	.word	0x00000000
        /*0800*/ 	.short	0x0101
        /*0802*/ 	.byte	0x26
	.zero		1


	//   ....[104]....
        /*0804*/ 	.word	0x00005d60
        /*0808*/ 	.word	0x000000ff
        /*080c*/ 	.word	0x00000118
        /*0810*/ 	.short	0x010a
        /*0812*/ 	.byte	0x15
	.zero		1


	//   ....[105]....
        /*0814*/ 	.word	0x00005f30
        /*0818*/ 	.word	0x000000ff
        /*081c*/ 	.word	0x000000f8
        /*0820*/ 	.short	0x010b
        /*0822*/ 	.byte	0x15
	.zero		1


	//   ....[106]....
        /*0824*/ 	.word	0x00005f40
        /*0828*/ 	.word	0x000000ff
        /*082c*/ 	.word	0x00000000
        /*0830*/ 	.short	0x0101
        /*0832*/ 	.byte	0x25
	.zero		1


	//   ....[107]....
        /*0834*/ 	.word	0x00005f50
        /*0838*/ 	.word	0x000000ff
        /*083c*/ 	.word	0x00000100
        /*0840*/ 	.short	0x010a
        /*0842*/ 	.byte	0x15
	.zero		1


	//   ....[108]....
        /*0844*/ 	.word	0x00006130
        /*0848*/ 	.word	0x000000ff
        /*084c*/ 	.word	0x000000e0
        /*0850*/ 	.short	0x010b
        /*0852*/ 	.byte	0x15
	.zero		1


	//   ....[109]....
        /*0854*/ 	.word	0x00006140
        /*0858*/ 	.word	0x000000ff
        /*085c*/ 	.word	0x00000000
        /*0860*/ 	.short	0x0101
        /*0862*/ 	.byte	0x2e
	.zero		1


	//   ....[110]....
        /*0864*/ 	.word	0x00006150
        /*0868*/ 	.word	0x000000ff
        /*086c*/ 	.word	0x00000108
        /*0870*/ 	.short	0x010a
        /*0872*/ 	.byte	0x15
	.zero		1


	//   ....[111]....
        /*0874*/ 	.word	0x00006330
        /*0878*/ 	.word	0x000000ff
        /*087c*/ 	.word	0x000000e8
        /*0880*/ 	.short	0x010b
        /*0882*/ 	.byte	0x15
	.zero		1


	//   ....[112]....
        /*0884*/ 	.word	0x00006340
        /*0888*/ 	.word	0x000000ff
        /*088c*/ 	.word	0x00000000
        /*0890*/ 	.short	0x0101
        /*0892*/ 	.byte	0x2d
	.zero		1


	//   ....[113]....
        /*0894*/ 	.word	0x00006350
        /*0898*/ 	.word	0x000000ff
        /*089c*/ 	.word	0x00000110
        /*08a0*/ 	.short	0x010a
        /*08a2*/ 	.byte	0x15
	.zero		1


	//   ....[114]....
        /*08a4*/ 	.word	0x00006520
        /*08a8*/ 	.word	0x000000ff
        /*08ac*/ 	.word	0x000000f0
        /*08b0*/ 	.short	0x010b
        /*08b2*/ 	.byte	0x15
	.zero		1


	//   ....[115]....
        /*08b4*/ 	.word	0x00006530
        /*08b8*/ 	.word	0x000000ff
        /*08bc*/ 	.word	0x00000000
        /*08c0*/ 	.short	0x0101
        /*08c2*/ 	.byte	0x26
	.zero		1


	//   ....[116]....
        /*08c4*/ 	.word	0x00006540
        /*08c8*/ 	.word	0x000000ff
        /*08cc*/ 	.word	0x00000118
        /*08d0*/ 	.short	0x010a
        /*08d2*/ 	.byte	0x15
	.zero		1


	//   ....[117]....
        /*08d4*/ 	.word	0x00006790
        /*08d8*/ 	.word	0x000000ff
        /*08dc*/ 	.word	0x000000f8
        /*08e0*/ 	.short	0x010b
        /*08e2*/ 	.byte	0x15
	.zero		1


	//   ....[118]....
        /*08e4*/ 	.word	0x000067a0
        /*08e8*/ 	.word	0x000000ff
        /*08ec*/ 	.word	0x00000000
        /*08f0*/ 	.short	0x0101
        /*08f2*/ 	.byte	0x25
	.zero		1


	//   ....[119]....
        /*08f4*/ 	.word	0x000067c0
        /*08f8*/ 	.word	0x000000ff
        /*08fc*/ 	.word	0x00000100
        /*0900*/ 	.short	0x010a
        /*0902*/ 	.byte	0x15
	.zero		1


	//   ....[120]....
        /*0904*/ 	.word	0x000067e0
        /*0908*/ 	.word	0x000000ff
        /*090c*/ 	.word	0x00000108
        /*0910*/ 	.short	0x010a
        /*0912*/ 	.byte	0x15
	.zero		1


	//   ....[121]....
        /*0914*/ 	.word	0x00006800
        /*0918*/ 	.word	0x000000ff
        /*091c*/ 	.word	0x00000110
        /*0920*/ 	.short	0x010a
        /*0922*/ 	.byte	0x15
	.zero		1


	//   ....[122]....
        /*0924*/ 	.word	0x00006850
        /*0928*/ 	.word	0x00000002
        /*092c*/ 	.word	0x00000118
        /*0930*/ 	.short	0x010a
        /*0932*/ 	.byte	0xff
	.zero		1


	//   ....[123]....
        /*0934*/ 	.word	0x00006bc0
        /*0938*/ 	.word	0x00000000
        /*093c*/ 	.word	0x00000130
        /*0940*/ 	.short	0x010a
        /*0942*/ 	.byte	0xff
	.zero		1


	//   ....[124]....
        /*0944*/ 	.word	0x00006c90
        /*0948*/ 	.word	0x00000000
        /*094c*/ 	.word	0x00000000
        /*0950*/ 	.short	0x0101
        /*0952*/ 	.byte	0xff
	.zero		1


	//   ....[125]....
        /*0954*/ 	.word	0x00007940
        /*0958*/ 	.word	0x000000ff
        /*095c*/ 	.word	0x000000e0
        /*0960*/ 	.short	0x010a
        /*0962*/ 	.byte	0x2d
	.zero		1


	//   ....[126]....
        /*0964*/ 	.word	0x00007a20
        /*0968*/ 	.word	0x000000ff
        /*096c*/ 	.word	0x00000150
        /*0970*/ 	.short	0x010a
        /*0972*/ 	.byte	0x2d
	.zero		1


	//   ....[127]....
        /*0974*/ 	.word	0x00007ba0
        /*0978*/ 	.word	0x000000ff
        /*097c*/ 	.word	0x000000e0
        /*0980*/ 	.short	0x010a
        /*0982*/ 	.byte	0x2d
	.zero		1


	//   ....[128]....
        /*0984*/ 	.word	0x00007cc0
        /*0988*/ 	.word	0x000000ff
        /*098c*/ 	.word	0x00000150
        /*0990*/ 	.short	0x010a
        /*0992*/ 	.byte	0x2d
	.zero		1


	//   ....[129]....
        /*0994*/ 	.word	0x00009300
        /*0998*/ 	.word	0x00000000
        /*099c*/ 	.word	0x00000000
        /*09a0*/ 	.short	0x0101
        /*09a2*/ 	.byte	0xff
	.zero		1


	//   ....[130]....
        /*09a4*/ 	.word	0x00009310
        /*09a8*/ 	.word	0x00000003
        /*09ac*/ 	.word	0x000000e0
        /*09b0*/ 	.short	0x010a
        /*09b2*/ 	.byte	0xff
	.zero		1


	//   ....[131]....
        /*09b4*/ 	.word	0x000093e0
        /*09b8*/ 	.word	0x00000003
        /*09bc*/ 	.word	0x000000e0
        /*09c0*/ 	.short	0x010a
        /*09c2*/ 	.byte	0xff
	.zero		1


	//   ....[132]....
        /*09c4*/ 	.word	0x00009b10
        /*09c8*/ 	.word	0x000000ff
        /*09cc*/ 	.word	0x00000000
        /*09d0*/ 	.short	0x0101
        /*09d2*/ 	.byte	0x04
	.zero		1


	//   ....[133]....
        /*09d4*/ 	.word	0x0000a940
        /*09d8*/ 	.word	0x0000000d
        /*09dc*/ 	.word	0x00000000
        /*09e0*/ 	.short	0x0101
        /*09e2*/ 	.byte	0xff
	.zero		1


	//   ....[134]....
        /*09e4*/ 	.word	0x0000a9a0
        /*09e8*/ 	.word	0x0000000b
        /*09ec*/ 	.word	0x000000e0
        /*09f0*/ 	.short	0x010a
        /*09f2*/ 	.byte	0xff
	.zero		1


	//   ....[135]....
        /*09f4*/ 	.word	0x0000aaa0
        /*09f8*/ 	.word	0x0000000b
        /*09fc*/ 	.word	0x000000e0
        /*0a00*/ 	.short	0x010a
        /*0a02*/ 	.byte	0xff
	.zero		1


	//   ....[136]....
        /*0a04*/ 	.word	0x0000bf70
        /*0a08*/ 	.word	0x00000003
        /*0a0c*/ 	.word	0x00000000
        /*0a10*/ 	.short	0x0101
        /*0a12*/ 	.byte	0xff
	.zero		1


	//   ....[137]....
        /*0a14*/ 	.word	0x0000bf90
        /*0a18*/ 	.word	0x00000000
        /*0a1c*/ 	.word	0x000000e0
        /*0a20*/ 	.short	0x010a
        /*0a22*/ 	.byte	0xff
	.zero		1


	//   ....[138]....
        /*0a24*/ 	.word	0x0000c050
        /*0a28*/ 	.word	0x00000000
        /*0a2c*/ 	.word	0x000000e0
        /*0a30*/ 	.short	0x010a
        /*0a32*/ 	.byte	0xff
	.zero		1


	//   ....[139]....
        /*0a34*/ 	.word	0x0000d590
        /*0a38*/ 	.word	0x00000003
        /*0a3c*/ 	.word	0x00000000
        /*0a40*/ 	.short	0x0101
        /*0a42*/ 	.byte	0xff
	.zero		1


	//   ....[140]....
        /*0a44*/ 	.word	0x0000d5f0
        /*0a48*/ 	.word	0x00000008
        /*0a4c*/ 	.word	0x000000e0
        /*0a50*/ 	.short	0x010a
        /*0a52*/ 	.byte	0xff
	.zero		1


	//   ....[141]....
        /*0a54*/ 	.word	0x0000d6f0
        /*0a58*/ 	.word	0x00000008
        /*0a5c*/ 	.word	0x000000e0
        /*0a60*/ 	.short	0x010a
        /*0a62*/ 	.byte	0xff
	.zero		1


	//   ....[142]....
        /*0a64*/ 	.word	0x0000ec20
        /*0a68*/ 	.word	0x00000003
        /*0a6c*/ 	.word	0x00000000
        /*0a70*/ 	.short	0x0101
        /*0a72*/ 	.byte	0xff
	.zero		1


	//   ....[143]....
        /*0a74*/ 	.word	0x0000ec40
        /*0a78*/ 	.word	0x00000008
        /*0a7c*/ 	.word	0x000000e0
        /*0a80*/ 	.short	0x010a
        /*0a82*/ 	.byte	0xff
	.zero		1


	//   ....[144]....
        /*0a84*/ 	.word	0x0000ed00
        /*0a88*/ 	.word	0x00000008
        /*0a8c*/ 	.word	0x000000e0
        /*0a90*/ 	.short	0x010a
        /*0a92*/ 	.byte	0xff
	.zero		1


	//   ....[145]....
        /*0a94*/ 	.word	0x000102c0
        /*0a98*/ 	.word	0x00000003
        /*0a9c*/ 	.word	0x00000000
        /*0aa0*/ 	.short	0x0101
        /*0aa2*/ 	.byte	0xff
	.zero		1


	//   ....[146]....
        /*0aa4*/ 	.word	0x000102e0
        /*0aa8*/ 	.word	0x00000000
        /*0aac*/ 	.word	0x000000e0
        /*0ab0*/ 	.short	0x010a
        /*0ab2*/ 	.byte	0xff
	.zero		1


	//   ....[147]....
        /*0ab4*/ 	.word	0x000103a0
        /*0ab8*/ 	.word	0x00000000
        /*0abc*/ 	.word	0x000000e0
        /*0ac0*/ 	.short	0x010a
        /*0ac2*/ 	.byte	0xff
	.zero		1


	//   ....[148]....
        /*0ac4*/ 	.word	0x000118b0
        /*0ac8*/ 	.word	0x00000003
        /*0acc*/ 	.word	0x00000000
        /*0ad0*/ 	.short	0x0101
        /*0ad2*/ 	.byte	0xff
	.zero		1


	//   ....[149]....
        /*0ad4*/ 	.word	0x000118d0
        /*0ad8*/ 	.word	0x00000000
        /*0adc*/ 	.word	0x000000e0
        /*0ae0*/ 	.short	0x010a
        /*0ae2*/ 	.byte	0xff
	.zero		1


	//   ....[150]....
        /*0ae4*/ 	.word	0x00011980
        /*0ae8*/ 	.word	0x00000000
        /*0aec*/ 	.word	0x000000e0
        /*0af0*/ 	.short	0x010a
        /*0af2*/ 	.byte	0xff
	.zero		1


	//   ....[151]....
        /*0af4*/ 	.word	0x00012ea0
        /*0af8*/ 	.word	0x00000003
        /*0afc*/ 	.word	0x00000000
        /*0b00*/ 	.short	0x0101
        /*0b02*/ 	.byte	0xff
	.zero		1


	//   ....[152]....
        /*0b04*/ 	.word	0x00012fa0
        /*0b08*/ 	.word	0x000000ff
        /*0b0c*/ 	.word	0x00000180
        /*0b10*/ 	.short	0x0101
        /*0b12*/ 	.byte	0x2d
	.zero		1


	//   ....[153]....
        /*0b14*/ 	.word	0x00013140
        /*0b18*/ 	.word	0x000000ff
        /*0b1c*/ 	.word	0x00000000
        /*0b20*/ 	.short	0x0101
        /*0b22*/ 	.byte	0x04
	.zero		1


	//   ....[154]....
        /*0b24*/ 	.word	0x00013160
        /*0b28*/ 	.word	0x00000000
        /*0b2c*/ 	.word	0x00000170
        /*0b30*/ 	.short	0x010a
        /*0b32*/ 	.byte	0xff
	.zero		1


	//   ....[155]....
        /*0b34*/ 	.word	0x000131c0
        /*0b38*/ 	.word	0x00000000
        /*0b3c*/ 	.word	0x00000070
        /*0b40*/ 	.short	0x010a
        /*0b42*/ 	.byte	0xff
	.zero		1


	//   ....[156]....
        /*0b44*/ 	.word	0x00013220
        /*0b48*/ 	.word	0x00000000
        /*0b4c*/ 	.word	0x00000070
        /*0b50*/ 	.short	0x010a
        /*0b52*/ 	.byte	0xff
	.zero		1


	//   ....[157]....
        /*0b54*/ 	.word	0x00013270
        /*0b58*/ 	.word	0x00000003
        /*0b5c*/ 	.word	0x00000130
        /*0b60*/ 	.short	0x010a
        /*0b62*/ 	.byte	0xff
	.zero		1


	//   ....[158]....
        /*0b64*/ 	.word	0x000132d0
        /*0b68*/ 	.word	0x00000000
        /*0b6c*/ 	.word	0x00000000
        /*0b70*/ 	.short	0x010a
        /*0b72*/ 	.byte	0xff
	.zero		1


	//   ....[159]....
        /*0b74*/ 	.word	0x00013330
        /*0b78*/ 	.word	0x00000000
        /*0b7c*/ 	.word	0x00000000
        /*0b80*/ 	.short	0x010a
        /*0b82*/ 	.byte	0xff
	.zero		1


	//   ....[160]....
        /*0b84*/ 	.word	0x00013390
        /*0b88*/ 	.word	0x00000000
        /*0b8c*/ 	.word	0x00000000
        /*0b90*/ 	.short	0x010a
        /*0b92*/ 	.byte	0xff
	.zero		1


	//   ....[161]....
        /*0b94*/ 	.word	0x000133f0
        /*0b98*/ 	.word	0x00000000
        /*0b9c*/ 	.word	0x00000000
        /*0ba0*/ 	.short	0x010a
        /*0ba2*/ 	.byte	0xff
	.zero		1


	//   ....[162]....
        /*0ba4*/ 	.word	0x00013450
        /*0ba8*/ 	.word	0x00000000
        /*0bac*/ 	.word	0x00000000
        /*0bb0*/ 	.short	0x010a
        /*0bb2*/ 	.byte	0xff
	.zero		1


	//   ....[163]....
        /*0bb4*/ 	.word	0x000134b0
        /*0bb8*/ 	.word	0x00000000
        /*0bbc*/ 	.word	0x00000000
        /*0bc0*/ 	.short	0x010a
        /*0bc2*/ 	.byte	0xff
	.zero		1


	//   ....[164]....
        /*0bc4*/ 	.word	0x00013510
        /*0bc8*/ 	.word	0x00000000
        /*0bcc*/ 	.word	0x00000000
        /*0bd0*/ 	.short	0x010a
        /*0bd2*/ 	.byte	0xff
	.zero		1


	//   ....[165]....
        /*0bd4*/ 	.word	0x00013570
        /*0bd8*/ 	.word	0x00000000
        /*0bdc*/ 	.word	0x00000000
        /*0be0*/ 	.short	0x010a
        /*0be2*/ 	.byte	0xff
	.zero		1


	//   ....[166]....
        /*0be4*/ 	.word	0x000135d0
        /*0be8*/ 	.word	0x00000000
        /*0bec*/ 	.word	0x00000000
        /*0bf0*/ 	.short	0x010a
        /*0bf2*/ 	.byte	0xff
	.zero		1


	//   ....[167]....
        /*0bf4*/ 	.word	0x00013630
        /*0bf8*/ 	.word	0x00000000
        /*0bfc*/ 	.word	0x00000000
        /*0c00*/ 	.short	0x010a
        /*0c02*/ 	.byte	0xff
	.zero		1


	//   ....[168]....
        /*0c04*/ 	.word	0x00013690
        /*0c08*/ 	.word	0x00000000
        /*0c0c*/ 	.word	0x00000000
        /*0c10*/ 	.short	0x010a
        /*0c12*/ 	.byte	0xff
	.zero		1


	//   ....[169]....
        /*0c14*/ 	.word	0x000136f0
        /*0c18*/ 	.word	0x00000000
        /*0c1c*/ 	.word	0x00000000
        /*0c20*/ 	.short	0x010a
        /*0c22*/ 	.byte	0xff
	.zero		1


	//   ....[170]....
        /*0c24*/ 	.word	0x00013750
        /*0c28*/ 	.word	0x00000000
        /*0c2c*/ 	.word	0x00000000
        /*0c30*/ 	.short	0x010a
        /*0c32*/ 	.byte	0xff
	.zero		1


	//   ....[171]....
        /*0c34*/ 	.word	0x000137a0
        /*0c38*/ 	.word	0x00000000
        /*0c3c*/ 	.word	0x00000160
        /*0c40*/ 	.short	0x010a
        /*0c42*/ 	.byte	0xff
	.zero		1


	//   ....[172]....
        /*0c44*/ 	.word	0x00013800
        /*0c48*/ 	.word	0x00000000
        /*0c4c*/ 	.word	0x00000140
        /*0c50*/ 	.short	0x010a
        /*0c52*/ 	.byte	0xff
	.zero		1


	//   ....[173]....
        /*0c54*/ 	.word	0x00013850
        /*0c58*/ 	.word	0x00000000
        /*0c5c*/ 	.word	0x00000130
        /*0c60*/ 	.short	0x010a
        /*0c62*/ 	.byte	0xff
	.zero		1


	//   ....[174]....
        /*0c64*/ 	.word	0x000138b0
        /*0c68*/ 	.word	0x00000000
        /*0c6c*/ 	.word	0x00000140
        /*0c70*/ 	.short	0x010a
        /*0c72*/ 	.byte	0xff
	.zero		1


	//   ....[175]....
        /*0c74*/ 	.word	0x00013900
        /*0c78*/ 	.word	0x00000009
        /*0c7c*/ 	.word	0x00000130
        /*0c80*/ 	.short	0x010a
        /*0c82*/ 	.byte	0xff
	.zero		1


	//   ....[176]....
        /*0c84*/ 	.word	0x00013950
        /*0c88*/ 	.word	0x00000004
        /*0c8c*/ 	.word	0x00000000
        /*0c90*/ 	.short	0x010a
        /*0c92*/ 	.byte	0xff
	.zero		1


	//   ....[177]....
        /*0c94*/ 	.word	0x000139a0
        /*0c98*/ 	.word	0x00000008
        /*0c9c*/ 	.word	0x00000158
        /*0ca0*/ 	.short	0x010a
        /*0ca2*/ 	.byte	0xff
	.zero		1


	//   ....[178]....
        /*0ca4*/ 	.word	0x000139f0
        /*0ca8*/ 	.word	0x00000004
        /*0cac*/ 	.word	0x00000000
        /*0cb0*/ 	.short	0x010a
        /*0cb2*/ 	.byte	0xff
	.zero		1


	//   ....[179]....
        /*0cb4*/ 	.word	0x00013a40
        /*0cb8*/ 	.word	0x00000008
        /*0cbc*/ 	.word	0x00000180
        /*0cc0*/ 	.short	0x010a
        /*0cc2*/ 	.byte	0xff
	.zero		1


	//   ....[180]....
        /*0cc4*/ 	.word	0x00013a90
        /*0cc8*/ 	.word	0x00000008
        /*0ccc*/ 	.word	0x00000130
        /*0cd0*/ 	.short	0x010a
        /*0cd2*/ 	.byte	0xff
	.zero		1


	//   ....[181]....
        /*0cd4*/ 	.word	0x00013af0
        /*0cd8*/ 	.word	0x00000000
        /*0cdc*/ 	.word	0x00000128
        /*0ce0*/ 	.short	0x010a
        /*0ce2*/ 	.byte	0xff
	.zero		1


	//   ....[182]....
        /*0ce4*/ 	.word	0x00013b50
        /*0ce8*/ 	.word	0x00000000
        /*0cec*/ 	.word	0x00000100
        /*0cf0*/ 	.short	0x010a
        /*0cf2*/ 	.byte	0xff
	.zero		1


	//   ....[183]....
        /*0cf4*/ 	.word	0x00013bb0
        /*0cf8*/ 	.word	0x00000000
        /*0cfc*/ 	.word	0x00000108
        /*0d00*/ 	.short	0x010a
        /*0d02*/ 	.byte	0xff
	.zero		1


	//   ....[184]....
        /*0d04*/ 	.word	0x00013c10
        /*0d08*/ 	.word	0x00000000
        /*0d0c*/ 	.word	0x00000110
        /*0d10*/ 	.short	0x010a
        /*0d12*/ 	.byte	0xff
	.zero		1


	//   ....[185]....
        /*0d14*/ 	.word	0x00013c70
        /*0d18*/ 	.word	0x00000000
        /*0d1c*/ 	.word	0x00000118
        /*0d20*/ 	.short	0x010a
        /*0d22*/ 	.byte	0xff
	.zero		1


	//   ....[186]....
        /*0d24*/ 	.word	0x00013cd0
        /*0d28*/ 	.word	0x00000007
        /*0d2c*/ 	.word	0x00000100
        /*0d30*/ 	.short	0x010a
        /*0d32*/ 	.byte	0xff
	.zero		1


	//   ....[187]....
        /*0d34*/ 	.word	0x00013d30
        /*0d38*/ 	.word	0x00000007
        /*0d3c*/ 	.word	0x00000108
        /*0d40*/ 	.short	0x010a
        /*0d42*/ 	.byte	0xff
	.zero		1


	//   ....[188]....
        /*0d44*/ 	.word	0x00013d90
        /*0d48*/ 	.word	0x00000007
        /*0d4c*/ 	.word	0x00000110
        /*0d50*/ 	.short	0x010a
        /*0d52*/ 	.byte	0xff
	.zero		1


	//   ....[189]....
        /*0d54*/ 	.word	0x00013df0
        /*0d58*/ 	.word	0x00000007
        /*0d5c*/ 	.word	0x00000118
        /*0d60*/ 	.short	0x010a
        /*0d62*/ 	.byte	0xff
	.zero		1


	//   ....[190]....
        /*0d64*/ 	.word	0x00013e50
        /*0d68*/ 	.word	0x00000000
        /*0d6c*/ 	.word	0x00000100
        /*0d70*/ 	.short	0x010a
        /*0d72*/ 	.byte	0xff
	.zero		1


	//   ....[191]....
        /*0d74*/ 	.word	0x00013eb0
        /*0d78*/ 	.word	0x00000000
        /*0d7c*/ 	.word	0x00000108
        /*0d80*/ 	.short	0x010a
        /*0d82*/ 	.byte	0xff
	.zero		1


	//   ....[192]....
        /*0d84*/ 	.word	0x00013f10
        /*0d88*/ 	.word	0x00000002
        /*0d8c*/ 	.word	0x00000110
        /*0d90*/ 	.short	0x010a
        /*0d92*/ 	.byte	0xff
	.zero		1


	//   ....[193]....
        /*0d94*/ 	.word	0x00013f60
        /*0d98*/ 	.word	0x00000000
        /*0d9c*/ 	.word	0x00000130
        /*0da0*/ 	.short	0x010a
        /*0da2*/ 	.byte	0xff
	.zero		1


	//   ....[194]....
        /*0da4*/ 	.word	0x00013fc0
        /*0da8*/ 	.word	0x00000003
        /*0dac*/ 	.word	0x000000e0
        /*0db0*/ 	.short	0x010a
        /*0db2*/ 	.byte	0xff
	.zero		1


	//   ....[195]....
        /*0db4*/ 	.word	0x00014020
        /*0db8*/ 	.word	0x00000003
        /*0dbc*/ 	.word	0x00000150
        /*0dc0*/ 	.short	0x010a
        /*0dc2*/ 	.byte	0xff
	.zero		1


	//   ....[196]....
        /*0dc4*/ 	.word	0x00014070
        /*0dc8*/ 	.word	0x00000003
        /*0dcc*/ 	.word	0x000000e0
        /*0dd0*/ 	.short	0x010a
        /*0dd2*/ 	.byte	0xff
	.zero		1


	//   ....[197]....
        /*0dd4*/ 	.word	0x000140c0
        /*0dd8*/ 	.word	0x0000000b
        /*0ddc*/ 	.word	0x000000e0
        /*0de0*/ 	.short	0x010a
        /*0de2*/ 	.byte	0xff
	.zero		1


	//   ....[198]....
        /*0de4*/ 	.word	0x00014110
        /*0de8*/ 	.word	0x00000000
        /*0dec*/ 	.word	0x000000e0
        /*0df0*/ 	.short	0x010a
        /*0df2*/ 	.byte	0xff
	.zero		1


	//   ....[199]....
        /*0df4*/ 	.word	0x00014160
        /*0df8*/ 	.word	0x00000008
        /*0dfc*/ 	.word	0x000000e0
        /*0e00*/ 	.short	0x010a
        /*0e02*/ 	.byte	0xff
	.zero		1


	//   ....[200]....
        /*0e04*/ 	.word	0x000141b0
        /*0e08*/ 	.word	0x00000008
        /*0e0c*/ 	.word	0x000000e0
        /*0e10*/ 	.short	0x010a
        /*0e12*/ 	.byte	0xff
	.zero		1


	//   ....[201]....
        /*0e14*/ 	.word	0x00014200
        /*0e18*/ 	.word	0x00000000
        /*0e1c*/ 	.word	0x000000e0
        /*0e20*/ 	.short	0x010a
        /*0e22*/ 	.byte	0xff
	.zero		1


	//   ....[202]....
        /*0e24*/ 	.word	0x00014250
        /*0e28*/ 	.word	0x00000000
        /*0e2c*/ 	.word	0x000000e0
        /*0e30*/ 	.short	0x010a
        /*0e32*/ 	.byte	0xff
	.zero		1


	//----- nvinfo : EIATTR_NUM_MBARRIERS
	.align		4
.L_47:
        /*0e34*/ 	.byte	0x03, 0x38
        /*0e36*/ 	.short	0x0031


	//----- nvinfo : EIATTR_EXIT_INSTR_OFFSETS
	.align		4
        /*0e38*/ 	.byte	0x04, 0x1c
        /*0e3a*/ 	.short	(.L_49 - .L_48)


	//   ....[0]....
.L_48:
        /*0e3c*/ 	.word	0x00003450


	//   ....[1]....
        /*0e40*/ 	.word	0x00003960


	//   ....[2]....
        /*0e44*/ 	.word	0x000039c0


	//   ....[3]....
        /*0e48*/ 	.word	0x00004c90


	//   ....[4]....
        /*0e4c*/ 	.word	0x00006880


	//   ....[5]....
        /*0e50*/ 	.word	0x000068c0


	//   ....[6]....
        /*0e54*/ 	.word	0x00013020


	//   ....[7]....
        /*0e58*/ 	.word	0x000130a0


	//   ....[8]....
        /*0e5c*/ 	.word	0x000130d0


	//   ....[9]....
        /*0e60*/ 	.word	0x00013150


	//----- nvinfo : EIATTR_MAX_THREADS
	.align		4
.L_49:
        /*0e64*/ 	.byte	0x04, 0x05
        /*0e66*/ 	.short	(.L_51 - .L_50)
.L_50:
        /*0e68*/ 	.word	0x00000100
        /*0e6c*/ 	.word	0x00000001
        /*0e70*/ 	.word	0x00000001


	//----- nvinfo : EIATTR_CRS_STACK_SIZE
	.align		4
.L_51:
        /*0e74*/ 	.byte	0x04, 0x1e
        /*0e76*/ 	.short	(.L_53 - .L_52)
.L_52:
        /*0e78*/ 	.word	0x00000000


	//----- nvinfo : EIATTR_CBANK_PARAM_SIZE
	.align		4
.L_53:
        /*0e7c*/ 	.byte	0x03, 0x19
        /*0e7e*/ 	.short	0x0c00


	//----- nvinfo : EIATTR_PARAM_CBANK
	.align		4
        /*0e80*/ 	.byte	0x04, 0x0a
        /*0e82*/ 	.short	(.L_55 - .L_54)
	.align		4
.L_54:
        /*0e84*/ 	.word	index@(.nv.constant0._ZN7cutlass13device_kernelINS_4gemm6kernel13GemmUniversalIN4cute5tupleIJiiiiEEENS1_10collective13CollectiveMmaINS1_46MainloopSm100TmaUmmaWarpSpecializedBlockScaledILi14ELi2ELi1ENS5_IJNS4_1CILi4EEENSA_ILi1EEESC_EEEEENS5_IJNSA_ILi128EEENSA_ILi256EEENSA_ILi64EEEEEENS5_IJNS_12float_e2m1_tENS_13float_ue4m3_tEEEENS5_IJNS5_IJlSC_lEEENS4_6LayoutINS5_IJNS5_IJNS5_IJNSA_ILi32EEESB_EEEiEEENS5_IJNS5_IJNSA_ILi16EEESB_EEEiEEENS5_IJSC_iEEEEEENS5_IJST_NS5_IJNS5_IJNSA_ILi0EEESC_EEENSA_ILi512EEEEEENS5_IJSW_iEEEEEEEEEEESL_S13_NS4_8TiledMMAINS4_8MMA_AtomIJNS4_17SM100_MMA_MXF4_SSISJ_SJ_fSK_Li128ELi256ELi16ELNS4_4UMMA5MajorE0ELS18_0ELNS17_7ScaleInE0ELS19_0EEEEEENSN_INS5_IJSC_SC_SC_EEENS5_IJSW_SW_SW_EEEEENS5_IJNS4_10UnderscoreES1F_S1F_EEEEENS5_IJNS4_13SM90_TMA_LOADES1I_EEENS5_IJNS4_14ComposedLayoutINS4_7SwizzleILi1ELi4ELi3EEENS4_18smem_ptr_flag_bitsILi4EEENSN_INS5_IJNSA_ILi8EEESH_EEENS5_IJSH_SC_EEEEEEENSN_INS5_IJNS5_IJNS5_IJSP_SC_EEESS_EEESC_NS5_IJSC_SC_EEEEEENS5_IJNS5_IJNS5_IJSS_SY_EEESX_EEESW_NS5_IJSB_SY_EEEEEEEEEEEvNS4_8identityENS5_IJNS4_23SM90_TMA_LOAD_MULTICASTES25_EEENS5_IJS1T_NSN_INS5_IJNS5_IJNS5_IJSP_NSA_ILi2EEEEEESS_EEESC_S1W_EEENS5_IJS1Z_SW_NS5_IJSB_NSA_ILi1024EEEEEEEEEEEEEEvS24_EENS_8epilogue10collective18CollectiveEpilogueINS2H_23Sm100TmaWarpSpecializedILi4ELi2ELi32ELb1ELb0EEEJNS5_IJSH_SG_SH_EEENS5_IJNSN_ISH_SC_EENSN_INS5_IJSO_S27_EEENS5_IJSC_SF_EEEEEEEENS_10bfloat16_tESM_S2S_SM_NS2H_6fusion15FusionCallbacksIS2L_NS2T_17LinearCombinationIS2S_fS2S_fLNS_15FloatRoundStyleE2EEES2M_S2R_JEEENS4_5SM1004TMEM4LOAD26SM100_TMEM_LOAD_32dp32b32xES1I_NS1K_INS1L_ILi2ELi4ELi3EEENS1N_ILi16EEENSN_INS5_IJS1P_SO_EEENS5_IJSO_SC_EEEEEEENS4_39AutoVectorizingCopyWithAssumedAlignmentILi128EEENS4_14SM90_TMA_STOREES38_S3A_S3A_EEEvvEEEEvNT_6ParamsE)
        /*0e88*/ 	.short	0x0380
        /*0e8a*/ 	.short	0x0c00


	//----- nvinfo : EIATTR_SW_WAR
	.align		4
.L_55:
        /*0e8c*/ 	.byte	0x04, 0x36
        /*0e8e*/ 	.short	(.L_57 - .L_56)
.L_56:
        /*0e90*/ 	.word	0x00000008
.L_57:


//--------------------- .nv.callgraph             --------------------------
	.section	.nv.callgraph,"",@"SHT_CUDA_CALLGRAPH"
	.align	4
	.sectionentsize	8
	.align		4
        /*0000*/ 	.word	0x00000000
	.align		4
        /*0004*/ 	.word	0xffffffff
	.align		4
        /*0008*/ 	.word	index@(_ZN7cutlass13device_kernelINS_4gemm6kernel13GemmUniversalIN4cute5tupleIJiiiiEEENS1_10collective13CollectiveMmaINS1_46MainloopSm100TmaUmmaWarpSpecializedBlockScaledILi14ELi2ELi1ENS5_IJNS4_1CILi4EEENSA_ILi1EEESC_EEEEENS5_IJNSA_ILi128EEENSA_ILi256EEENSA_ILi64EEEEEENS5_IJNS_12float_e2m1_tENS_13float_ue4m3_tEEEENS5_IJNS5_IJlSC_lEEENS4_6LayoutINS5_IJNS5_IJNS5_IJNSA_ILi32EEESB_EEEiEEENS5_IJNS5_IJNSA_ILi16EEESB_EEEiEEENS5_IJSC_iEEEEEENS5_IJST_NS5_IJNS5_IJNSA_ILi0EEESC_EEENSA_ILi512EEEEEENS5_IJSW_iEEEEEEEEEEESL_S13_NS4_8TiledMMAINS4_8MMA_AtomIJNS4_17SM100_MMA_MXF4_SSISJ_SJ_fSK_Li128ELi256ELi16ELNS4_4UMMA5MajorE0ELS18_0ELNS17_7ScaleInE0ELS19_0EEEEEENSN_INS5_IJSC_SC_SC_EEENS5_IJSW_SW_SW_EEEEENS5_IJNS4_10UnderscoreES1F_S1F_EEEEENS5_IJNS4_13SM90_TMA_LOADES1I_EEENS5_IJNS4_14ComposedLayoutINS4_7SwizzleILi1ELi4ELi3EEENS4_18smem_ptr_flag_bitsILi4EEENSN_INS5_IJNSA_ILi8EEESH_EEENS5_IJSH_SC_EEEEEEENSN_INS5_IJNS5_IJNS5_IJSP_SC_EEESS_EEESC_NS5_IJSC_SC_EEEEEENS5_IJNS5_IJNS5_IJSS_SY_EEESX_EEESW_NS5_IJSB_SY_EEEEEEEEEEEvNS4_8identityENS5_IJNS4_23SM90_TMA_LOAD_MULTICASTES25_EEENS5_IJS1T_NSN_INS5_IJNS5_IJNS5_IJSP_NSA_ILi2EEEEEESS_EEESC_S1W_EEENS5_IJS1Z_SW_NS5_IJSB_NSA_ILi1024EEEEEEEEEEEEEEvS24_EENS_8epilogue10collective18CollectiveEpilogueINS2H_23Sm100TmaWarpSpecializedILi4ELi2ELi32ELb1ELb0EEEJNS5_IJSH_SG_SH_EEENS5_IJNSN_ISH_SC_EENSN_INS5_IJSO_S27_EEENS5_IJSC_SF_EEEEEEEENS_10bfloat16_tESM_S2S_SM_NS2H_6fusion15FusionCallbacksIS2L_NS2T_17LinearCombinationIS2S_fS2S_fLNS_15FloatRoundStyleE2EEES2M_S2R_JEEENS4_5SM1004TMEM4LOAD26SM100_TMEM_LOAD_32dp32b32xES1I_NS1K_INS1L_ILi2ELi4ELi3EEENS1N_ILi16EEENSN_INS5_IJS1P_SO_EEENS5_IJSO_SC_EEEEEEENS4_39AutoVectorizingCopyWithAssumedAlignmentILi128EEENS4_14SM90_TMA_STOREES38_S3A_S3A_EEEvvEEEEvNT_6ParamsE)
	.align		4
        /*000c*/ 	.word	index@(__assertfail)
	.align		4
        /*0010*/ 	.word	0x00000000
	.align		4
        /*0014*/ 	.word	0xfffffffe
	.align		4
        /*0018*/ 	.word	0x00000000
	.align		4
        /*001c*/ 	.word	0xfffffffd
	.align		4
        /*0020*/ 	.word	0x00000000
	.align		4
        /*0024*/ 	.word	0xfffffffc


//--------------------- .nv.constant4             --------------------------
	.section	.nv.constant4,"a",@progbits
	.align	8
	.align		8
.nv.constant4:
        /*0000*/ 	.dword	__assertfail
	.align		8
        /*0008*/ 	.dword	__unnamed_1
	.align		8
        /*0010*/ 	.dword	__unnamed_2
	.align		8
        /*0018*/ 	.dword	_ZN40_INTERNAL_fbaea358_4_k_cu_f665f141_202874cuda3std3__45__cpo5beginE
	.align		8
        /*0020*/ 	.dword	_ZN40_INTERNAL_fbaea358_4_k_cu_f665f141_202874cuda3std3__45__cpo3endE
	.align		8
        /*0028*/ 	.dword	_ZN40_INTERNAL_fbaea358_4_k_cu_f665f141_202874cuda3std3__45__cpo6cbeginE
	.align		8
        /*0030*/ 	.dword	_ZN40_INTERNAL_fbaea358_4_k_cu_f665f141_202874cuda3std3__45__cpo4cendE
	.align		8
        /*0038*/ 	.dword	_ZN40_INTERNAL_fbaea358_4_k_cu_f665f141_202874cuda3std3__442_GLOBAL__N__fbaea358_4_k_cu_f665f141_202876ignoreE
	.align		8
        /*0040*/ 	.dword	_ZN40_INTERNAL_fbaea358_4_k_cu_f665f141_202874cuda3std3__419piecewise_constructE
	.align		8
        /*0048*/ 	.dword	_ZN40_INTERNAL_fbaea358_4_k_cu_f665f141_202874cuda3std3__48in_placeE
	.align		8
        /*0050*/ 	.dword	_ZN40_INTERNAL_fbaea358_4_k_cu_f665f141_202874cuda3std6ranges3__45__cpo4swapE
	.align		8
        /*0058*/ 	.dword	_ZN40_INTERNAL_fbaea358_4_k_cu_f665f141_202874cuda3std6ranges3__45__cpo9iter_moveE
	.align		8
        /*0060*/ 	.dword	_ZN40_INTERNAL_fbaea358_4_k_cu_f665f141_202874cute7productE
	.align		8
        /*0068*/ 	.dword	_ZN40_INTERNAL_fbaea358_4_k_cu_f665f141_202874cute1_E
	.align		8
        /*0070*/ 	.dword	$str$25
	.align		8
        /*0078*/ 	.dword	$str$26
	.align		8
        /*0080*/ 	.dword	$str$29
	.align		8
        /*0088*/ 	.dword	$str$30


//--------------------- .text._ZN7cutlass13device_kernelINS_4gemm6kernel13GemmUniversalIN4cute5tupleIJiiiiEEENS1_10collective13CollectiveMmaINS1_46MainloopSm100TmaUmmaWarpSpecializedBlockScaledILi14ELi2ELi1ENS5_IJNS4_1CILi4EEENSA_ILi1EEESC_EEEEENS5_IJNSA_ILi128EEENSA_ILi256EEENSA_ILi64EEEEEENS5_IJNS_12float_e2m1_tENS_13float_ue4m3_tEEEENS5_IJNS5_IJlSC_lEEENS4_6LayoutINS5_IJNS5_IJNS5_IJNSA_ILi32EEESB_EEEiEEENS5_IJNS5_IJNSA_ILi16EEESB_EEEiEEENS5_IJSC_iEEEEEENS5_IJST_NS5_IJNS5_IJNSA_ILi0EEESC_EEENSA_ILi512EEEEEENS5_IJSW_iEEEEEEEEEEESL_S13_NS4_8TiledMMAINS4_8MMA_AtomIJNS4_17SM100_MMA_MXF4_SSISJ_SJ_fSK_Li128ELi256ELi16ELNS4_4UMMA5MajorE0ELS18_0ELNS17_7ScaleInE0ELS19_0EEEEEENSN_INS5_IJSC_SC_SC_EEENS5_IJSW_SW_SW_EEEEENS5_IJNS4_10UnderscoreES1F_S1F_EEEEENS5_IJNS4_13SM90_TMA_LOADES1I_EEENS5_IJNS4_14ComposedLayoutINS4_7SwizzleILi1ELi4ELi3EEENS4_18smem_ptr_flag_bitsILi4EEENSN_INS5_IJNSA_ILi8EEESH_EEENS5_IJSH_SC_EEEEEEENSN_INS5_IJNS5_IJNS5_IJSP_SC_EEESS_EEESC_NS5_IJSC_SC_EEEEEENS5_IJNS5_IJNS5_IJSS_SY_EEESX_EEESW_NS5_IJSB_SY_EEEEEEEEEEEvNS4_8identityENS5_IJNS4_23SM90_TMA_LOAD_MULTICASTES25_EEENS5_IJS1T_NSN_INS5_IJNS5_IJNS5_IJSP_NSA_ILi2EEEEEESS_EEESC_S1W_EEENS5_IJS1Z_SW_NS5_IJSB_NSA_ILi1024EEEEEEEEEEEEEEvS24_EENS_8epilogue10collective18CollectiveEpilogueINS2H_23Sm100TmaWarpSpecializedILi4ELi2ELi32ELb1ELb0EEEJNS5_IJSH_SG_SH_EEENS5_IJNSN_ISH_SC_EENSN_INS5_IJSO_S27_EEENS5_IJSC_SF_EEEEEEEENS_10bfloat16_tESM_S2S_SM_NS2H_6fusion15FusionCallbacksIS2L_NS2T_17LinearCombinationIS2S_fS2S_fLNS_15FloatRoundStyleE2EEES2M_S2R_JEEENS4_5SM1004TMEM4LOAD26SM100_TMEM_LOAD_32dp32b32xES1I_NS1K_INS1L_ILi2ELi4ELi3EEENS1N_ILi16EEENSN_INS5_IJS1P_SO_EEENS5_IJSO_SC_EEEEEEENS4_39AutoVectorizingCopyWithAssumedAlignmentILi128EEENS4_14SM90_TMA_STOREES38_S3A_S3A_EEEvvEEEEvNT_6ParamsE --------------------------
	.section	.text._ZN7cutlass13device_kernelINS_4gemm6kernel13GemmUniversalIN4cute5tupleIJiiiiEEENS1_10collective13CollectiveMmaINS1_46MainloopSm100TmaUmmaWarpSpecializedBlockScaledILi14ELi2ELi1ENS5_IJNS4_1CILi4EEENSA_ILi1EEESC_EEEEENS5_IJNSA_ILi128EEENSA_ILi256EEENSA_ILi64EEEEEENS5_IJNS_12float_e2m1_tENS_13float_ue4m3_tEEEENS5_IJNS5_IJlSC_lEEENS4_6LayoutINS5_IJNS5_IJNS5_IJNSA_ILi32EEESB_EEEiEEENS5_IJNS5_IJNSA_ILi16EEESB_EEEiEEENS5_IJSC_iEEEEEENS5_IJST_NS5_IJNS5_IJNSA_ILi0EEESC_EEENSA_ILi512EEEEEENS5_IJSW_iEEEEEEEEEEESL_S13_NS4_8TiledMMAINS4_8MMA_AtomIJNS4_17SM100_MMA_MXF4_SSISJ_SJ_fSK_Li128ELi256ELi16ELNS4_4UMMA5MajorE0ELS18_0ELNS17_7ScaleInE0ELS19_0EEEEEENSN_INS5_IJSC_SC_SC_EEENS5_IJSW_SW_SW_EEEEENS5_IJNS4_10UnderscoreES1F_S1F_EEEEENS5_IJNS4_13SM90_TMA_LOADES1I_EEENS5_IJNS4_14ComposedLayoutINS4_7SwizzleILi1ELi4ELi3EEENS4_18smem_ptr_flag_bitsILi4EEENSN_INS5_IJNSA_ILi8EEESH_EEENS5_IJSH_SC_EEEEEEENSN_INS5_IJNS5_IJNS5_IJSP_SC_EEESS_EEESC_NS5_IJSC_SC_EEEEEENS5_IJNS5_IJNS5_IJSS_SY_EEESX_EEESW_NS5_IJSB_SY_EEEEEEEEEEEvNS4_8identityENS5_IJNS4_23SM90_TMA_LOAD_MULTICASTES25_EEENS5_IJS1T_NSN_INS5_IJNS5_IJNS5_IJSP_NSA_ILi2EEEEEESS_EEESC_S1W_EEENS5_IJS1Z_SW_NS5_IJSB_NSA_ILi1024EEEEEEEEEEEEEEvS24_EENS_8epilogue10collective18CollectiveEpilogueINS2H_23Sm100TmaWarpSpecializedILi4ELi2ELi32ELb1ELb0EEEJNS5_IJSH_SG_SH_EEENS5_IJNSN_ISH_SC_EENSN_INS5_IJSO_S27_EEENS5_IJSC_SF_EEEEEEEENS_10bfloat16_tESM_S2S_SM_NS2H_6fusion15FusionCallbacksIS2L_NS2T_17LinearCombinationIS2S_fS2S_fLNS_15FloatRoundStyleE2EEES2M_S2R_JEEENS4_5SM1004TMEM4LOAD26SM100_TMEM_LOAD_32dp32b32xES1I_NS1K_INS1L_ILi2ELi4ELi3EEENS1N_ILi16EEENSN_INS5_IJS1P_SO_EEENS5_IJSO_SC_EEEEEEENS4_39AutoVectorizingCopyWithAssumedAlignmentILi128EEENS4_14SM90_TMA_STOREES38_S3A_S3A_EEEvvEEEEvNT_6ParamsE,"ax",@progbits
	.align	128
.text._ZN7cutlass13device_kernelINS_4gemm6kernel13GemmUniversalIN4cute5tupleIJiiiiEEENS1_10collective13CollectiveMmaINS1_46MainloopSm100TmaUmmaWarpSpecializedBlockScaledILi14ELi2ELi1ENS5_IJNS4_1CILi4EEENSA_ILi1EEESC_EEEEENS5_IJNSA_ILi128EEENSA_ILi256EEENSA_ILi64EEEEEENS5_IJNS_12float_e2m1_tENS_13float_ue4m3_tEEEENS5_IJNS5_IJlSC_lEEENS4_6LayoutINS5_IJNS5_IJNS5_IJNSA_ILi32EEESB_EEEiEEENS5_IJNS5_IJNSA_ILi16EEESB_EEEiEEENS5_IJSC_iEEEEEENS5_IJST_NS5_IJNS5_IJNSA_ILi0EEESC_EEENSA_ILi512EEEEEENS5_IJSW_iEEEEEEEEEEESL_S13_NS4_8TiledMMAINS4_8MMA_AtomIJNS4_17SM100_MMA_MXF4_SSISJ_SJ_fSK_Li128ELi256ELi16ELNS4_4UMMA5MajorE0ELS18_0ELNS17_7ScaleInE0ELS19_0EEEEEENSN_INS5_IJSC_SC_SC_EEENS5_IJSW_SW_SW_EEEEENS5_IJNS4_10UnderscoreES1F_S1F_EEEEENS5_IJNS4_13SM90_TMA_LOADES1I_EEENS5_IJNS4_14ComposedLayoutINS4_7SwizzleILi1ELi4ELi3EEENS4_18smem_ptr_flag_bitsILi4EEENSN_INS5_IJNSA_ILi8EEESH_EEENS5_IJSH_SC_EEEEEEENSN_INS5_IJNS5_IJNS5_IJSP_SC_EEESS_EEESC_NS5_IJSC_SC_EEEEEENS5_IJNS5_IJNS5_IJSS_SY_EEESX_EEESW_NS5_IJSB_SY_EEEEEEEEEEEvNS4_8identityENS5_IJNS4_23SM90_TMA_LOAD_MULTICASTES25_EEENS5_IJS1T_NSN_INS5_IJNS5_IJNS5_IJSP_NSA_ILi2EEEEEESS_EEESC_S1W_EEENS5_IJS1Z_SW_NS5_IJSB_NSA_ILi1024EEEEEEEEEEEEEEvS24_EENS_8epilogue10collective18CollectiveEpilogueINS2H_23Sm100TmaWarpSpecializedILi4ELi2ELi32ELb1ELb0EEEJNS5_IJSH_SG_SH_EEENS5_IJNSN_ISH_SC_EENSN_INS5_IJSO_S27_EEENS5_IJSC_SF_EEEEEEEENS_10bfloat16_tESM_S2S_SM_NS2H_6fusion15FusionCallbacksIS2L_NS2T_17LinearCombinationIS2S_fS2S_fLNS_15FloatRoundStyleE2EEES2M_S2R_JEEENS4_5SM1004TMEM4LOAD26SM100_TMEM_LOAD_32dp32b32xES1I_NS1K_INS1L_ILi2ELi4ELi3EEENS1N_ILi16EEENSN_INS5_IJS1P_SO_EEENS5_IJSO_SC_EEEEEEENS4_39AutoVectorizingCopyWithAssumedAlignmentILi128EEENS4_14SM90_TMA_STOREES38_S3A_S3A_EEEvvEEEEvNT_6ParamsE:
        .type           _ZN7cutlass13device_kernelINS_4gemm6kernel13GemmUniversalIN4cute5tupleIJiiiiEEENS1_10collective13CollectiveMmaINS1_46MainloopSm100TmaUmmaWarpSpecializedBlockScaledILi14ELi2ELi1ENS5_IJNS4_1CILi4EEENSA_ILi1EEESC_EEEEENS5_IJNSA_ILi128EEENSA_ILi256EEENSA_ILi64EEEEEENS5_IJNS_12float_e2m1_tENS_13float_ue4m3_tEEEENS5_IJNS5_IJlSC_lEEENS4_6LayoutINS5_IJNS5_IJNS5_IJNSA_ILi32EEESB_EEEiEEENS5_IJNS5_IJNSA_ILi16EEESB_EEEiEEENS5_IJSC_iEEEEEENS5_IJST_NS5_IJNS5_IJNSA_ILi0EEESC_EEENSA_ILi512EEEEEENS5_IJSW_iEEEEEEEEEEESL_S13_NS4_8TiledMMAINS4_8MMA_AtomIJNS4_17SM100_MMA_MXF4_SSISJ_SJ_fSK_Li128ELi256ELi16ELNS4_4UMMA5MajorE0ELS18_0ELNS17_7ScaleInE0ELS19_0EEEEEENSN_INS5_IJSC_SC_SC_EEENS5_IJSW_SW_SW_EEEEENS5_IJNS4_10UnderscoreES1F_S1F_EEEEENS5_IJNS4_13SM90_TMA_LOADES1I_EEENS5_IJNS4_14ComposedLayoutINS4_7SwizzleILi1ELi4ELi3EEENS4_18smem_ptr_flag_bitsILi4EEENSN_INS5_IJNSA_ILi8EEESH_EEENS5_IJSH_SC_EEEEEEENSN_INS5_IJNS5_IJNS5_IJSP_SC_EEESS_EEESC_NS5_IJSC_SC_EEEEEENS5_IJNS5_IJNS5_IJSS_SY_EEESX_EEESW_NS5_IJSB_SY_EEEEEEEEEEEvNS4_8identityENS5_IJNS4_23SM90_TMA_LOAD_MULTICASTES25_EEENS5_IJS1T_NSN_INS5_IJNS5_IJNS5_IJSP_NSA_ILi2EEEEEESS_EEESC_S1W_EEENS5_IJS1Z_SW_NS5_IJSB_NSA_ILi1024EEEEEEEEEEEEEEvS24_EENS_8epilogue10collective18CollectiveEpilogueINS2H_23Sm100TmaWarpSpecializedILi4ELi2ELi32ELb1ELb0EEEJNS5_IJSH_SG_SH_EEENS5_IJNSN_ISH_SC_EENSN_INS5_IJSO_S27_EEENS5_IJSC_SF_EEEEEEEENS_10bfloat16_tESM_S2S_SM_NS2H_6fusion15FusionCallbacksIS2L_NS2T_17LinearCombinationIS2S_fS2S_fLNS_15FloatRoundStyleE2EEES2M_S2R_JEEENS4_5SM1004TMEM4LOAD26SM100_TMEM_LOAD_32dp32b32xES1I_NS1K_INS1L_ILi2ELi4ELi3EEENS1N_ILi16EEENSN_INS5_IJS1P_SO_EEENS5_IJSO_SC_EEEEEEENS4_39AutoVectorizingCopyWithAssumedAlignmentILi128EEENS4_14SM90_TMA_STOREES38_S3A_S3A_EEEvvEEEEvNT_6ParamsE,@function
        .size           _ZN7cutlass13device_kernelINS_4gemm6kernel13GemmUniversalIN4cute5tupleIJiiiiEEENS1_10collective13CollectiveMmaINS1_46MainloopSm100TmaUmmaWarpSpecializedBlockScaledILi14ELi2ELi1ENS5_IJNS4_1CILi4EEENSA_ILi1EEESC_EEEEENS5_IJNSA_ILi128EEENSA_ILi256EEENSA_ILi64EEEEEENS5_IJNS_12float_e2m1_tENS_13float_ue4m3_tEEEENS5_IJNS5_IJlSC_lEEENS4_6LayoutINS5_IJNS5_IJNS5_IJNSA_ILi32EEESB_EEEiEEENS5_IJNS5_IJNSA_ILi16EEESB_EEEiEEENS5_IJSC_iEEEEEENS5_IJST_NS5_IJNS5_IJNSA_ILi0EEESC_EEENSA_ILi512EEEEEENS5_IJSW_iEEEEEEEEEEESL_S13_NS4_8TiledMMAINS4_8MMA_AtomIJNS4_17SM100_MMA_MXF4_SSISJ_SJ_fSK_Li128ELi256ELi16ELNS4_4UMMA5MajorE0ELS18_0ELNS17_7ScaleInE0ELS19_0EEEEEENSN_INS5_IJSC_SC_SC_EEENS5_IJSW_SW_SW_EEEEENS5_IJNS4_10UnderscoreES1F_S1F_EEEEENS5_IJNS4_13SM90_TMA_LOADES1I_EEENS5_IJNS4_14ComposedLayoutINS4_7SwizzleILi1ELi4ELi3EEENS4_18smem_ptr_flag_bitsILi4EEENSN_INS5_IJNSA_ILi8EEESH_EEENS5_IJSH_SC_EEEEEEENSN_INS5_IJNS5_IJNS5_IJSP_SC_EEESS_EEESC_NS5_IJSC_SC_EEEEEENS5_IJNS5_IJNS5_IJSS_SY_EEESX_EEESW_NS5_IJSB_SY_EEEEEEEEEEEvNS4_8identityENS5_IJNS4_23SM90_TMA_LOAD_MULTICASTES25_EEENS5_IJS1T_NSN_INS5_IJNS5_IJNS5_IJSP_NSA_ILi2EEEEEESS_EEESC_S1W_EEENS5_IJS1Z_SW_NS5_IJSB_NSA_ILi1024EEEEEEEEEEEEEEvS24_EENS_8epilogue10collective18CollectiveEpilogueINS2H_23Sm100TmaWarpSpecializedILi4ELi2ELi32ELb1ELb0EEEJNS5_IJSH_SG_SH_EEENS5_IJNSN_ISH_SC_EENSN_INS5_IJSO_S27_EEENS5_IJSC_SF_EEEEEEEENS_10bfloat16_tESM_S2S_SM_NS2H_6fusion15FusionCallbacksIS2L_NS2T_17LinearCombinationIS2S_fS2S_fLNS_15FloatRoundStyleE2EEES2M_S2R_JEEENS4_5SM1004TMEM4LOAD26SM100_TMEM_LOAD_32dp32b32xES1I_NS1K_INS1L_ILi2ELi4ELi3EEENS1N_ILi16EEENSN_INS5_IJS1P_SO_EEENS5_IJSO_SC_EEEEEEENS4_39AutoVectorizingCopyWithAssumedAlignmentILi128EEENS4_14SM90_TMA_STOREES38_S3A_S3A_EEEvvEEEEvNT_6ParamsE,(.L_x_269 - _ZN7cutlass13device_kernelINS_4gemm6kernel13GemmUniversalIN4cute5tupleIJiiiiEEENS1_10collective13CollectiveMmaINS1_46MainloopSm100TmaUmmaWarpSpecializedBlockScaledILi14ELi2ELi1ENS5_IJNS4_1CILi4EEENSA_ILi1EEESC_EEEEENS5_IJNSA_ILi128EEENSA_ILi256EEENSA_ILi64EEEEEENS5_IJNS_12float_e2m1_tENS_13float_ue4m3_tEEEENS5_IJNS5_IJlSC_lEEENS4_6LayoutINS5_IJNS5_IJNS5_IJNSA_ILi32EEESB_EEEiEEENS5_IJNS5_IJNSA_ILi16EEESB_EEEiEEENS5_IJSC_iEEEEEENS5_IJST_NS5_IJNS5_IJNSA_ILi0EEESC_EEENSA_ILi512EEEEEENS5_IJSW_iEEEEEEEEEEESL_S13_NS4_8TiledMMAINS4_8MMA_AtomIJNS4_17SM100_MMA_MXF4_SSISJ_SJ_fSK_Li128ELi256ELi16ELNS4_4UMMA5MajorE0ELS18_0ELNS17_7ScaleInE0ELS19_0EEEEEENSN_INS5_IJSC_SC_SC_EEENS5_IJSW_SW_SW_EEEEENS5_IJNS4_10UnderscoreES1F_S1F_EEEEENS5_IJNS4_13SM90_TMA_LOADES1I_EEENS5_IJNS4_14ComposedLayoutINS4_7SwizzleILi1ELi4ELi3EEENS4_18smem_ptr_flag_bitsILi4EEENSN_INS5_IJNSA_ILi8EEESH_EEENS5_IJSH_SC_EEEEEEENSN_INS5_IJNS5_IJNS5_IJSP_SC_EEESS_EEESC_NS5_IJSC_SC_EEEEEENS5_IJNS5_IJNS5_IJSS_SY_EEESX_EEESW_NS5_IJSB_SY_EEEEEEEEEEEvNS4_8identityENS5_IJNS4_23SM90_TMA_LOAD_MULTICASTES25_EEENS5_IJS1T_NSN_INS5_IJNS5_IJNS5_IJSP_NSA_ILi2EEEEEESS_EEESC_S1W_EEENS5_IJS1Z_SW_NS5_IJSB_NSA_ILi1024EEEEEEEEEEEEEEvS24_EENS_8epilogue10collective18CollectiveEpilogueINS2H_23Sm100TmaWarpSpecializedILi4ELi2ELi32ELb1ELb0EEEJNS5_IJSH_SG_SH_EEENS5_IJNSN_ISH_SC_EENSN_INS5_IJSO_S27_EEENS5_IJSC_SF_EEEEEEEENS_10bfloat16_tESM_S2S_SM_NS2H_6fusion15FusionCallbacksIS2L_NS2T_17LinearCombinationIS2S_fS2S_fLNS_15FloatRoundStyleE2EEES2M_S2R_JEEENS4_5SM1004TMEM4LOAD26SM100_TMEM_LOAD_32dp32b32xES1I_NS1K_INS1L_ILi2ELi4ELi3EEENS1N_ILi16EEENSN_INS5_IJS1P_SO_EEENS5_IJSO_SC_EEEEEEENS4_39AutoVectorizingCopyWithAssumedAlignmentILi128EEENS4_14SM90_TMA_STOREES38_S3A_S3A_EEEvvEEEEvNT_6ParamsE)
        .other          _ZN7cutlass13device_kernelINS_4gemm6kernel13GemmUniversalIN4cute5tupleIJiiiiEEENS1_10collective13CollectiveMmaINS1_46MainloopSm100TmaUmmaWarpSpecializedBlockScaledILi14ELi2ELi1ENS5_IJNS4_1CILi4EEENSA_ILi1EEESC_EEEEENS5_IJNSA_ILi128EEENSA_ILi256EEENSA_ILi64EEEEEENS5_IJNS_12float_e2m1_tENS_13float_ue4m3_tEEEENS5_IJNS5_IJlSC_lEEENS4_6LayoutINS5_IJNS5_IJNS5_IJNSA_ILi32EEESB_EEEiEEENS5_IJNS5_IJNSA_ILi16EEESB_EEEiEEENS5_IJSC_iEEEEEENS5_IJST_NS5_IJNS5_IJNSA_ILi0EEESC_EEENSA_ILi512EEEEEENS5_IJSW_iEEEEEEEEEEESL_S13_NS4_8TiledMMAINS4_8MMA_AtomIJNS4_17SM100_MMA_MXF4_SSISJ_SJ_fSK_Li128ELi256ELi16ELNS4_4UMMA5MajorE0ELS18_0ELNS17_7ScaleInE0ELS19_0EEEEEENSN_INS5_IJSC_SC_SC_EEENS5_IJSW_SW_SW_EEEEENS5_IJNS4_10UnderscoreES1F_S1F_EEEEENS5_IJNS4_13SM90_TMA_LOADES1I_EEENS5_IJNS4_14ComposedLayoutINS4_7SwizzleILi1ELi4ELi3EEENS4_18smem_ptr_flag_bitsILi4EEENSN_INS5_IJNSA_ILi8EEESH_EEENS5_IJSH_SC_EEEEEEENSN_INS5_IJNS5_IJNS5_IJSP_SC_EEESS_EEESC_NS5_IJSC_SC_EEEEEENS5_IJNS5_IJNS5_IJSS_SY_EEESX_EEESW_NS5_IJSB_SY_EEEEEEEEEEEvNS4_8identityENS5_IJNS4_23SM90_TMA_LOAD_MULTICASTES25_EEENS5_IJS1T_NSN_INS5_IJNS5_IJNS5_IJSP_NSA_ILi2EEEEEESS_EEESC_S1W_EEENS5_IJS1Z_SW_NS5_IJSB_NSA_ILi1024EEEEEEEEEEEEEEvS24_EENS_8epilogue10collective18CollectiveEpilogueINS2H_23Sm100TmaWarpSpecializedILi4ELi2ELi32ELb1ELb0EEEJNS5_IJSH_SG_SH_EEENS5_IJNSN_ISH_SC_EENSN_INS5_IJSO_S27_EEENS5_IJSC_SF_EEEEEEEENS_10bfloat16_tESM_S2S_SM_NS2H_6fusion15FusionCallbacksIS2L_NS2T_17LinearCombinationIS2S_fS2S_fLNS_15FloatRoundStyleE2EEES2M_S2R_JEEENS4_5SM1004TMEM4LOAD26SM100_TMEM_LOAD_32dp32b32xES1I_NS1K_INS1L_ILi2ELi4ELi3EEENS1N_ILi16EEENSN_INS5_IJS1P_SO_EEENS5_IJSO_SC_EEEEEEENS4_39AutoVectorizingCopyWithAssumedAlignmentILi128EEENS4_14SM90_TMA_STOREES38_S3A_S3A_EEEvvEEEEvNT_6ParamsE,@"STO_CUDA_ENTRY STV_DEFAULT"
_ZN7cutlass13device_kernelINS_4gemm6kernel13GemmUniversalIN4cute5tupleIJiiiiEEENS1_10collective13CollectiveMmaINS1_46MainloopSm100TmaUmmaWarpSpecializedBlockScaledILi14ELi2ELi1ENS5_IJNS4_1CILi4EEENSA_ILi1EEESC_EEEEENS5_IJNSA_ILi128EEENSA_ILi256EEENSA_ILi64EEEEEENS5_IJNS_12float_e2m1_tENS_13float_ue4m3_tEEEENS5_IJNS5_IJlSC_lEEENS4_6LayoutINS5_IJNS5_IJNS5_IJNSA_ILi32EEESB_EEEiEEENS5_IJNS5_IJNSA_ILi16EEESB_EEEiEEENS5_IJSC_iEEEEEENS5_IJST_NS5_IJNS5_IJNSA_ILi0EEESC_EEENSA_ILi512EEEEEENS5_IJSW_iEEEEEEEEEEESL_S13_NS4_8TiledMMAINS4_8MMA_AtomIJNS4_17SM100_MMA_MXF4_SSISJ_SJ_fSK_Li128ELi256ELi16ELNS4_4UMMA5MajorE0ELS18_0ELNS17_7ScaleInE0ELS19_0EEEEEENSN_INS5_IJSC_SC_SC_EEENS5_IJSW_SW_SW_EEEEENS5_IJNS4_10UnderscoreES1F_S1F_EEEEENS5_IJNS4_13SM90_TMA_LOADES1I_EEENS5_IJNS4_14ComposedLayoutINS4_7SwizzleILi1ELi4ELi3EEENS4_18smem_ptr_flag_bitsILi4EEENSN_INS5_IJNSA_ILi8EEESH_EEENS5_IJSH_SC_EEEEEEENSN_INS5_IJNS5_IJNS5_IJSP_SC_EEESS_EEESC_NS5_IJSC_SC_EEEEEENS5_IJNS5_IJNS5_IJSS_SY_EEESX_EEESW_NS5_IJSB_SY_EEEEEEEEEEEvNS4_8identityENS5_IJNS4_23SM90_TMA_LOAD_MULTICASTES25_EEENS5_IJS1T_NSN_INS5_IJNS5_IJNS5_IJSP_NSA_ILi2EEEEEESS_EEESC_S1W_EEENS5_IJS1Z_SW_NS5_IJSB_NSA_ILi1024EEEEEEEEEEEEEEvS24_EENS_8epilogue10collective18CollectiveEpilogueINS2H_23Sm100TmaWarpSpecializedILi4ELi2ELi32ELb1ELb0EEEJNS5_IJSH_SG_SH_EEENS5_IJNSN_ISH_SC_EENSN_INS5_IJSO_S27_EEENS5_IJSC_SF_EEEEEEEENS_10bfloat16_tESM_S2S_SM_NS2H_6fusion15FusionCallbacksIS2L_NS2T_17LinearCombinationIS2S_fS2S_fLNS_15FloatRoundStyleE2EEES2M_S2R_JEEENS4_5SM1004TMEM4LOAD26SM100_TMEM_LOAD_32dp32b32xES1I_NS1K_INS1L_ILi2ELi4ELi3EEENS1N_ILi16EEENSN_INS5_IJS1P_SO_EEENS5_IJSO_SC_EEEEEEENS4_39AutoVectorizingCopyWithAssumedAlignmentILi128EEENS4_14SM90_TMA_STOREES38_S3A_S3A_EEEvvEEEEvNT_6ParamsE:
[----:B------:R-:W1:Y:S01]  /*0000*/  LDC R1, c[0x0][0x37c] ;  /* 0x0000df00ff017b82 */ /* 0x000e620000000800 */
[----:B------:R-:W2:Y:S01]  /*0010*/  S2R R184, SR_TID.X ;  /* 0x0000000000b87919 */ /* 0x000ea20000002100 */
[----:B------:R-:W3:Y:S01]  /*0020*/  LDCU.64 UR12, c[0x0][0xc90] ;  /* 0x00019200ff0c77ac */ /* 0x000ee20008000a00 */
[----:B------:R-:W-:Y:S02]  /*0030*/  PRMT R176, RZ, 0x7610, R176 ;  /* 0x00007610ffb07816 */ /* 0x000fe400000000b0 */
[----:B------:R-:W-:Y:S01]  /*0040*/  ELECT P4, URZ, PT ;  /* 0x0000000000ff782f */ /* 0x000fe20003880000 */
[----:B---3--:R-:W-:-:S04]  /*0050*/  UISETP.NE.U32.AND UP0, UPT, UR12, URZ, UPT ;  /* 0x000000ff0c00728c */ /* 0x008fc8000bf05070 */
[----:B------:R-:W-:Y:S01]  /*0060*/  UISETP.NE.AND.EX UP0, UPT, UR13, URZ, UPT, UP0 ;  /* 0x000000ff0d00728c */ /* 0x000fe2000bf05300 */
[----:B--2---:R-:W-:-:S05]  /*0070*/  SHF.R.U32.HI R177, RZ, 0x5, R184 ;  /* 0x00000005ffb17819 */ /* 0x004fca00000116b8 */
[----:B------:R-:W2:Y:S02]  /*0080*/  SHFL.IDX PT, R0, R177, RZ, 0x1f ;  /* 0x00001fffb1007589 */ /* 0x000ea400000e0000 */
[----:B--2---:R-:W-:Y:S01]  /*0090*/  R2UR UR19, R0 ;  /* 0x00000000001372ca */ /* 0x004fe200000e0000 */
[----:B-1----:R-:W-:-:S14]  /*00a0*/  BRA.U UP0, `(.L_x_0) ;  /* 0x0000000100307547 */ /* 0x002fdc000b800000 */
[----:B------:R-:W1:Y:S02]  /*00b0*/  LDCU.64 UR4, c[0x0][0xc88] ;  /* 0x00019100ff0477ac */ /* 0x000e640008000a00 */
[----:B-1----:R-:W-:-:S04]  /*00c0*/  UISETP.NE.U32.AND UP0, UPT, UR4, URZ, UPT ;  /* 0x000000ff0400728c */ /* 0x002fc8000bf05070 */
[----:B------:R-:W-:-:S09]  /*00d0*/  UISETP.NE.AND.EX UP0, UPT, UR5, URZ, UPT, UP0 ;  /* 0x000000ff0500728c */ /* 0x000fd2000bf05300 */
[----:B------:R-:W-:Y:S05]  /*00e0*/  BRA.U !UP0, `(.L_x_1) ;  /* 0x0000000108147547 */ /* 0x000fea000b800000 */
[----:B------:R-:W1:Y:S01]  /*00f0*/  LDC.64 R2, c[0x0][0xc88] ;  /* 0x00032200ff027b82 */ /* 0x000e620000000a00 */
[----:B------:R-:W1:Y:S02]  /*0100*/  LDCU.64 UR4, c[0x0][0x358] ;  /* 0x00006b00ff0477ac */ /* 0x000e640008000a00 */
[----:B-1----:R1:W5:Y:S01]  /*0110*/  LDG.E R133, desc[UR4][R2.64] ;  /* 0x0000000402857981 */ /* 0x002362000c1e1900 */
[----:B------:R-:W-:Y:S01]  /*0120*/  HFMA2 R176, -RZ, RZ, 0, 5.9604644775390625e-08 ;  /* 0x00000001ffb07431 */ /* 0x000fe200000001ff */
[----:B------:R-:W-:Y:S05]  /*0130*/  BRA `(.L_x_0) ;  /* 0x00000000000c7947 */ /* 0x000fea0003800000 */
.L_x_1:
[----:B------:R-:W1:Y:S01]  /*0140*/  LDCU UR4, c[0x0][0xc80] ;  /* 0x00019000ff0477ac */ /* 0x000e620008000800 */
[----:B------:R-:W-:Y:S01]  /*0150*/  HFMA2 R176, -RZ, RZ, 0, 5.9604644775390625e-08 ;  /* 0x00000001ffb07431 */ /* 0x000fe200000001ff */
[----:B-1----:R-:W-:-:S07]  /*0160*/  MOV R133, UR4 ;  /* 0x0000000400857c02 */ /* 0x002fce0008000f00 */
.L_x_0:
[----:B------:R-:W2:Y:S02]  /*0170*/  LDCU.64 UR4, c[0x0][0xcb0] ;  /* 0x00019600ff0477ac */ /* 0x000ea40008000a00 */
[----:B--2---:R-:W-:-:S04]  /*0180*/  UISETP.NE.U32.AND UP0, UPT, UR4, URZ, UPT ;  /* 0x000000ff0400728c */ /* 0x004fc8000bf05070 */
[----:B------:R-:W-:-:S09]  /*0190*/  UISETP.NE.AND.EX UP0, UPT, UR5, URZ, UPT, UP0 ;  /* 0x000000ff0500728c */ /* 0x000fd2000bf05300 */
[----:B------:R-:W-:Y:S05]  /*01a0*/  BRA.U UP0, `(.L_x_2) ;  /* 0x0000000100287547 */ /* 0x000fea000b800000 */
[----:B------:R-:W2:Y:S02]  /*01b0*/  LDCU.64 UR4, c[0x0][0xca8] ;  /* 0x00019500ff0477ac */ /* 0x000ea40008000a00 */
[----:B--2---:R-:W-:-:S04]  /*01c0*/  UISETP.NE.U32.AND UP0, UPT, UR4, URZ, UPT ;  /* 0x000000ff0400728c */ /* 0x004fc8000bf05070 */
[----:B------:R-:W-:-:S09]  /*01d0*/  UISETP.NE.AND.EX UP0, UPT, UR5, URZ, UPT, UP0 ;  /* 0x000000ff0500728c */ /* 0x000fd2000bf05300 */
[----:B------:R-:W-:Y:S05]  /*01e0*/  BRA.U !UP0, `(.L_x_3) ;  /* 0x0000000108107547 */ /* 0x000fea000b800000 */
[----:B------:R-:W2:Y:S01]  /*01f0*/  LDC.64 R130, c[0x0][0xca8] ;  /* 0x00032a00ff827b82 */ /* 0x000ea20000000a00 */
[----:B------:R-:W2:Y:S02]  /*0200*/  LDCU.64 UR4, c[0x0][0x358] ;  /* 0x00006b00ff0477ac */ /* 0x000ea40008000a00 */
[----:B--2---:R2:W5:Y:S01]  /*0210*/  LDG.E R130, desc[UR4][R130.64] ;  /* 0x0000000482827981 */ /* 0x004562000c1e1900 */
[----:B------:R-:W-:Y:S05]  /*0220*/  BRA `(.L_x_2) ;  /* 0x0000000000087947 */ /* 0x000fea0003800000 */
.L_x_3:
[----:B------:R-:W2:Y:S02]  /*0230*/  LDCU UR4, c[0x0][0xca0] ;  /* 0x00019400ff0477ac */ /* 0x000ea40008000800 */
[----:B--2---:R-:W-:Y:S02]  /*0240*/  MOV R130, UR4 ;  /* 0x0000000400827c02 */ /* 0x004fe40008000f00 */
.L_x_2:
[----:B------:R-:W-:Y:S01]  /*0250*/  IMAD.U32 R0, RZ, RZ, UR19 ;  /* 0x00000013ff007e24 */ /* 0x000fe2000f8e00ff */
[----:B------:R-:W-:Y:S04]  /*0260*/  BSSY.RECONVERGENT B0, `(.L_x_4) ;  /* 0x0000012000007945 */ /* 0x000fe80003800200 */
[C---:B------:R-:W-:Y:S02]  /*0270*/  ISETP.NE.OR P1, PT, R0.reuse, 0x1, !P4 ;  /* 0x000000010000780c */ /* 0x040fe40006725670 */
[----:B------:R-:W-:-:S11]  /*0280*/  ISETP.NE.OR P0, PT, R0, 0x3, !P4 ;  /* 0x000000030000780c */ /* 0x000fd60006705670 */
[----:B------:R-:W-:Y:S05]  /*0290*/  @P1 BRA `(.L_x_5) ;  /* 0x0000000000381947 */ /* 0x000fea0003800000 */
[----:B------:R-:W3:Y:S02]  /*02a0*/  LDCU.64 UR4, c[0x0][0x348] ;  /* 0x00006900ff0477ac */ /* 0x000ee40008000a00 */
[----:B---3--:R-:W-:Y:S02]  /*02b0*/  UIADD3 UR10, UP3, UPT, UR4, 0x80, URZ ;  /* 0x00000080040a7890 */ /* 0x008fe4000ff7e0ff */
[----:B------:R-:W-:Y:S02]  /*02c0*/  UIADD3 UR8, UP2, UPT, UR4, 0x180, URZ ;  /* 0x0000018004087890 */ /* 0x000fe4000ff5e0ff */
[----:B------:R-:W-:Y:S02]  /*02d0*/  UIADD3 UR6, UP1, UPT, UR4, 0x280, URZ ;  /* 0x0000028004067890 */ /* 0x000fe4000ff3e0ff */
[----:B------:R-:W-:Y:S02]  /*02e0*/  UIADD3 UR4, UP0, UPT, UR4, 0x380, URZ ;  /* 0x0000038004047890 */ /* 0x000fe4000ff1e0ff */
[----:B------:R-:W-:-:S02]  /*02f0*/  UIADD3.X UR11, UPT, UPT, URZ, UR5, URZ, UP3, !UPT ;  /* 0x00000005ff0b7290 */ /* 0x000fc40009ffe4ff */
[----:B------:R-:W-:Y:S02]  /*0300*/  UIADD3.X UR9, UPT, UPT, URZ, UR5, URZ, UP2, !UPT ;  /* 0x00000005ff097290 */ /* 0x000fe400097fe4ff */
[----:B------:R-:W-:Y:S02]  /*0310*/  UIADD3.X UR7, UPT, UPT, URZ, UR5, URZ, UP1, !UPT ;  /* 0x00000005ff077290 */ /* 0x000fe40008ffe4ff */
[----:B------:R-:W-:-:S03]  /*0320*/  UIADD3.X UR5, UPT, UPT, URZ, UR5, URZ, UP0, !UPT ;  /* 0x00000005ff057290 */ /* 0x000fc600087fe4ff */
[----:B------:R3:W-:Y:S02]  /*0330*/  UTMACCTL.PF [UR10] ;  /* 0x000000000a0079b9 */ /* 0x0007e40008040000 */
[----:B------:R3:W-:Y:S02]  /*0340*/  UTMACCTL.PF [UR8] ;  /* 0x00000000080079b9 */ /* 0x0007e40008040000 */
[----:B------:R3:W-:Y:S02]  /*0350*/  UTMACCTL.PF [UR6] ;  /* 0x00000000060079b9 */ /* 0x0007e40008040000 */
[----:B------:R3:W-:Y:S02]  /*0360*/  UTMACCTL.PF [UR4] ;  /* 0x00000000040079b9 */ /* 0x0007e40008040000 */
[----:B---3--:R-:W-:Y:S01]  /*0370*/  NOP ;  /* 0x0000000000007918 */ /* 0x008fe20000000000 */
.L_x_5:
[----:B------:R-:W-:Y:S05]  /*0380*/  BSYNC.RECONVERGENT B0 ;  /* 0x0000000000007941 */ /* 0x000fea0003800200 */
.L_x_4:
[----:B------:R-:W-:Y:S04]  /*0390*/  BSSY.RECONVERGENT B0, `(.L_x_6) ;  /* 0x000000a000007945 */ /* 0x000fe80003800200 */
[----:B------:R-:W-:Y:S05]  /*03a0*/  @P0 BRA `(.L_x_7) ;  /* 0x0000000000200947 */ /* 0x000fea0003800000 */
[----:B------:R-:W3:Y:S02]  /*03b0*/  LDCU.64 UR4, c[0x0][0x348] ;  /* 0x00006900ff0477ac */ /* 0x000ee40008000a00 */
[----:B---3--:R-:W-:Y:S02]  /*03c0*/  UIADD3 UR6, UP1, UPT, UR4, 0x980, URZ ;  /* 0x0000098004067890 */ /* 0x008fe4000ff3e0ff */
[----:B------:R-:W-:Y:S02]  /*03d0*/  UIADD3 UR4, UP0, UPT, UR4, 0xa80, URZ ;  /* 0x00000a8004047890 */ /* 0x000fe4000ff1e0ff */
[----:B------:R-:W-:Y:S02]  /*03e0*/  UIADD3.X UR7, UPT, UPT, URZ, UR5, URZ, UP1, !UPT ;  /* 0x00000005ff077290 */ /* 0x000fe40008ffe4ff */
[----:B------:R-:W-:-:S07]  /*03f0*/  UIADD3.X UR5, UPT, UPT, URZ, UR5, URZ, UP0, !UPT ;  /* 0x00000005ff057290 */ /* 0x000fce00087fe4ff */
[----:B------:R3:W-:Y:S02]  /*0400*/  UTMACCTL.PF [UR6] ;  /* 0x00000000060079b9 */ /* 0x0007e40008040000 */
[----:B------:R3:W-:Y:S02]  /*0410*/  UTMACCTL.PF [UR4] ;  /* 0x00000000040079b9 */ /* 0x0007e40008040000 */
[----:B---3--:R-:W-:Y:S01]  /*0420*/  NOP ;  /* 0x0000000000007918 */ /* 0x008fe20000000000 */
.L_x_7:
[----:B------:R-:W-:Y:S05]  /*0430*/  BSYNC.RECONVERGENT B0 ;  /* 0x0000000000007941 */ /* 0x000fea0003800200 */
.L_x_6:
[----:B------:R-:W3:Y:S01]  /*0440*/  LDCU.64 UR4, c[0x0][0xc88] ;  /* 0x00019100ff0477ac */ /* 0x000ee20008000a00 */
[----:B------:R-:W-:Y:S02]  /*0450*/  UISETP.EQ.U32.AND UP1, UPT, UR12, URZ, UPT ;  /* 0x000000ff0c00728c */ /* 0x000fe4000bf22070 */
[----:B------:R-:W-:Y:S02]  /*0460*/  UPLOP3.LUT UP3, UPT, UPT, UPT, UPT, 0x80, 0x8 ;  /* 0x000000000008789c */ /* 0x000fe40003f6f070 */
[----:B---3--:R-:W-:-:S04]  /*0470*/  UISETP.NE.U32.AND UP0, UPT, UR4, URZ, UPT ;  /* 0x000000ff0400728c */ /* 0x008fc8000bf05070 */
[----:B------:R-:W-:-:S04]  /*0480*/  UISETP.NE.AND.EX UP2, UPT, UR5, URZ, UPT, UP0 ;  /* 0x000000ff0500728c */ /* 0x000fc8000bf45300 */
[----:B------:R-:W-:-:S04]  /*0490*/  UISETP.EQ.OR.EX UP4, UPT, UR13, URZ, !UP2, UP1 ;  /* 0x000000ff0d00728c */ /* 0x000fc8000d782710 */
[----:B------:R-:W-:-:S06]  /*04a0*/  UP2UR UR4, UPR, URZ, 0x10 ;  /* 0x00000010ff047883 */ /* 0x000fcc0008000000 */
[----:B------:R-:W-:Y:S01]  /*04b0*/  MOV R180, UR4 ;  /* 0x0000000400b47c02 */ /* 0x000fe20008000f00 */
[----:B------:R-:W-:Y:S06]  /*04c0*/  BRA.U !UP4, `(.L_x_8) ;  /* 0x000000010c207547 */ /* 0x000fec000b800000 */
[----:B------:R-:W-:Y:S01]  /*04d0*/  UISETP.NE.U32.AND UP0, UPT, UR12, URZ, UPT ;  /* 0x000000ff0c00728c */ /* 0x000fe2000bf05070 */
[----:B-----5:R-:W-:Y:S01]  /*04e0*/  FSETP.NEU.AND P0, PT, R133, RZ, PT ;  /* 0x000000ff8500720b */ /* 0x020fe20003f0d000 */
[----:B------:R-:W-:Y:S02]  /*04f0*/  USEL UR4, URZ, 0xffffffff, UP2 ;  /* 0xffffffffff047887 */ /* 0x000fe40009000000 */
[----:B------:R-:W-:-:S10]  /*0500*/  UISETP.NE.AND.EX UP1, UPT, UR13, URZ, UPT, UP0 ;  /* 0x000000ff0d00728c */ /* 0x000fd4000bf25300 */
[----:B------:R-:W-:Y:S01]  /*0510*/  VOTEU.ANY UP0, P0 ;  /* 0x0000000000ff7886 */ /* 0x000fe20000000100 */
[----:B------:R-:W-:-:S04]  /*0520*/  @!UP1 USEL UR4, URZ, 0xffffffff, UP0 ;  /* 0xffffffffff049887 */ /* 0x000fc80008000000 */
[----:B------:R-:W-:-:S04]  /*0530*/  ULOP3.LUT UR4, UR4, 0x1, URZ, 0xc0, !UPT ;  /* 0x0000000104047892 */ /* 0x000fc8000f8ec0ff */
[----:B------:R-:W-:-:S11]  /*0540*/  UISETP.NE.U32.AND UP3, UPT, UR4, 0x1, UPT ;  /* 0x000000010400788c */ /* 0x000fd6000bf65070 */
.L_x_8:
[----:B-1----:R-:W1:Y:S02]  /*0550*/  SHFL.IDX PT, R2, R177, RZ, 0x1f ;  /* 0x00001fffb1027589 */ /* 0x002e6400000e0000 */
[----:B-1----:R-:W-:-:S13]  /*0560*/  ISETP.NE.AND P0, PT, R2, RZ, PT ;  /* 0x000000ff0200720c */ /* 0x002fda0003f05270 */
[----:B------:R-:W-:Y:S05]  /*0570*/  @P0 BRA `(.L_x_9) ;  /* 0x0000000000b40947 */ /* 0x000fea0003800000 */
[----:B------:R-:W-:Y:S01]  /*0580*/  ELECT P0, URZ, PT ;  /* 0x0000000000ff782f */ /* 0x000fe20003800000 */
[----:B------:R-:W-:-:S12]  /*0590*/  BSSY.RECONVERGENT B0, `(.L_x_9) ;  /* 0x000002b000007945 */ /* 0x000fd80003800200 */
[----:B------:R-:W-:Y:S05]  /*05a0*/  @!P0 BRA `(.L_x_10) ;  /* 0x0000000000a48947 */ /* 0x000fea0003800000 */
[----:B------:R-:W1:Y:S01]  /*05b0*/  S2UR UR4, SR_CgaCtaId ;  /* 0x00000000000479c3 */ /* 0x000e620000008800 */
[----:B------:R-:W-:Y:S01]  /*05c0*/  UMOV UR5, 0x400 ;  /* 0x0000040000057882 */ /* 0x000fe20000000000 */
[----:B------:R-:W-:Y:S01]  /*05d0*/  UMOV UR8, 0x1 ;  /* 0x0000000100087882 */ /* 0x000fe20000000000 */
[----:B------:R-:W-:Y:S01]  /*05e0*/  UMOV UR6, 0x4 ;  /* 0x0000000400067882 */ /* 0x000fe20000000000 */
[----:B------:R-:W-:-:S04]  /*05f0*/  UIADD3 UR8, UPT, UPT, -UR8, 0x100000, URZ ;  /* 0x0010000008087890 */ /* 0x000fc8000fffe1ff */
[----:B------:R-:W-:Y:S02]  /*0600*/  USHF.L.U32 UR9, UR8, 0xb, URZ ;  /* 0x0000000b08097899 */ /* 0x000fe400080006ff */
[----:B------:R-:W-:Y:S02]  /*0610*/  USHF.L.U32 UR8, UR8, 0x1, URZ ;  /* 0x0000000108087899 */ /* 0x000fe400080006ff */
[----:B------:R-:W-:-:S04]  /*0620*/  UIADD3 UR6, UPT, UPT, -UR6, 0x100000, URZ ;  /* 0x0010000006067890 */ /* 0x000fc8000fffe1ff */
[----:B------:R-:W-:Y:S02]  /*0630*/  USHF.L.U32 UR7, UR6, 0xb, URZ ;  /* 0x0000000b06077899 */ /* 0x000fe400080006ff */
[----:B------:R-:W-:Y:S02]  /*0640*/  USHF.L.U32 UR6, UR6, 0x1, URZ ;  /* 0x0000000106067899 */ /* 0x000fe400080006ff */
[----:B-1----:R-:W-:Y:S01]  /*0650*/  ULEA UR4, UR4, UR5, 0x18 ;  /* 0x0000000504047291 */ /* 0x002fe2000f8ec0ff */
[----:B------:R-:W1:Y:S11]  /*0660*/  FENCE.VIEW.ASYNC.S ;  /* 0x00000000000073c6 */ /* 0x000e760000000000 */
[----:B-1----:R1:W3:Y:S01]  /*0670*/  SYNCS.EXCH.64 URZ, [UR4], UR8 ;  /* 0x0000000804ff75b2 */ /* 0x0022e20008000100 */
[----:B------:R1:W4:Y:S01]  /*0680*/  SYNCS.EXCH.64 URZ, [UR4+0x70], UR6 ;  /* 0x0000700604ff75b2 */ /* 0x0003220008000100 */
[----:B------:R1:W1:Y:S01]  /*0690*/  SYNCS.EXCH.64 URZ, [UR4+0x8], UR8 ;  /* 0x0000080804ff75b2 */ /* 0x0002620008000100 */
        /* <DEDUP_REMOVED lines=25> */
[----:B---34-:R-:W-:Y:S01]  /*0830*/  NOP ;  /* 0x0000000000007918 */ /* 0x018fe20000000000 */
.L_x_10:
[----:B-1----:R-:W-:Y:S05]  /*0840*/  BSYNC.RECONVERGENT B0 ;  /* 0x0000000000007941 */ /* 0x002fea0003800200 */
.L_x_9:
[----:B------:R-:W1:Y:S01]  /*0850*/  SHFL.IDX PT, R2, R177, RZ, 0x1f ;  /* 0x00001fffb1027589 */ /* 0x000e6200000e0000 */
[----:B------:R-:W-:Y:S01]  /*0860*/  NOP ;  /* 0x0000000000007918 */ /* 0x000fe20000000000 */
[----:B-1----:R-:W-:-:S13]  /*0870*/  ISETP.NE.AND P0, PT, R2, 0x1, PT ;  /* 0x000000010200780c */ /* 0x002fda0003f05270 */
[----:B------:R-:W-:Y:S05]  /*0880*/  @P0 BRA `(.L_x_11) ;  /* 0x0000000000580947 */ /* 0x000fea0003800000 */
        /* <DEDUP_REMOVED lines=9> */
[----:B------:R-:W-:Y:S01]  /*0920*/  USHF.L.U32 UR6, UR6, 0x1, URZ ;  /* 0x0000000106067899 */ /* 0x000fe200080006ff */
[----:B------:R-:W-:Y:S01]  /*0930*/  ELECT P0, URZ, PT ;  /* 0x0000000000ff782f */ /* 0x000fe20003800000 */
[----:B-1----:R-:W-:Y:S01]  /*0940*/  ULEA UR4, UR4, UR5, 0x18 ;  /* 0x0000000504047291 */ /* 0x002fe2000f8ec0ff */
[----:B------:R-:W1:Y:S11]  /*0950*/  FENCE.VIEW.ASYNC.S ;  /* 0x00000000000073c6 */ /* 0x000e760000000000 */
[----:B-1----:R1:W3:Y:S01]  /*0960*/  SYNCS.EXCH.64 URZ, [UR4+0xe0], UR8 ;  /* 0x0000e00804ff75b2 */ /* 0x0022e20008000100 */
[----:B------:R1:W4:Y:S01]  /*0970*/  SYNCS.EXCH.64 URZ, [UR4+0x100], UR6 ;  /* 0x0001000604ff75b2 */ /* 0x0003220008000100 */
[----:B------:R1:W1:Y:S01]  /*0980*/  SYNCS.EXCH.64 URZ, [UR4+0xe8], UR8 ;  /* 0x0000e80804ff75b2 */ /* 0x0002620008000100 */
[----:B------:R1:W1:Y:S01]  /*0990*/  SYNCS.EXCH.64 URZ, [UR4+0x108], UR6 ;  /* 0x0001080604ff75b2 */ /* 0x0002620008000100 */
[----:B------:R1:W1:Y:S01]  /*09a0*/  SYNCS.EXCH.64 URZ, [UR4+0xf0], UR8 ;  /* 0x0000f00804ff75b2 */ /* 0x0002620008000100 */
[----:B------:R1:W1:Y:S01]  /*09b0*/  SYNCS.EXCH.64 URZ, [UR4+0x110], UR6 ;  /* 0x0001100604ff75b2 */ /* 0x0002620008000100 */
[----:B------:R1:W1:Y:S01]  /*09c0*/  SYNCS.EXCH.64 URZ, [UR4+0xf8], UR8 ;  /* 0x0000f80804ff75b2 */ /* 0x0002620008000100 */
[----:B------:R1:W1:Y:S01]  /*09d0*/  SYNCS.EXCH.64 URZ, [UR4+0x118], UR6 ;  /* 0x0001180604ff75b2 */ /* 0x0002620008000100 */
[----:B------:R-:W-:Y:S01]  /*09e0*/  NOP ;  /* 0x0000000000007918 */ /* 0x000fe20000000000 */
.L_x_11:
[----:B------:R-:W2:Y:S01]  /*09f0*/  SHFL.IDX PT, R2, R177, RZ, 0x1f ;  /* 0x00001fffb1027589 */ /* 0x000ea200000e0000 */
[----:B------:R-:W-:Y:S01]  /*0a00*/  NOP ;  /* 0x0000000000007918 */ /* 0x000fe20000000000 */
[----:B--2---:R-:W-:-:S13]  /*0a10*/  ISETP.NE.AND P0, PT, R2, 0x3, PT ;  /* 0x000000030200780c */ /* 0x004fda0003f05270 */
[----:B------:R-:W-:Y:S05]  /*0a20*/  @P0 BRA `(.L_x_12) ;  /* 0x0000000000300947 */ /* 0x000fea0003800000 */
[----:B-1----:R-:W1:Y:S01]  /*0a30*/  S2UR UR4, SR_CgaCtaId ;  /* 0x00000000000479c3 */ /* 0x002e620000008800 */
[----:B------:R-:W-:Y:S01]  /*0a40*/  UMOV UR6, 0x400 ;  /* 0x0000040000067882 */ /* 0x000fe20000000000 */
[----:B------:R-:W-:Y:S01]  /*0a50*/  UMOV UR5, 0x20 ;  /* 0x0000002000057882 */ /* 0x000fe20000000000 */
[----:B------:R-:W-:Y:S01]  /*0a60*/  ELECT P0, URZ, PT ;  /* 0x0000000000ff782f */ /* 0x000fe20003800000 */
[----:B-1----:R-:W-:Y:S02]  /*0a70*/  ULEA UR6, UR4, UR6, 0x18 ;  /* 0x0000000604067291 */ /* 0x002fe4000f8ec0ff */
[----:B------:R-:W-:-:S04]  /*0a80*/  UIADD3 UR4, UPT, UPT, -UR5, 0x100000, URZ ;  /* 0x0010000005047890 */ /* 0x000fc8000fffe1ff */
[----:B------:R-:W-:Y:S02]  /*0a90*/  USHF.L.U32 UR5, UR4, 0xb, URZ ;  /* 0x0000000b04057899 */ /* 0x000fe400080006ff */
[----:B------:R-:W-:Y:S01]  /*0aa0*/  USHF.L.U32 UR4, UR4, 0x1, URZ ;  /* 0x0000000104047899 */ /* 0x000fe200080006ff */
[----:B------:R-:W1:Y:S11]  /*0ab0*/  FENCE.VIEW.ASYNC.S ;  /* 0x00000000000073c6 */ /* 0x000e760000000000 */
[----:B-1----:R2:W1:Y:S01]  /*0ac0*/  SYNCS.EXCH.64 URZ, [UR6+0x120], UR4 ;  /* 0x0001200406ff75b2 */ /* 0x0024620008000100 */
[----:B------:R2:W1:Y:S02]  /*0ad0*/  SYNCS.EXCH.64 URZ, [UR6+0x128], UR4 ;  /* 0x0001280406ff75b2 */ /* 0x0004640008000100 */
[----:B--2---:R-:W-:Y:S01]  /*0ae0*/  NOP ;  /* 0x0000000000007918 */ /* 0x004fe20000000000 */
.L_x_12:
[----:B------:R-:W2:Y:S01]  /*0af0*/  SHFL.IDX PT, R2, R177, RZ, 0x1f ;  /* 0x00001fffb1027589 */ /* 0x000ea200000e0000 */
[----:B------:R-:W-:Y:S01]  /*0b00*/  NOP ;  /* 0x0000000000007918 */ /* 0x000fe20000000000 */
[----:B--2---:R-:W-:-:S13]  /*0b10*/  ISETP.NE.AND P0, PT, R2, 0x4, PT ;  /* 0x000000040200780c */ /* 0x004fda0003f05270 */
[----:B------:R-:W-:Y:S05]  /*0b20*/  @P0 BRA `(.L_x_13) ;  /* 0x00000000004c0947 */ /* 0x000fea0003800000 */
[----:B-1----:R-:W1:Y:S01]  /*0b30*/  S2UR UR6, SR_CgaCtaId ;  /* 0x00000000000679c3 */ /* 0x002e620000008800 */
[----:B------:R-:W-:Y:S01]  /*0b40*/  UMOV UR4, 0x3a0 ;  /* 0x000003a000047882 */ /* 0x000fe20000000000 */
[----:B------:R-:W-:Y:S01]  /*0b50*/  UMOV UR5, 0x400 ;  /* 0x0000040000057882 */ /* 0x000fe20000000000 */
[----:B------:R-:W-:Y:S01]  /*0b60*/  USEL UR4, UR4, 0x320, UP3 ;  /* 0x0000032004047887 */ /* 0x000fe20009800000 */
[----:B------:R-:W-:Y:S01]  /*0b70*/  UMOV UR8, 0x1 ;  /* 0x0000000100087882 */ /* 0x000fe20000000000 */
[----:B------:R-:W-:Y:S01]  /*0b80*/  ELECT P0, URZ, PT ;  /* 0x0000000000ff782f */ /* 0x000fe20003800000 */
[----:B------:R-:W-:-:S04]  /*0b90*/  UIADD3 UR8, UPT, UPT, -UR8, 0x100000, URZ ;  /* 0x0010000008087890 */ /* 0x000fc8000fffe1ff */
[----:B------:R-:W-:Y:S02]  /*0ba0*/  USHF.L.U32 UR9, UR8, 0xb, URZ ;  /* 0x0000000b08097899 */ /* 0x000fe400080006ff */
[----:B------:R-:W-:Y:S02]  /*0bb0*/  USHF.L.U32 UR8, UR8, 0x1, URZ ;  /* 0x0000000108087899 */ /* 0x000fe400080006ff */
[----:B-1----:R-:W-:Y:S02]  /*0bc0*/  ULEA UR6, UR6, UR5, 0x18 ;  /* 0x0000000506067291 */ /* 0x002fe4000f8ec0ff */
[----:B------:R-:W-:-:S04]  /*0bd0*/  UIADD3 UR4, UPT, UPT, -UR4, 0x100000, URZ ;  /* 0x0010000004047890 */ /* 0x000fc8000fffe1ff */
[----:B------:R-:W-:Y:S02]  /*0be0*/  USHF.L.U32 UR5, UR4, 0xb, URZ ;  /* 0x0000000b04057899 */ /* 0x000fe400080006ff */
[----:B------:R-:W-:Y:S01]  /*0bf0*/  USHF.L.U32 UR4, UR4, 0x1, URZ ;  /* 0x0000000104047899 */ /* 0x000fe200080006ff */
[----:B------:R-:W1:Y:S03]  /*0c00*/  FENCE.VIEW.ASYNC.S ;  /* 0x00000000000073c6 */ /* 0x000e660000000000 */
[----:B-1----:R2:W1:Y:S08]  /*0c10*/  SYNCS.EXCH.64 URZ, [UR6+0x130], UR8 ;  /* 0x0001300806ff75b2 */ /* 0x0024700008000100 */
[----:B------:R2:W1:Y:S01]  /*0c20*/  SYNCS.EXCH.64 URZ, [UR6+0x140], UR4 ;  /* 0x0001400406ff75b2 */ /* 0x0004620008000100 */
[----:B------:R2:W1:Y:S01]  /*0c30*/  SYNCS.EXCH.64 URZ, [UR6+0x138], UR8 ;  /* 0x0001380806ff75b2 */ /* 0x0004620008000100 */
[----:B------:R2:W1:Y:S02]  /*0c40*/  SYNCS.EXCH.64 URZ, [UR6+0x148], UR4 ;  /* 0x0001480406ff75b2 */ /* 0x0004640008000100 */
[----:B--2---:R-:W-:Y:S01]  /*0c50*/  NOP ;  /* 0x0000000000007918 */ /* 0x004fe20000000000 */
.L_x_13:
[----:B------:R-:W2:Y:S01]  /*0c60*/  SHFL.IDX PT, R2, R177, RZ, 0x1f ;  /* 0x00001fffb1027589 */ /* 0x000ea200000e0000 */
[----:B------:R-:W-:Y:S01]  /*0c70*/  NOP ;  /* 0x0000000000007918 */ /* 0x000fe20000000000 */
[----:B--2---:R-:W-:-:S13]  /*0c80*/  ISETP.NE.AND P0, PT, R2, 0x5, PT ;  /* 0x000000050200780c */ /* 0x004fda0003f05270 */
[----:B------:R-:W-:Y:S05]  /*0c90*/  @P0 BRA `(.L_x_14) ;  /* 0x0000000000400947 */ /* 0x000fea0003800000 */
[----:B-1----:R-:W1:Y:S01]  /*0ca0*/  S2UR UR4, SR_CgaCtaId ;  /* 0x00000000000479c3 */ /* 0x002e620000008800 */
        /* <DEDUP_REMOVED lines=12> */
[----:B-1----:R2:W1:Y:S01]  /*0d70*/  SYNCS.EXCH.64 URZ, [UR4+0x150], UR8 ;  /* 0x0001500804ff75b2 */ /* 0x0024620008000100 */
[----:B------:R2:W1:Y:S02]  /*0d80*/  SYNCS.EXCH.64 URZ, [UR4+0x158], UR6 ;  /* 0x0001580604ff75b2 */ /* 0x0004640008000100 */
[----:B--2---:R-:W-:Y:S01]  /*0d90*/  NOP ;  /* 0x0000000000007918 */ /* 0x004fe20000000000 */
.L_x_14:
[----:B------:R-:W2:Y:S01]  /*0da0*/  SHFL.IDX PT, R2, R177, RZ, 0x1f ;  /* 0x00001fffb1027589 */ /* 0x000ea200000e0000 */
[----:B------:R-:W-:Y:S01]  /*0db0*/  ISETP.NE.OR P1, PT, RZ, UR19, !P4 ;  /* 0x00000013ff007c0c */ /* 0x000fe2000e725670 */
[----:B------:R-:W-:Y:S01]  /*0dc0*/  NOP ;  /* 0x0000000000007918 */ /* 0x000fe20000000000 */
[----:B--2---:R-:W-:-:S13]  /*0dd0*/  ISETP.NE.AND P0, PT, R2, 0x3, PT ;  /* 0x000000030200780c */ /* 0x004fda0003f05270 */
[----:B------:R-:W-:Y:S05]  /*0de0*/  @P0 BRA `(.L_x_15) ;  /* 0x0000000000380947 */ /* 0x000fea0003800000 */
[----:B-1----:R-:W1:Y:S01]  /*0df0*/  S2UR UR4, SR_CgaCtaId ;  /* 0x00000000000479c3 */ /* 0x002e620000008800 */
[----:B------:R-:W-:Y:S01]  /*0e00*/  UMOV UR5, 0x400 ;  /* 0x0000040000057882 */ /* 0x000fe20000000000 */
[----:B------:R-:W-:Y:S01]  /*0e10*/  UMOV UR6, 0x20 ;  /* 0x0000002000067882 */ /* 0x000fe20000000000 */
[----:B------:R-:W-:Y:S01]  /*0e20*/  ELECT P0, URZ, PT ;  /* 0x0000000000ff782f */ /* 0x000fe20003800000 */
[----:B------:R-:W-:-:S04]  /*0e30*/  UIADD3 UR6, UPT, UPT, -UR6, 0x100000, URZ ;  /* 0x0010000006067890 */ /* 0x000fc8000fffe1ff */
[----:B------:R-:W-:Y:S02]  /*0e40*/  USHF.L.U32 UR7, UR6, 0xb, URZ ;  /* 0x0000000b06077899 */ /* 0x000fe400080006ff */
[----:B------:R-:W-:Y:S02]  /*0e50*/  USHF.L.U32 UR6, UR6, 0x1, URZ ;  /* 0x0000000106067899 */ /* 0x000fe400080006ff */
[----:B-1----:R-:W-:Y:S01]  /*0e60*/  ULEA UR4, UR4, UR5, 0x18 ;  /* 0x0000000504047291 */ /* 0x002fe2000f8ec0ff */
[----:B------:R-:W1:Y:S11]  /*0e70*/  FENCE.VIEW.ASYNC.S ;  /* 0x00000000000073c6 */ /* 0x000e760000000000 */
[----:B-1----:R2:W1:Y:S01]  /*0e80*/  SYNCS.EXCH.64 URZ, [UR4+0x160], UR6 ;  /* 0x0001600604ff75b2 */ /* 0x0024620008000100 */
[----:B------:R2:W1:Y:S01]  /*0e90*/  SYNCS.EXCH.64 URZ, [UR4+0x170], UR6 ;  /* 0x0001700604ff75b2 */ /* 0x0004620008000100 */
[----:B------:R2:W1:Y:S01]  /*0ea0*/  SYNCS.EXCH.64 URZ, [UR4+0x168], UR6 ;  /* 0x0001680604ff75b2 */ /* 0x0004620008000100 */
[----:B------:R2:W1:Y:S02]  /*0eb0*/  SYNCS.EXCH.64 URZ, [UR4+0x178], UR6 ;  /* 0x0001780604ff75b2 */ /* 0x0004640008000100 */
[----:B--2---:R-:W-:Y:S01]  /*0ec0*/  NOP ;  /* 0x0000000000007918 */ /* 0x004fe20000000000 */
.L_x_15:
[----:B-1----:R-:W1:Y:S01]  /*0ed0*/  S2UR UR7, SR_CgaCtaId ;  /* 0x00000000000779c3 */ /* 0x002e620000008800 */
[----:B------:R-:W-:Y:S01]  /*0ee0*/  VOTEU.ALL UP0, P1 ;  /* 0x0000000000ff7886 */ /* 0x000fe20000800000 */
[----:B------:R-:W-:Y:S01]  /*0ef0*/  UMOV UR4, 0x80 ;  /* 0x0000008000047882 */ /* 0x000fe20000000000 */
[----:B------:R-:W-:Y:S01]  /*0f00*/  NOP ;  /* 0x0000000000007918 */ /* 0x000fe20000000000 */
[----:B------:R-:W-:Y:S01]  /*0f10*/  ISETP.NE.OR P4, PT, R0, 0x2, !P4 ;  /* 0x000000020000780c */ /* 0x000fe20006785670 */
[----:B------:R-:W-:Y:S01]  /*0f20*/  UISETP.NE.AND UP4, UPT, UR19, 0x2, UPT ;  /* 0x000000021300788c */ /* 0x000fe2000bf85270 */
[----:B------:R-:W-:Y:S01]  /*0f30*/  LOP3.LUT R2, R184, 0x1f, RZ, 0xc0, !PT ;  /* 0x0000001fb8027812 */ /* 0x000fe200078ec0ff */
[----:B------:R-:W-:Y:S01]  /*0f40*/  @!UP0 UMOV UR6, 0x400 ;  /* 0x0000040000068882 */ /* 0x000fe20000000000 */
[----:B------:R-:W-:-:S04]  /*0f50*/  @!UP0 UIADD3 UR4, UPT, UPT, -UR4, 0x100000, URZ ;  /* 0x0010000004048890 */ /* 0x000fc8000fffe1ff */
[----:B------:R-:W-:Y:S02]  /*0f60*/  @!UP0 USHF.L.U32 UR5, UR4, 0xb, URZ ;  /* 0x0000000b04058899 */ /* 0x000fe400080006ff */
[----:B------:R-:W-:Y:S02]  /*0f70*/  @!UP0 USHF.L.U32 UR4, UR4, 0x1, URZ ;  /* 0x0000000104048899 */ /* 0x000fe400080006ff */
[----:B------:R-:W-:Y:S02]  /*0f80*/  UISETP.NE.AND UP5, UPT, UR19, URZ, UPT ;  /* 0x000000ff1300728c */ /* 0x000fe4000bfa5270 */
[----:B-1----:R-:W-:Y:S01]  /*0f90*/  @!UP0 ULEA UR6, UR7, UR6, 0x18 ;  /* 0x0000000607068291 */ /* 0x002fe2000f8ec0ff */
[----:B------:R-:W1:Y:S01]  /*0fa0*/  LDCU UR7, c[0x0][0x36c] ;  /* 0x00006d80ff0777ac */ /* 0x000e620008000800 */
[----:B------:R-:W-:Y:S01]  /*0fb0*/  VOTEU.ALL UP0, P1 ;  /* 0x0000000000ff7886 */ /* 0x000fe20000800000 */
[----:B------:R-:W2:Y:S09]  /*0fc0*/  FENCE.VIEW.ASYNC.S ;  /* 0x00000000000073c6 */ /* 0x000eb20000000000 */
[----:B--2---:R2:W2:Y:S01]  /*0fd0*/  @!UP0 SYNCS.EXCH.64 URZ, [UR6+0x180], UR4 ;  /* 0x0001800406ff85b2 */ /* 0x0044a20008000100 */
[----:B-1----:R-:W-:-:S09]  /*0fe0*/  UISETP.EQ.U32.AND UP6, UPT, UR7, 0x1, UPT ;  /* 0x000000010700788c */ /* 0x002fd2000bfc2070 */
[----:B------:R-:W-:Y:S05]  /*0ff0*/  BRA.U !UP6, `(.L_x_16) ;  /* 0x000000010e087547 */ /* 0x000fea000b800000 */
[----:B--234-:R-:W-:Y:S01]  /*1000*/  UCGABAR_ARV ;  /* 0x00000000000079c7 */ /* 0x01cfe20008000000 */
[----:B------:R-:W-:Y:S05]  /*1010*/  BRA `(.L_x_17) ;  /* 0x0000000000047947 */ /* 0x000fea0003800000 */
.L_x_16:
[----:B--234-:R-:W-:Y:S01]  /*1020*/  NOP ;  /* 0x0000000000007918 */ /* 0x01cfe20000000000 */
.L_x_17:
[----:B------:R-:W1:Y:S01]  /*1030*/  S2UR UR27, SR_CTAID.X ;  /* 0x00000000001b79c3 */ /* 0x000e620000002500 */
[----:B------:R-:W-:-:S05]  /*1040*/  CS2R.32 R179, SR_CgaSize ;  /* 0x0000000000b37805 */ /* 0x000fca0000008a00 */
[----:B------:R-:W-:-:S05]  /*1050*/  IMAD R179, R179, -0xa0, RZ ;  /* 0xffffff60b3b37824 */ /* 0x000fca00078e02ff */
[----:B------:R-:W-:-:S14]  /*1060*/  R2UR UR5, R179 ;  /* 0x00000000b30572ca */ /* 0x000fdc00000e0000 */
[----:B------:R-:W2:Y:S01]  /*1070*/  LDCU UR5, c[0x0][UR5+0x2b0] ;  /* 0x00005600050577ac */ /* 0x000ea20008000800 */
[----:B------:R-:W-:-:S05]  /*1080*/  CS2R.32 R179, SR_CgaSize ;  /* 0x0000000000b37805 */ /* 0x000fca0000008a00 */
[----:B------:R-:W-:-:S05]  /*1090*/  IMAD R179, R179, -0xa0, RZ ;  /* 0xffffff60b3b37824 */ /* 0x000fca00078e02ff */
[----:B------:R-:W-:-:S14]  /*10a0*/  R2UR UR4, R179 ;  /* 0x00000000b30472ca */ /* 0x000fdc00000e0000 */
[----:B------:R-:W3:Y:S01]  /*10b0*/  LDCU UR4, c[0x0][UR4+0x2b4] ;  /* 0x00005680040477ac */ /* 0x000ee20008000800 */
[----:B------:R-:W4:Y:S01]  /*10c0*/  S2UR UR24, SR_CTAID.Y ;  /* 0x00000000001879c3 */ /* 0x000f220000002600 */
[----:B------:R-:W-:-:S05]  /*10d0*/  CS2R.32 R179, SR_CgaSize ;  /* 0x0000000000b37805 */ /* 0x000fca0000008a00 */
[----:B------:R-:W-:-:S05]  /*10e0*/  IMAD R179, R179, -0xa0, RZ ;  /* 0xffffff60b3b37824 */ /* 0x000fca00078e02ff */
[----:B------:R-:W-:-:S14]  /*10f0*/  R2UR UR7, R179 ;  /* 0x00000000b30772ca */ /* 0x000fdc00000e0000 */
[----:B------:R-:W3:Y:S01]  /*1100*/  LDCU UR7, c[0x0][UR7+0x2a0] ;  /* 0x00005400070777ac */ /* 0x000ee20008000800 */
[----:B------:R-:W-:-:S05]  /*1110*/  CS2R.32 R179, SR_CgaSize ;  /* 0x0000000000b37805 */ /* 0x000fca0000008a00 */
[----:B------:R-:W-:-:S05]  /*1120*/  IMAD R179, R179, -0xa0, RZ ;  /* 0xffffff60b3b37824 */ /* 0x000fca00078e02ff */
[----:B------:R-:W-:-:S14]  /*1130*/  R2UR UR8, R179 ;  /* 0x00000000b30872ca */ /* 0x000fdc00000e0000 */
[----:B------:R-:W3:Y:S01]  /*1140*/  LDCU UR8, c[0x0][UR8+0x2a4] ;  /* 0x00005480080877ac */ /* 0x000ee20008000800 */
[----:B------:R-:W3:Y:S01]  /*1150*/  S2UR UR9, SR_CgaCtaId ;  /* 0x00000000000979c3 */ /* 0x000ee20000008800 */
[----:B------:R-:W3:Y:S01]  /*1160*/  LDCU UR20, c[0x0][0xf24] ;  /* 0x0001e480ff1477ac */ /* 0x000ee20008000800 */
[----:B------:R-:W3:Y:S01]  /*1170*/  LDCU UR39, c[0x0][0xf24] ;  /* 0x0001e480ff2777ac */ /* 0x000ee20008000800 */
[----:B-1----:R-:W-:Y:S01]  /*1180*/  I2FP.F32.U32 R3, UR27 ;  /* 0x0000001b00037c45 */ /* 0x002fe20008201000 */
[----:B------:R-:W1:Y:S04]  /*1190*/  LDCU UR23, c[0x0][0xf30] ;  /* 0x0001e600ff1777ac */ /* 0x000e680008000800 */
[----:B--2---:R-:W-:Y:S01]  /*11a0*/  FMUL R3, R3, UR5 ;  /* 0x0000000503037c20 */ /* 0x004fe20008400000 */
[----:B----4-:R-:W-:-:S05]  /*11b0*/  I2FP.F32.U32 R0, UR24 ;  /* 0x0000001800007c45 */ /* 0x010fca0008201000 */
[----:B------:R-:W2:Y:S01]  /*11c0*/  F2I.U32.TRUNC.NTZ R3, R3 ;  /* 0x0000000300037305 */ /* 0x000ea2000020f000 */
[----:B---3--:R-:W-:Y:S01]  /*11d0*/  FMUL R0, R0, UR4 ;  /* 0x0000000400007c20 */ /* 0x008fe20008400000 */
[----:B------:R-:W-:Y:S02]  /*11e0*/  USHF.L.U32 UR38, UR9, 0xb, URZ ;  /* 0x0000000b09267899 */ /* 0x000fe400080006ff */
[----:B------:R-:W-:-:S04]  /*11f0*/  USHF.L.U32 UR45, UR9, 0x8, URZ ;  /* 0x00000008092d7899 */ /* 0x000fc800080006ff */
[----:B------:R-:W3:Y:S01]  /*1200*/  F2I.U32.TRUNC.NTZ R0, R0 ;  /* 0x0000000000007305 */ /* 0x000ee2000020f000 */
[----:B------:R-:W-:Y:S02]  /*1210*/  USHF.L.U32 UR18, UR9, 0x7, URZ ;  /* 0x0000000709127899 */ /* 0x000fe400080006ff */
[----:B------:R-:W-:Y:S02]  /*1220*/  ULOP3.LUT UR38, UR38, 0x1800, URZ, 0xc0, !UPT ;  /* 0x0000180026267892 */ /* 0x000fe4000f8ec0ff */
[----:B------:R-:W-:Y:S01]  /*1230*/  ULOP3.LUT UR45, UR45, 0x300, URZ, 0xc0, !UPT ;  /* 0x000003002d2d7892 */ /* 0x000fe2000f8ec0ff */
[----:B--2---:R-:W-:Y:S01]  /*1240*/  R2UR UR4, R3 ;  /* 0x00000000030472ca */ /* 0x004fe200000e0000 */
[----:B------:R-:W-:Y:S01]  /*1250*/  ULOP3.LUT UR18, UR18, 0x80, URZ, 0xc0, !UPT ;  /* 0x0000008012127892 */ /* 0x000fe2000f8ec0ff */
[----:B---3--:R-:W-:Y:S02]  /*1260*/  R2UR UR6, R0 ;  /* 0x00000000000672ca */ /* 0x008fe400000e0000 */
[----:B------:R-:W-:-:S09]  /*1270*/  PRMT R0, RZ, 0x7610, R0 ;  /* 0x00007610ff007816 */ /* 0x000fd20000000000 */
[----:B------:R-:W-:-:S04]  /*1280*/  UIADD3 UR5, UPT, UPT, -UR4, URZ, URZ ;  /* 0x000000ff04057290 */ /* 0x000fc8000fffe1ff */
[----:B------:R-:W-:Y:S02]  /*1290*/  UIMAD UR5, UR7, UR5, UR27 ;  /* 0x00000005070572a4 */ /* 0x000fe4000f8e021b */
[----:B------:R-:W-:-:S04]  /*12a0*/  UIADD3 UR4, UPT, UPT, -UR6, URZ, URZ ;  /* 0x000000ff06047290 */ /* 0x000fc8000fffe1ff */
[----:B------:R-:W-:Y:S01]  /*12b0*/  IMAD.U32 R179, RZ, RZ, UR5 ;  /* 0x00000005ffb37e24 */ /* 0x000fe2000f8e00ff */
[----:B------:R-:W-:-:S06]  /*12c0*/  UIMAD UR4, UR8, UR4, UR24 ;  /* 0x00000004080472a4 */ /* 0x000fcc000f8e0218 */
[----:B------:R-:W-:Y:S01]  /*12d0*/  IMAD.U32 R178, RZ, RZ, UR4 ;  /* 0x00000004ffb27e24 */ /* 0x000fe2000f8e00ff */
[----:B-1----:R-:W-:Y:S06]  /*12e0*/  BRA.U UP5, `(.L_x_18) ;  /* 0x0000000105487547 */ /* 0x002fec000b800000 */
[----:B------:R-:W-:Y:S02]  /*12f0*/  R2UR UR4, R178 ;  /* 0x00000000b20472ca */ /* 0x000fe400000e0000 */
[----:B------:R-:W-:-:S11]  /*1300*/  R2UR UR8, R179 ;  /* 0x00000000b30872ca */ /* 0x000fd600000e0000 */
[----:B------:R-:W-:Y:S02]  /*1310*/  UISETP.NE.AND UP0, UPT, UR4, URZ, UPT ;  /* 0x000000ff0400728c */ /* 0x000fe4000bf05270 */
[----:B------:R-:W-:Y:S02]  /*1320*/  UISETP.NE.AND UP1, UPT, UR8, 0x1, UPT ;  /* 0x000000010800788c */ /* 0x000fe4000bf25270 */
[----:B------:R-:W-:-:S04]  /*1330*/  UISETP.EQ.OR UP0, UPT, UR8, URZ, !UP0 ;  /* 0x000000ff0800728c */ /* 0x000fc8000c702670 */
[----:B------:R-:W-:Y:S02]  /*1340*/  USEL UR7, URZ, 0x1, !UP0 ;  /* 0x00000001ff077887 */ /* 0x000fe4000c000000 */
[----:B------:R-:W-:-:S04]  /*1350*/  UISETP.NE.AND UP0, UPT, UR4, URZ, UPT ;  /* 0x000000ff0400728c */ /* 0x000fc8000bf05270 */
[----:B------:R-:W-:-:S04]  /*1360*/  USEL UR4, URZ, 0x2, UP0 ;  /* 0x00000002ff047887 */ /* 0x000fc80008000000 */
[----:B------:R-:W-:Y:S02]  /*1370*/  USEL UR6, UR4, 0x2, UP1 ;  /* 0x0000000204067887 */ /* 0x000fe40008800000 */
[----:B------:R-:W-:Y:S02]  /*1380*/  USEL UR4, URZ, 0x4, UP0 ;  /* 0x00000004ff047887 */ /* 0x000fe40008000000 */
[----:B------:R-:W-:-:S04]  /*1390*/  UISETP.NE.AND UP1, UPT, UR8, 0x2, UPT ;  /* 0x000000020800788c */ /* 0x000fc8000bf25270 */
[----:B------:R-:W-:Y:S02]  /*13a0*/  USEL UR5, UR4, 0x4, UP1 ;  /* 0x0000000404057887 */ /* 0x000fe40008800000 */
[----:B------:R-:W-:Y:S02]  /*13b0*/  USEL UR4, URZ, 0x8, UP0 ;  /* 0x00000008ff047887 */ /* 0x000fe40008000000 */
[----:B------:R-:W-:Y:S02]  /*13c0*/  UISETP.NE.AND UP0, UPT, UR8, 0x3, UPT ;  /* 0x000000030800788c */ /* 0x000fe4000bf05270 */
[----:B------:R-:W-:Y:S02]  /*13d0*/  UIADD3 UR5, UPT, UPT, UR5, UR6, UR7 ;  /* 0x0000000605057290 */ /* 0x000fe4000fffe007 */
[----:B------:R-:W-:-:S04]  /*13e0*/  USEL UR4, UR4, 0x8, UP0 ;  /* 0x0000000804047887 */ /* 0x000fc80008000000 */
[----:B------:R-:W-:-:S06]  /*13f0*/  UIADD3 UR4, UPT, UPT, UR5, UR4, URZ ;  /* 0x0000000405047290 */ /* 0x000fcc000fffe0ff */
[----:B------:R-:W-:-:S07]  /*1400*/  IMAD.U32 R0, RZ, RZ, UR4 ;  /* 0x00000004ff007e24 */ /* 0x000fce000f8e00ff */
.L_x_18:
[----:B------:R-:W1:Y:S01]  /*1410*/  S2UR UR44, SR_CTAID.Z ;  /* 0x00000000002c79c3 */ /* 0x000e620000002700 */
[----:B------:R-:W-:-:S09]  /*1420*/  UISETP.GE.AND UP0, UPT, UR20, 0x1, UPT ;  /* 0x000000011400788c */ /* 0x000fd2000bf06270 */
[----:B------:R-:W-:Y:S05]  /*1430*/  BRA.U !UP0, `(.L_x_19) ;  /* 0x0000000108d07547 */ /* 0x000fea000b800000 */
[----:B------:R-:W2:Y:S01]  /*1440*/  LDCU UR21, c[0x0][0xf0c] ;  /* 0x0001e180ff1577ac */ /* 0x000ea20008000800 */
[----:B------:R-:W3:Y:S01]  /*1450*/  LDCU.128 UR12, c[0x0][0xf10] ;  /* 0x0001e200ff0c77ac */ /* 0x000ee20008000c00 */
[----:B------:R-:W4:Y:S01]  /*1460*/  LDCU UR6, c[0x0][0x370] ;  /* 0x00006e00ff0677ac */ /* 0x000f220008000800 */
[----:B------:R-:W1:Y:S01]  /*1470*/  LDCU UR7, c[0x0][0x374] ;  /* 0x00006e80ff0777ac */ /* 0x000e620008000800 */
[----:B------:R-:W1:Y:S01]  /*1480*/  LDCU UR22, c[0x0][0xf20] ;  /* 0x0001e400ff1677ac */ /* 0x000e620008000800 */
[----:B--2---:R-:W-:Y:S02]  /*1490*/  UISETP.NE.AND UP0, UPT, UR21, 0x1, UPT ;  /* 0x000000011500788c */ /* 0x004fe4000bf05270 */
[----:B---3--:R-:W-:Y:S01]  /*14a0*/  UIMAD.WIDE.U32 UR4, UR27, UR12, URZ ;  /* 0x0000000c1b0472a5 */ /* 0x008fe2000f8e00ff */
[----:B------:R-:W2:Y:S01]  /*14b0*/  LDCU.64 UR8, c[0x0][0xf28] ;  /* 0x0001e500ff0877ac */ /* 0x000ea20008000a00 */
[----:B----4-:R-:W-:Y:S02]  /*14c0*/  UIMAD.WIDE.U32 UR10, UR6, UR12, URZ ;  /* 0x0000000c060a72a5 */ /* 0x010fe4000f8e00ff */
[----:B------:R-:W-:-:S02]  /*14d0*/  USHF.R.U32.HI UR5, URZ, UR13, UR5 ;  /* 0x0000000dff057299 */ /* 0x000fc40008011605 */
[----:B------:R-:W-:Y:S02]  /*14e0*/  UISETP.NE.AND UP1, UPT, UR20, 0x1, UPT ;  /* 0x000000011400788c */ /* 0x000fe4000bf25270 */
[----:B------:R-:W-:Y:S01]  /*14f0*/  USEL UR5, UR27, UR5, !UP0 ;  /* 0x000000051b057287 */ /* 0x000fe2000c000000 */
[----:B------:R-:W-:Y:S01]  /*1500*/  UMOV UR10, UR11 ;  /* 0x0000000b000a7c82 */ /* 0x000fe20008000000 */
[----:B------:R-:W-:Y:S02]  /*1510*/  UIMAD.WIDE.U32 UR16, UR24, UR15, URZ ;  /* 0x0000000f181072a5 */ /* 0x000fe4000f8e00ff */
[----:B------:R-:W-:Y:S02]  /*1520*/  @UP0 USHF.R.U32.HI UR6, URZ, UR13, UR10 ;  /* 0x0000000dff060299 */ /* 0x000fe4000801160a */
[----:B------:R-:W-:Y:S02]  /*1530*/  UISETP.NE.AND UP0, UPT, UR14, 0x1, UPT ;  /* 0x000000010e00788c */ /* 0x000fe4000bf05270 */
[----:B-1----:R-:W-:-:S02]  /*1540*/  UIMAD.WIDE.U32 UR10, UR7, UR15, URZ ;  /* 0x0000000f070a72a5 */ /* 0x002fc4000f8e00ff */
[----:B--2---:R-:W-:Y:S01]  /*1550*/  UIMAD.WIDE.U32 UR12, UR6, UR8, URZ ;  /* 0x00000008060c72a5 */ /* 0x004fe2000f8e00ff */
[----:B------:R-:W-:Y:S02]  /*1560*/  UMOV UR4, UR17 ;  /* 0x0000001100047c82 */ /* 0x000fe40008000000 */
[----:B------:R-:W-:Y:S02]  /*1570*/  USHF.R.U32.HI UR4, URZ, UR22, UR4 ;  /* 0x00000016ff047299 */ /* 0x000fe40008011604 */
[----:B------:R-:W-:Y:S02]  /*1580*/  UMOV UR10, UR11 ;  /* 0x0000000b000a7c82 */ /* 0x000fe40008000000 */
[----:B------:R-:W-:Y:S01]  /*1590*/  UMOV UR12, UR13 ;  /* 0x0000000d000c7c82 */ /* 0x000fe20008000000 */
[----:B------:R-:W-:Y:S02]  /*15a0*/  @UP0 USHF.R.U32.HI UR7, URZ, UR22, UR10 ;  /* 0x00000016ff070299 */ /* 0x000fe4000801160a */
[----:B------:R-:W-:-:S02]  /*15b0*/  USEL UR4, UR24, UR4, !UP0 ;  /* 0x0000000418047287 */ /* 0x000fc4000c000000 */
[----:B------:R-:W-:Y:S02]  /*15c0*/  UIMAD.WIDE.U32 UR10, UR7, UR8, URZ ;  /* 0x00000008070a72a5 */ /* 0x000fe4000f8e00ff */
[----:B------:R-:W-:Y:S02]  /*15d0*/  @UP1 USHF.R.U32.HI UR6, URZ, UR9, UR12 ;  /* 0x00000009ff061299 */ /* 0x000fe4000801160c */
[----:B------:R-:W-:-:S03]  /*15e0*/  UIMAD.WIDE.U32 UR12, UR4, UR8, URZ ;  /* 0x00000008040c72a5 */ /* 0x000fc6000f8e00ff */
[----:B------:R-:W-:Y:S02]  /*15f0*/  UMOV UR10, UR11 ;  /* 0x0000000b000a7c82 */ /* 0x000fe40008000000 */
[----:B------:R-:W-:Y:S02]  /*1600*/  @UP1 USHF.R.U32.HI UR7, URZ, UR9, UR10 ;  /* 0x00000009ff071299 */ /* 0x000fe4000801160a */
[----:B------:R-:W-:Y:S02]  /*1610*/  UIMAD UR10, UR6, UR20, URZ ;  /* 0x00000014060a72a4 */ /* 0x000fe4000f8e02ff */
[----:B------:R-:W-:-:S04]  /*1620*/  UIMAD UR7, UR7, UR20, URZ ;  /* 0x00000014070772a4 */ /* 0x000fc8000f8e02ff */
[----:B------:R-:W-:-:S03]  /*1630*/  UISETP.GE.AND UP0, UPT, UR4, UR7, UPT ;  /* 0x000000070400728c */ /* 0x000fc6000bf06270 */
[----:B------:R-:W-:Y:S01]  /*1640*/  UMOV UR7, UR13 ;  /* 0x0000000d00077c82 */ /* 0x000fe20008000000 */
[----:B------:R-:W-:Y:S02]  /*1650*/  UISETP.GE.OR UP0, UPT, UR5, UR10, UP0 ;  /* 0x0000000a0500728c */ /* 0x000fe40008706670 */
[----:B------:R-:W-:Y:S02]  /*1660*/  UIMAD.WIDE.U32 UR10, UR5, UR8, URZ ;  /* 0x00000008050a72a5 */ /* 0x000fe4000f8e00ff */
[----:B------:R-:W-:Y:S02]  /*1670*/  USHF.R.U32.HI UR7, URZ, UR9, UR7 ;  /* 0x00000009ff077299 */ /* 0x000fe40008011607 */
[----:B------:R-:W-:Y:S02]  /*1680*/  UIADD3 UR10, UPT, UPT, -UR4, URZ, URZ ;  /* 0x000000ff040a7290 */ /* 0x000fe4000fffe1ff */
[----:B------:R-:W-:Y:S02]  /*1690*/  USEL UR7, UR4, UR7, !UP1 ;  /* 0x0000000704077287 */ /* 0x000fe4000c800000 */
[----:B------:R-:W-:Y:S01]  /*16a0*/  UIMAD UR10, UR14, UR10, UR24 ;  /* 0x0000000a0e0a72a4 */ /* 0x000fe2000f8e0218 */
[----:B------:R-:W-:Y:S01]  /*16b0*/  @!UP0 UMOV UR8, UR11 ;  /* 0x0000000b00088c82 */ /* 0x000fe20008000000 */
[----:B------:R-:W-:-:S02]  /*16c0*/  UIADD3 UR11, UPT, UPT, -UR5, URZ, URZ ;  /* 0x000000ff050b7290 */ /* 0x000fc4000fffe1ff */
[----:B------:R-:W-:Y:S02]  /*16d0*/  @!UP0 USHF.R.U32.HI UR8, URZ, UR9, UR8 ;  /* 0x00000009ff088299 */ /* 0x000fe40008011608 */
[----:B------:R-:W-:Y:S02]  /*16e0*/  UIADD3 UR9, UPT, UPT, -UR7, URZ, URZ ;  /* 0x000000ff07097290 */ /* 0x000fe4000fffe1ff */
[----:B------:R-:W-:Y:S02]  /*16f0*/  @!UP0 USEL UR8, UR5, UR8, !UP1 ;  /* 0x0000000805088287 */ /* 0x000fe4000c800000 */
[----:B------:R-:W-:Y:S02]  /*1700*/  UIMAD UR9, UR20, UR9, UR4 ;  /* 0x00000009140972a4 */ /* 0x000fe4000f8e0204 */
[----:B------:R-:W-:Y:S02]  /*1710*/  @!UP0 UIADD3 UR7, UPT, UPT, UR7, -UR8, URZ ;  /* 0x8000000807078290 */ /* 0x000fe4000fffe0ff */
[----:B------:R-:W-:-:S02]  /*1720*/  @!UP0 UIMAD UR6, UR9, UR6, UR8 ;  /* 0x00000006090682a4 */ /* 0x000fc4000f8e0208 */
[----:B------:R-:W-:Y:S02]  /*1730*/  @!UP0 UIMAD UR4, UR7, UR20, UR5 ;  /* 0x00000014070482a4 */ /* 0x000fe4000f8e0205 */
[----:B------:R-:W-:Y:S02]  /*1740*/  UIMAD UR27, UR21, UR11, UR27 ;  /* 0x0000000b151b72a4 */ /* 0x000fe4000f8e021b */
[----:B------:R-:W-:Y:S01]  /*1750*/  UIMAD UR24, UR4, UR14, UR10 ;  /* 0x0000000e041872a4 */ /* 0x000fe2000f8e020a */
[----:B------:R-:W-:Y:S02]  /*1760*/  @!UP0 UMOV UR5, UR6 ;  /* 0x0000000600058c82 */ /* 0x000fe40008000000 */
[----:B------:R-:W-:-:S12]  /*1770*/  UIMAD UR27, UR5, UR21, UR27 ;  /* 0x00000015051b72a4 */ /* 0x000fd8000f8e021b */
.L_x_19:
[----:B------:R-:W-:-:S09]  /*1780*/  UISETP.NE.AND UP0, UPT, UR23, 0x1, UPT ;  /* 0x000000011700788c */ /* 0x000fd2000bf05270 */
[----:B------:R-:W-:Y:S05]  /*1790*/  BRA.U UP0, `(.L_x_20) ;  /* 0x0000000100407547 */ /* 0x000fea000b800000 */
[----:B------:R-:W2:Y:S01]  /*17a0*/  LDCU.128 UR8, c[0x0][0xf10] ;  /* 0x0001e200ff0877ac */ /* 0x000ea20008000c00 */
[----:B------:R-:W3:Y:S01]  /*17b0*/  LDCU UR12, c[0x0][0xf0c] ;  /* 0x0001e180ff0c77ac */ /* 0x000ee20008000800 */
[----:B------:R-:W4:Y:S01]  /*17c0*/  LDCU UR13, c[0x0][0xf20] ;  /* 0x0001e400ff0d77ac */ /* 0x000f220008000800 */
[----:B--2---:R-:W-:Y:S02]  /*17d0*/  UIMAD.WIDE.U32 UR4, UR27, UR8, URZ ;  /* 0x000000081b0472a5 */ /* 0x004fe4000f8e00ff */
[----:B------:R-:W-:Y:S02]  /*17e0*/  UIMAD.WIDE.U32 UR6, UR24, UR11, URZ ;  /* 0x0000000b180672a5 */ /* 0x000fe4000f8e00ff */
[----:B---3--:R-:W-:Y:S02]  /*17f0*/  UISETP.NE.AND UP0, UPT, UR12, 0x1, UPT ;  /* 0x000000010c00788c */ /* 0x008fe4000bf05270 */
[----:B------:R-:W-:-:S03]  /*1800*/  USHF.R.U32.HI UR5, URZ, UR9, UR5 ;  /* 0x00000009ff057299 */ /* 0x000fc60008011605 */
[----:B------:R-:W-:Y:S01]  /*1810*/  UMOV UR4, UR7 ;  /* 0x0000000700047c82 */ /* 0x000fe20008000000 */
[----:B------:R-:W-:Y:S02]  /*1820*/  USEL UR5, UR27, UR5, !UP0 ;  /* 0x000000051b057287 */ /* 0x000fe4000c000000 */
[----:B------:R-:W-:Y:S02]  /*1830*/  UISETP.NE.AND UP0, UPT, UR10, 0x1, UPT ;  /* 0x000000010a00788c */ /* 0x000fe4000bf05270 */
[----:B----4-:R-:W-:-:S04]  /*1840*/  USHF.R.U32.HI UR4, URZ, UR13, UR4 ;  /* 0x0000000dff047299 */ /* 0x010fc80008011604 */
[----:B------:R-:W-:-:S04]  /*1850*/  USEL UR4, UR24, UR4, !UP0 ;  /* 0x0000000418047287 */ /* 0x000fc8000c000000 */
[----:B------:R-:W-:Y:S02]  /*1860*/  UIADD3 UR6, UPT, UPT, UR5, -UR4, URZ ;  /* 0x8000000405067290 */ /* 0x000fe4000fffe0ff */
[----:B------:R-:W-:Y:S02]  /*1870*/  UIADD3 UR4, UPT, UPT, -UR5, UR4, URZ ;  /* 0x0000000405047290 */ /* 0x000fe4000fffe1ff */
[----:B------:R-:W-:Y:S02]  /*1880*/  UIMAD UR24, UR6, UR10, UR24 ;  /* 0x0000000a061872a4 */ /* 0x000fe4000f8e0218 */
[----:B------:R-:W-:-:S12]  /*1890*/  UIMAD UR27, UR4, UR12, UR27 ;  /* 0x0000000c041b72a4 */ /* 0x000fd8000f8e021b */
.L_x_20:
[----:B------:R-:W-:Y:S01]  /*18a0*/  UISETP.NE.AND UP0, UPT, UR19, 0x2, UPT ;  /* 0x000000021300788c */ /* 0x000fe2000bf05270 */
[----:B------:R-:W-:Y:S09]  /*18b0*/  BRA.U !UP6, `(.L_x_21) ;  /* 0x000000010e0c7547 */ /* 0x000ff2000b800000 */
[----:B------:R-:W-:Y:S01]  /*18c0*/  UCGABAR_WAIT ;  /* 0x0000000000007dc7 */ /* 0x000fe20008000000 */
[----:B------:R-:W-:Y:S01]  /*18d0*/  CCTL.IVALL ;  /* 0x00000000ff00798f */ /* 0x000fe20002000000 */
[----:B------:R-:W-:Y:S05]  /*18e0*/  BRA `(.L_x_22) ;  /* 0x0000000000047947 */ /* 0x000fea0003800000 */
.L_x_21:
[----:B------:R-:W-:Y:S06]  /*18f0*/  BAR.SYNC.DEFER_BLOCKING 0x0 ;  /* 0x0000000000007b1d */ /* 0x000fec0000010000 */
.L_x_22:
[----:B------:R-:W-:Y:S05]  /*1900*/  BRA.U UP0, `(.L_x_23) ;  /* 0x0000001900d87547 */ /* 0x000fea000b800000 */
[----:B------:R-:W2:Y:S01]  /*1910*/  LDCU UR6, c[0x0][0x38c] ;  /* 0x00007180ff0677ac */ /* 0x000ea20008000800 */
[----:B------:R-:W3:Y:S01]  /*1920*/  S2UR UR8, SR_CgaCtaId ;  /* 0x00000000000879c3 */ /* 0x000ee20000008800 */
[----:B------:R-:W-:Y:S01]  /*1930*/  PLOP3.LUT P2, PT, PT, PT, UP3, 0x80, 0x8 ;  /* 0x000000000008781c */ /* 0x000fe20003f4f038 */
[----:B------:R-:W-:Y:S01]  /*1940*/  IMAD.MOV.U32 R12, RZ, RZ, 0x1 ;  /* 0x00000001ff0c7424 */ /* 0x000fe200078e00ff */
[----:B------:R-:W-:Y:S01]  /*1950*/  UMOV UR7, 0x400 ;  /* 0x0000040000077882 */ /* 0x000fe20000000000 */
[----:B------:R-:W-:Y:S01]  /*1960*/  UISETP.NE.AND UP1, UPT, UR19, URZ, UPT ;  /* 0x000000ff1300728c */ /* 0x000fe2000bf25270 */
[----:B------:R-:W-:Y:S01]  /*1970*/  ISETP.EQ.OR P3, PT, R2, RZ, P4 ;  /* 0x000000ff0200720c */ /* 0x000fe20002762670 */
[----:B------:R-:W-:Y:S01]  /*1980*/  USEL UR37, URZ, 0x1, UP4 ;  /* 0x00000001ff257887 */ /* 0x000fe2000a000000 */
[----:B------:R-:W-:Y:S02]  /*1990*/  PLOP3.LUT P2, PT, P2, PT, PT, 0x8, 0x80 ;  /* 0x000000000080781c */ /* 0x000fe4000174e170 */
[----:B------:R-:W-:Y:S01]  /*19a0*/  CS2R R10, SRZ ;  /* 0x00000000000a7805 */ /* 0x000fe2000001ff00 */
[----:B------:R-:W-:Y:S01]  /*19b0*/  IMAD.MOV.U32 R9, RZ, RZ, RZ ;  /* 0x000000ffff097224 */ /* 0x000fe200078e00ff */
[----:B------:R-:W4:Y:S01]  /*19c0*/  LDCU UR52, c[0x0][0x370] ;  /* 0x00006e00ff3477ac */ /* 0x000f220008000800 */
[----:B------:R-:W-:Y:S01]  /*19d0*/  IMAD.MOV.U32 R8, RZ, RZ, 0x1 ;  /* 0x00000001ff087424 */ /* 0x000fe200078e00ff */
[----:B------:R-:W1:Y:S01]  /*19e0*/  LDCU.64 UR30, c[0x0][0x348] ;  /* 0x00006900ff1e77ac */ /* 0x000e620008000a00 */
[----:B--2---:R-:W-:-:S02]  /*19f0*/  UIADD3 UR5, UPT, UPT, UR6, 0x3f, URZ ;  /* 0x0000003f06057890 */ /* 0x004fc4000fffe0ff */
[----:B------:R-:W-:Y:S02]  /*1a00*/  UIADD3 UR58, UPT, UPT, UR6, 0x7e, URZ ;  /* 0x0000007e063a7890 */ /* 0x000fe4000fffe0ff */
[----:B------:R-:W-:Y:S02]  /*1a10*/  USHF.R.S32.HI UR4, URZ, 0x1f, UR5 ;  /* 0x0000001fff047899 */ /* 0x000fe40008011405 */
[----:B---3--:R-:W-:Y:S02]  /*1a20*/  USHF.L.U32 UR56, UR8, 0x6, URZ ;  /* 0x0000000608387899 */ /* 0x008fe400080006ff */
[----:B------:R-:W-:Y:S02]  /*1a30*/  ULEA.HI UR4, UR4, UR5, URZ, 0x6 ;  /* 0x0000000504047291 */ /* 0x000fe4000f8f30ff */
[----:B------:R-:W-:Y:S02]  /*1a40*/  UIADD3 UR5, UPT, UPT, UR6, -0x1, URZ ;  /* 0xffffffff06057890 */ /* 0x000fe4000fffe0ff */
[----:B------:R-:W-:-:S02]  /*1a50*/  USHF.R.S32.HI UR54, URZ, 0x6, UR4 ;  /* 0x00000006ff367899 */ /* 0x000fc40008011404 */
[----:B------:R-:W-:Y:S02]  /*1a60*/  UISETP.GE.U32.AND UP2, UPT, UR5, -0x7f, UPT ;  /* 0xffffff810500788c */ /* 0x000fe4000bf46070 */
[----:B------:R-:W-:Y:S02]  /*1a70*/  UISETP.LT.U32.AND UP0, UPT, UR54, 0xe, UPT ;  /* 0x0000000e3600788c */ /* 0x000fe4000bf01070 */
[----:B------:R-:W-:Y:S02]  /*1a80*/  ULEA UR6, UR8, UR7, 0x18 ;  /* 0x0000000708067291 */ /* 0x000fe4000f8ec0ff */
[----:B------:R-:W-:Y:S02]  /*1a90*/  USEL UR53, UR54, 0xe, UP0 ;  /* 0x0000000e36357887 */ /* 0x000fe40008000000 */
[----:B------:R-:W-:Y:S02]  /*1aa0*/  USHF.R.U32.HI UR57, URZ, 0x9, UR45 ;  /* 0x00000009ff397899 */ /* 0x000fe4000801162d */
[----:B------:R-:W-:-:S02]  /*1ab0*/  UIADD3 UR15, UPT, UPT, UR53, -0x1, URZ ;  /* 0xffffffff350f7890 */ /* 0x000fc4000fffe0ff */
[----:B------:R-:W-:Y:S01]  /*1ac0*/  @UP2 UIADD3 UR15, UPT, UPT, UR53, URZ, URZ ;  /* 0x000000ff350f2290 */ /* 0x000fe2000fffe0ff */
[----:B------:R-:W2:Y:S01]  /*1ad0*/  LDCU UR51, c[0x0][0x374] ;  /* 0x00006e80ff3377ac */ /* 0x000ea20008000800 */
[----:B------:R-:W-:Y:S02]  /*1ae0*/  ULOP3.LUT UR56, UR56, 0xc0, URZ, 0xe2, !UPT ;  /* 0x000000c038387892 */ /* 0x000fe4000f8ee2ff */
[----:B------:R-:W-:Y:S02]  /*1af0*/  USEL UR37, UR37, 0x2, UP1 ;  /* 0x0000000225257887 */ /* 0x000fe40008800000 */
[----:B------:R-:W-:Y:S02]  /*1b00*/  UIADD3 UR48, UPT, UPT, UR6, 0x34000, UR45 ;  /* 0x0003400006307890 */ /* 0x000fe4000fffe02d */
[----:B------:R-:W-:Y:S02]  /*1b10*/  UIADD3 UR55, UPT, UPT, UR54, -UR53, URZ ;  /* 0x8000003536377290 */ /* 0x000fe4000fffe0ff */
[----:B------:R-:W-:Y:S01]  /*1b20*/  UIADD3 UR15, UPT, UPT, UR15, 0x1, URZ ;  /* 0x000000010f0f7890 */ /* 0x000fe2000fffe0ff */
[----:B-1--4-:R-:W-:-:S11]  /*1b30*/  UMOV UR14, URZ ;  /* 0x000000ff000e7c82 */ /* 0x012fd60008000000 */
.L_x_47:
[----:B-1----:R-:W1:Y:S02]  /*1b40*/  S2UR UR4, SR_CgaCtaId ;  /* 0x00000000000479c3 */ /* 0x002e640000008800 */
[----:B-1----:R-:W-:-:S09]  /*1b50*/  UISETP.NE.AND UP0, UPT, UR4, URZ, UPT ;  /* 0x000000ff0400728c */ /* 0x002fd2000bf05270 */
[----:B---3--:R-:W-:Y:S05]  /*1b60*/  BRA.U UP0, `(.L_x_24) ;  /* 0x0000000100287547 */ /* 0x008fea000b800000 */
[----:B------:R-:W-:Y:S02]  /*1b70*/  LEA R0, R9, UR6, 0x3 ;  /* 0x0000000609007c11 */ /* 0x000fe4000f8e18ff */
[----:B------:R-:W-:-:S04]  /*1b80*/  SHF.L.U32 R3, R8, 0x1f, RZ ;  /* 0x0000001f08037819 */ /* 0x000fc800000006ff */
[----:B------:R-:W1:Y:S02]  /*1b90*/  SYNCS.PHASECHK.TRANS64.TRYWAIT P0, [R0+URZ+0x170], R3 ;  /* 0x00017003000075a7 */ /* 0x000e6400080011ff */
[----:B-1----:R-:W-:Y:S05]  /*1ba0*/  @!P0 BRA `(.L_x_25) ;  /* 0x00000114006c8947 */ /* 0x002fea0003800000 */
.L_x_205:
[----:B------:R3:W-:Y:S01]  /*1bb0*/  SYNCS.ARRIVE.TRANS64.A1T0 RZ, [R0+URZ+0x160], RZ ;  /* 0x000160ff00ff79a7 */ /* 0x0007e200081000ff */
[----:B------:R-:W-:-:S05]  /*1bc0*/  VIADD R9, R9, 0x1 ;  /* 0x0000000109097836 */ /* 0x000fca0000000000 */
[----:B------:R-:W-:-:S04]  /*1bd0*/  ISETP.NE.AND P0, PT, R9, 0x2, PT ;  /* 0x000000020900780c */ /* 0x000fc80003f05270 */
[----:B-1----:R-:W-:Y:S02]  /*1be0*/  SEL R3, RZ, 0x1, P0 ;  /* 0x00000001ff037807 */ /* 0x002fe40000000000 */
[----:B------:R-:W-:Y:S02]  /*1bf0*/  SEL R9, R9, RZ, P0 ;  /* 0x000000ff09097207 */ /* 0x000fe40000000000 */
[----:B------:R-:W-:Y:S02]  /*1c00*/  LOP3.LUT R8, R8, R3, RZ, 0x3c, !PT ;  /* 0x0000000308087212 */ /* 0x000fe400078e3cff */
.L_x_24:
[----:B------:R-:W-:Y:S01]  /*1c10*/  ULEA UR4, UR14, UR6, 0x3 ;  /* 0x000000060e047291 */ /* 0x000fe2000f8e18ff */
[----:B---3--:R-:W-:Y:S01]  /*1c20*/  SHF.L.U32 R0, R12, 0x1f, RZ ;  /* 0x0000001f0c007819 */ /* 0x008fe200000006ff */
[----:B------:R-:W-:Y:S02]  /*1c30*/  UISETP.GE.U32.AND UP0, UPT, UR58, 0x7f, UPT ;  /* 0x0000007f3a00788c */ /* 0x000fe4000bf06070 */
[----:B------:R-:W-:Y:S02]  /*1c40*/  USHF.L.U32 UR43, UR27, 0x7, URZ ;  /* 0x000000071b2b7899 */ /* 0x000fe400080006ff */
[----:B------:R-:W-:Y:S02]  /*1c50*/  ULEA UR35, UR24, UR56, 0x8 ;  /* 0x0000003818237291 */ /* 0x000fe4000f8e40ff */
[----:B------:R-:W-:Y:S01]  /*1c60*/  ULEA UR19, UR24, UR57, 0x1 ;  /* 0x0000003918137291 */ /* 0x000fe2000f8e08ff */
[----:B------:R1:W3:Y:S01]  /*1c70*/  SYNCS.PHASECHK.TRANS64.TRYWAIT P1, [UR4+0x70], R0 ;  /* 0x00007000ff0075a7 */ /* 0x0002e20008021104 */
[----:B------:R-:W-:Y:S01]  /*1c80*/  UMOV UR12, URZ ;  /* 0x000000ff000c7c82 */ /* 0x000fe20008000000 */
[----:B------:R-:W-:Y:S09]  /*1c90*/  BRA.U !UP0, `(.L_x_26) ;  /* 0x0000000508107547 */ /* 0x000ff2000b800000 */
[----:B------:R-:W-:Y:S01]  /*1ca0*/  UMOV UR4, UR14 ;  /* 0x0000000e00047c82 */ /* 0x000fe20008000000 */
[----:B------:R-:W-:-:S05]  /*1cb0*/  UMOV UR28, URZ ;  /* 0x000000ff001c7c82 */ /* 0x000fca0008000000 */
.L_x_34:
[----:B------:R-:W-:Y:S01]  /*1cc0*/  ULEA UR41, UR4, UR6, 0x3 ;  /* 0x0000000604297291 */ /* 0x000fe2000f8e18ff */
[----:B---3--:R-:W-:Y:S01]  /*1cd0*/  @!P4 MOV R2, 0x3600 ;  /* 0x000036000002c802 */ /* 0x008fe20000000f00 */
[----:B--23--:R-:W-:Y:S10]  /*1ce0*/  @P1 BRA `(.L_x_27) ;  /* 0x00000000000c1947 */ /* 0x00cff40003800000 */
[----:B------:R-:W-:-:S04]  /*1cf0*/  SHF.L.U32 R3, R12, 0x1f, RZ ;  /* 0x0000001f0c037819 */ /* 0x000fc800000006ff */
[----:B------:R-:W3:Y:S02]  /*1d00*/  SYNCS.PHASECHK.TRANS64.TRYWAIT P0, [UR41+0x70], R3 ;  /* 0x00007003ff0075a7 */ /* 0x000ee40008001129 */
[----:B---3--:R-:W-:Y:S05]  /*1d10*/  @!P0 BRA `(.L_x_28) ;  /* 0x0000011400248947 */ /* 0x008fea0003800000 */
.L_x_27:
[----:B------:R3:W-:Y:S01]  /*1d20*/  @!P4 SYNCS.ARRIVE.TRANS64 RZ, [UR41], R2 ;  /* 0x00000002ffffc9a7 */ /* 0x0007e20008000029 */
[----:B------:R-:W-:-:S04]  /*1d30*/  ULOP3.LUT UR5, UR37, 0x2, URZ, 0xfc, !UPT ;  /* 0x0000000225057892 */ /* 0x000fc8000f8efcff */
[----:B------:R-:W-:-:S09]  /*1d40*/  UISETP.NE.AND UP0, UPT, UR5, 0x2, UPT ;  /* 0x000000020500788c */ /* 0x000fd2000bf05270 */
[----:B------:R-:W-:Y:S05]  /*1d50*/  BRA.U UP0, `(.L_x_29) ;  /* 0x0000000100047547 */ /* 0x000fea000b800000 */
[----:B--2---:R-:W-:Y:S05]  /*1d60*/  BPT.TRAP 0x1 ;  /* 0x000000040000795c */ /* 0x004fea0000300000 */
.L_x_29:
[----:B------:R-:W-:Y:S04]  /*1d70*/  BSSY.RECONVERGENT B0, `(.L_x_30) ;  /* 0x0000003000007945 */ /* 0x000fe80003800200 */
[----:B------:R-:W-:Y:S05]  /*1d80*/  @P3 BRA `(.L_x_31) ;  /* 0x0000000000043947 */ /* 0x000fea0003800000 */
[----:B--2---:R-:W-:Y:S05]  /*1d90*/  BPT.TRAP 0x1 ;  /* 0x000000040000795c */ /* 0x004fea0000300000 */
.L_x_31:
[----:B--2---:R-:W-:Y:S05]  /*1da0*/  BSYNC.RECONVERGENT B0 ;  /* 0x0000000000007941 */ /* 0x004fea0003800200 */
.L_x_30:
[----:B------:R-:W-:Y:S01]  /*1db0*/  UIADD3 UR5, UPT, UPT, UR4, 0x1, URZ ;  /* 0x0000000104057890 */ /* 0x000fe2000fffe0ff */
[----:B------:R-:W-:Y:S01]  /*1dc0*/  BSSY.RECONVERGENT B0, `(.L_x_32) ;  /* 0x000002c000007945 */ /* 0x000fe20003800200 */
[----:B------:R-:W-:Y:S02]  /*1dd0*/  ELECT P0, URZ, PT ;  /* 0x0000000000ff782f */ /* 0x000fe40003800000 */
[----:B------:R-:W-:-:S04]  /*1de0*/  UISETP.NE.AND UP0, UPT, UR5, 0xe, UPT ;  /* 0x0000000e0500788c */ /* 0x000fc8000bf05270 */
[----:B------:R-:W-:Y:S02]  /*1df0*/  USEL UR7, URZ, 0x1, UP0 ;  /* 0x00000001ff077887 */ /* 0x000fe40008000000 */
[----:B------:R-:W-:-:S04]  /*1e00*/  USEL UR14, UR5, URZ, UP0 ;  /* 0x000000ff050e7287 */ /* 0x000fc80008000000 */
[----:B------:R-:W-:Y:S01]  /*1e10*/  ULEA UR5, UR14, UR6, 0x3 ;  /* 0x000000060e057291 */ /* 0x000fe2000f8e18ff */
[----:B------:R-:W-:-:S04]  /*1e20*/  LOP3.LUT R12, R12, UR7, RZ, 0x3c, !PT ;  /* 0x000000070c0c7c12 */ /* 0x000fc8000f8e3cff */
[----:B-1----:R-:W-:-:S04]  /*1e30*/  SHF.L.U32 R0, R12, 0x1f, RZ ;  /* 0x0000001f0c007819 */ /* 0x002fc800000006ff */
[----:B------:R1:W2:Y:S01]  /*1e40*/  SYNCS.PHASECHK.TRANS64.TRYWAIT P1, [UR5+0x70], R0 ;  /* 0x00007000ff0075a7 */ /* 0x0002a20008021105 */
[----:B------:R-:W-:Y:S05]  /*1e50*/  @!P0 BRA `(.L_x_33) ;  /* 0x0000000000888947 */ /* 0x000fea0003800000 */
[----:B------:R-:W-:Y:S02]  /*1e60*/  ULEA UR40, UR4, UR6, 0xc ;  /* 0x0000000604287291 */ /* 0x000fe4000f8e60ff */
[----:B------:R-:W-:Y:S02]  /*1e70*/  UIADD3 UR22, UP3, UPT, UR30, 0x80, URZ ;  /* 0x000000801e167890 */ /* 0x000fe4000ff7e0ff */
[----:B------:R-:W-:Y:S02]  /*1e80*/  ULEA UR32, UR4, UR38, 0xd ;  /* 0x0000002604207291 */ /* 0x000fe4000f8e68ff */
[----:B------:R-:W-:Y:S02]  /*1e90*/  UIADD3 UR12, UP2, UPT, UR30, 0x180, URZ ;  /* 0x000001801e0c7890 */ /* 0x000fe4000ff5e0ff */
[----:B------:R-:W-:Y:S02]  /*1ea0*/  ULEA UR24, UR4, UR6, 0x9 ;  /* 0x0000000604187291 */ /* 0x000fe4000f8e48ff */
[----:B------:R-:W-:-:S02]  /*1eb0*/  UIADD3 UR10, UP1, UPT, UR30, 0x280, URZ ;  /* 0x000002801e0a7890 */ /* 0x000fc4000ff3e0ff */
[----:B------:R-:W-:Y:S02]  /*1ec0*/  ULEA UR16, UR4, UR45, 0xa ;  /* 0x0000002d04107291 */ /* 0x000fe4000f8e50ff */
[----:B------:R-:W-:Y:S02]  /*1ed0*/  UIADD3 UR8, UP0, UPT, UR30, 0x380, URZ ;  /* 0x000003801e087890 */ /* 0x000fe4000ff1e0ff */
[----:B------:R-:W-:Y:S02]  /*1ee0*/  USHF.L.U32 UR42, UR28, 0x6, URZ ;  /* 0x000000061c2a7899 */ /* 0x000fe400080006ff */
[----:B------:R-:W-:Y:S02]  /*1ef0*/  UIADD3.X UR23, UPT, UPT, URZ, UR31, URZ, UP3, !UPT ;  /* 0x0000001fff177290 */ /* 0x000fe40009ffe4ff */
[----:B------:R-:W-:Y:S02]  /*1f00*/  UIADD3 UR40, UPT, UPT, UR40, 0x8400, URZ ;  /* 0x0000840028287890 */ /* 0x000fe4000fffe0ff */
[----:B------:R-:W-:-:S02]  /*1f10*/  UIADD3.X UR13, UPT, UPT, URZ, UR31, URZ, UP2, !UPT ;  /* 0x0000001fff0d7290 */ /* 0x000fc400097fe4ff */
[----:B------:R-:W-:Y:S02]  /*1f20*/  UIADD3 UR32, UPT, UPT, UR6, 0x16400, UR32 ;  /* 0x0001640006207890 */ /* 0x000fe4000fffe020 */
[----:B------:R-:W-:Y:S02]  /*1f30*/  UIADD3.X UR11, UPT, UPT, URZ, UR31, URZ, UP1, !UPT ;  /* 0x0000001fff0b7290 */ /* 0x000fe40008ffe4ff */
[----:B------:R-:W-:Y:S02]  /*1f40*/  UIADD3 UR24, UPT, UPT, UR24, 0x32400, URZ ;  /* 0x0003240018187890 */ /* 0x000fe4000fffe0ff */
[----:B------:R-:W-:Y:S02]  /*1f50*/  UIADD3.X UR9, UPT, UPT, URZ, UR31, URZ, UP0, !UPT ;  /* 0x0000001fff097290 */ /* 0x000fe400087fe4ff */
[----:B------:R-:W-:Y:S01]  /*1f60*/  UIADD3 UR16, UPT, UPT, UR6, 0x34000, UR16 ;  /* 0x0003400006107890 */ /* 0x000fe2000fffe010 */
[----:B------:R-:W-:Y:S01]  /*1f70*/  UMOV UR46, 0x0 ;  /* 0x00000000002e7882 */ /* 0x000fe20000000000 */
[----:B------:R-:W-:Y:S01]  /*1f80*/  UMOV UR47, 0x10000000 ;  /* 0x10000000002f7882 */ /* 0x000fe20000000000 */
[----:B------:R-:W-:Y:S01]  /*1f90*/  UMOV UR5, 0xf0000 ;  /* 0x000f000000057882 */ /* 0x000fe20000000000 */
[----:B------:R-:W-:Y:S01]  /*1fa0*/  UMOV UR33, UR41 ;  /* 0x0000002900217c82 */ /* 0x000fe20008000000 */
[----:B------:R-:W-:Y:S01]  /*1fb0*/  UMOV UR36, UR44 ;  /* 0x0000002c00247c82 */ /* 0x000fe20008000000 */
[----:B------:R-:W-:Y:S01]  /*1fc0*/  UMOV UR34, UR42 ;  /* 0x0000002a00227c82 */ /* 0x000fe20008000000 */
[----:B------:R-:W-:Y:S01]  /*1fd0*/  UMOV UR26, URZ ;  /* 0x000000ff001a7c82 */ /* 0x000fe20008000000 */
[----:B------:R-:W-:Y:S01]  /*1fe0*/  UMOV UR25, UR41 ;  /* 0x0000002900197c82 */ /* 0x000fe20008000000 */
[----:B------:R-:W-:Y:S01]  /*1ff0*/  UMOV UR29, UR44 ;  /* 0x0000002c001d7c82 */ /* 0x000fe20008000000 */
[----:B------:R4:W-:Y:S01]  /*2000*/  UTMALDG.3D [UR40], [UR22], desc[UR46] ;  /* 0x00002e28160075b4 */ /* 0x0009e20008011000 */
[----:B------:R-:W-:Y:S01]  /*2010*/  UMOV UR17, UR41 ;  /* 0x0000002900117c82 */ /* 0x000fe20008000000 */
[----:B------:R-:W-:Y:S01]  /*2020*/  UMOV UR20, UR28 ;  /* 0x0000001c00147c82 */ /* 0x000fe20008000000 */
[----:B------:R-:W-:Y:S01]  /*2030*/  UMOV UR21, UR44 ;  /* 0x0000002c00157c82 */ /* 0x000fe20008000000 */
[----:B------:R4:W-:Y:S01]  /*2040*/  UTMALDG.3D.MULTICAST [UR32], [UR12], UR5, desc[UR46] ;  /* 0x00002e200c0073b4 */ /* 0x0009e20008011805 */
[----:B------:R4:W-:Y:S01]  /*2050*/  UTMALDG.4D [UR24], [UR10], desc[UR46] ;  /* 0x00002e180a0075b4 */ /* 0x0009e20008019000 */
[----:B------:R4:W-:Y:S02]  /*2060*/  UTMALDG.4D.MULTICAST [UR16], [UR8], UR5, desc[UR46] ;  /* 0x00002e10080073b4 */ /* 0x0009e40008019805 */
[----:B----4-:R-:W-:Y:S01]  /*2070*/  NOP ;  /* 0x0000000000007918 */ /* 0x010fe20000000000 */
.L_x_33:
[----:B------:R-:W-:Y:S05]  /*2080*/  BSYNC.RECONVERGENT B0 ;  /* 0x0000000000007941 */ /* 0x000fea0003800200 */
.L_x_32:
[----:B------:R-:W-:Y:S01]  /*2090*/  UIADD3 UR28, UPT, UPT, UR28, 0x1, URZ ;  /* 0x000000011c1c7890 */ /* 0x000fe2000fffe0ff */
[----:B------:R-:W-:Y:S01]  /*20a0*/  UMOV UR4, UR14 ;  /* 0x0000000e00047c82 */ /* 0x000fe20008000000 */
[----:B------:R-:W-:Y:S02]  /*20b0*/  UMOV UR12, UR15 ;  /* 0x0000000f000c7c82 */ /* 0x000fe40008000000 */
[----:B------:R-:W-:-:S09]  /*20c0*/  UISETP.NE.AND UP0, UPT, UR28, UR15, UPT ;  /* 0x0000000f1c00728c */ /* 0x000fd2000bf05270 */
[----:B------:R-:W-:Y:S05]  /*20d0*/  BRA.U UP0, `(.L_x_34) ;  /* 0xfffffff900f87547 */ /* 0x000fea000b83ffff */
.L_x_26:
[----:B------:R-:W-:Y:S01]  /*20e0*/  ULEA UR4, UR14, UR6, 0x3 ;  /* 0x000000060e047291 */ /* 0x000fe2000f8e18ff */
[----:B-1----:R-:W-:Y:S01]  /*20f0*/  SHF.L.U32 R0, R12, 0x1f, RZ ;  /* 0x0000001f0c007819 */ /* 0x002fe200000006ff */
[----:B------:R-:W-:Y:S01]  /*2100*/  @!P2 SYNCS.ARRIVE.TRANS64.A1T0 RZ, [UR6+0x128], RZ ;  /* 0x000128ffffffa9a7 */ /* 0x000fe20008100006 */
[----:B------:R-:W-:-:S06]  /*2110*/  UISETP.GT.AND UP0, UPT, UR54, UR53, UPT ;  /* 0x000000353600728c */ /* 0x000fcc000bf04270 */
[----:B--23--:R1:W2:Y:S03]  /*2120*/  SYNCS.PHASECHK.TRANS64.TRYWAIT P1, [UR4+0x70], R0 ;  /* 0x00007000ff0075a7 */ /* 0x00c2a60008021104 */
[----:B------:R-:W-:Y:S05]  /*2130*/  BRA.U !UP0, `(.L_x_35) ;  /* 0x00000005080c7547 */ /* 0x000fea000b800000 */
[----:B------:R-:W-:Y:S01]  /*2140*/  UIADD3 UR26, UPT, UPT, UR55, UR12, URZ ;  /* 0x0000000c371a7290 */ /* 0x000fe2000fffe0ff */
[----:B------:R-:W-:-:S11]  /*2150*/  UMOV UR4, UR14 ;  /* 0x0000000e00047c82 */ /* 0x000fd60008000000 */
.L_x_43:
[----:B------:R-:W-:Y:S01]  /*2160*/  ULEA UR41, UR4, UR6, 0x3 ;  /* 0x0000000604297291 */ /* 0x000fe2000f8e18ff */
[----:B--2---:R-:W-:Y:S01]  /*2170*/  @!P4 MOV R2, 0x3600 ;  /* 0x000036000002c802 */ /* 0x004fe20000000f00 */
[----:B--23--:R-:W-:Y:S10]  /*2180*/  @P1 BRA `(.L_x_36) ;  /* 0x00000000000c1947 */ /* 0x00cff40003800000 */
[----:B------:R-:W-:-:S04]  /*2190*/  SHF.L.U32 R3, R12, 0x1f, RZ ;  /* 0x0000001f0c037819 */ /* 0x000fc800000006ff */
[----:B------:R-:W2:Y:S02]  /*21a0*/  SYNCS.PHASECHK.TRANS64.TRYWAIT P0, [UR41+0x70], R3 ;  /* 0x00007003ff0075a7 */ /* 0x000ea40008001129 */
[----:B--2---:R-:W-:Y:S05]  /*21b0*/  @!P0 BRA `(.L_x_37) ;  /* 0x0000011000148947 */ /* 0x004fea0003800000 */
.L_x_36:
[----:B------:R2:W-:Y:S01]  /*21c0*/  @!P4 SYNCS.ARRIVE.TRANS64 RZ, [UR41], R2 ;  /* 0x00000002ffffc9a7 */ /* 0x0005e20008000029 */
[----:B------:R-:W-:-:S04]  /*21d0*/  ULOP3.LUT UR5, UR37, 0x2, URZ, 0xfc, !UPT ;  /* 0x0000000225057892 */ /* 0x000fc8000f8efcff */
[----:B------:R-:W-:-:S09]  /*21e0*/  UISETP.NE.AND UP0, UPT, UR5, 0x2, UPT ;  /* 0x000000020500788c */ /* 0x000fd2000bf05270 */
[----:B------:R-:W-:Y:S05]  /*21f0*/  BRA.U UP0, `(.L_x_38) ;  /* 0x0000000100047547 */ /* 0x000fea000b800000 */
[----:B------:R-:W-:Y:S05]  /*2200*/  BPT.TRAP 0x1 ;  /* 0x000000040000795c */ /* 0x000fea0000300000 */
.L_x_38:
[----:B------:R-:W-:Y:S04]  /*2210*/  BSSY.RECONVERGENT B0, `(.L_x_39) ;  /* 0x0000003000007945 */ /* 0x000fe80003800200 */
[----:B------:R-:W-:Y:S05]  /*2220*/  @P3 BRA `(.L_x_40) ;  /* 0x0000000000043947 */ /* 0x000fea0003800000 */
[----:B------:R-:W-:Y:S05]  /*2230*/  BPT.TRAP 0x1 ;  /* 0x000000040000795c */ /* 0x000fea0000300000 */
.L_x_40:
[----:B------:R-:W-:Y:S05]  /*2240*/  BSYNC.RECONVERGENT B0 ;  /* 0x0000000000007941 */ /* 0x000fea0003800200 */
.L_x_39:
        /* <DEDUP_REMOVED lines=9> */
[----:B------:R1:W3:Y:S01]  /*22e0*/  SYNCS.PHASECHK.TRANS64.TRYWAIT P1, [UR5+0x70], R0 ;  /* 0x00007000ff0075a7 */ /* 0x0002e20008021105 */
[----:B------:R-:W-:Y:S05]  /*22f0*/  @!P0 BRA `(.L_x_42) ;  /* 0x0000000000888947 */ /* 0x000fea0003800000 */
[----:B------:R-:W-:Y:S02]  /*2300*/  ULEA UR40, UR4, UR6, 0xc ;  /* 0x0000000604287291 */ /* 0x000fe4000f8e60ff */
[----:B------:R-:W-:Y:S02]  /*2310*/  UIADD3 UR22, UP3, UPT, UR30, 0x80, URZ ;  /* 0x000000801e167890 */ /* 0x000fe4000ff7e0ff */
[----:B------:R-:W-:Y:S02]  /*2320*/  ULEA UR32, UR4, UR38, 0xd ;  /* 0x0000002604207291 */ /* 0x000fe4000f8e68ff */
[----:B------:R-:W-:Y:S02]  /*2330*/  UIADD3 UR20, UP2, UPT, UR30, 0x180, URZ ;  /* 0x000001801e147890 */ /* 0x000fe4000ff5e0ff */
[----:B------:R-:W-:Y:S02]  /*2340*/  ULEA UR8, UR4, UR6, 0x9 ;  /* 0x0000000604087291 */ /* 0x000fe4000f8e48ff */
[----:B------:R-:W-:-:S02]  /*2350*/  UIADD3 UR28, UP1, UPT, UR30, 0x280, URZ ;  /* 0x000002801e1c7890 */ /* 0x000fc4000ff3e0ff */
[----:B------:R-:W-:Y:S02]  /*2360*/  UIADD3 UR24, UP0, UPT, UR30, 0x380, URZ ;  /* 0x000003801e187890 */ /* 0x000fe4000ff1e0ff */
[----:B------:R-:W-:Y:S02]  /*2370*/  USHF.L.U32 UR42, UR12, 0x6, URZ ;  /* 0x000000060c2a7899 */ /* 0x000fe400080006ff */
[----:B------:R-:W-:Y:S02]  /*2380*/  UIADD3.X UR23, UPT, UPT, URZ, UR31, URZ, UP3, !UPT ;  /* 0x0000001fff177290 */ /* 0x000fe40009ffe4ff */
[----:B------:R-:W-:Y:S02]  /*2390*/  UIADD3 UR40, UPT, UPT, UR40, 0x8400, URZ ;  /* 0x0000840028287890 */ /* 0x000fe4000fffe0ff */
[----:B------:R-:W-:Y:S02]  /*23a0*/  UIADD3 UR32, UPT, UPT, UR6, 0x16400, UR32 ;  /* 0x0001640006207890 */ /* 0x000fe4000fffe020 */
[----:B------:R-:W-:-:S02]  /*23b0*/  UIADD3.X UR21, UPT, UPT, URZ, UR31, URZ, UP2, !UPT ;  /* 0x0000001fff157290 */ /* 0x000fc400097fe4ff */
[----:B------:R-:W-:Y:S02]  /*23c0*/  UIADD3.X UR29, UPT, UPT, URZ, UR31, URZ, UP1, !UPT ;  /* 0x0000001fff1d7290 */ /* 0x000fe40008ffe4ff */
[----:B------:R-:W-:Y:S02]  /*23d0*/  UIADD3 UR8, UPT, UPT, UR8, 0x32400, URZ ;  /* 0x0003240008087890 */ /* 0x000fe4000fffe0ff */
[----:B------:R-:W-:Y:S02]  /*23e0*/  ULEA UR16, UR4, UR48, 0xa ;  /* 0x0000003004107291 */ /* 0x000fe4000f8e50ff */
[----:B------:R-:W-:Y:S01]  /*23f0*/  UIADD3.X UR25, UPT, UPT, URZ, UR31, URZ, UP0, !UPT ;  /* 0x0000001fff197290 */ /* 0x000fe200087fe4ff */
[----:B------:R-:W-:Y:S01]  /*2400*/  UMOV UR46, 0x0 ;  /* 0x00000000002e7882 */ /* 0x000fe20000000000 */
[----:B------:R-:W-:Y:S01]  /*2410*/  UMOV UR47, 0x10000000 ;  /* 0x10000000002f7882 */ /* 0x000fe20000000000 */
[----:B------:R-:W-:Y:S01]  /*2420*/  UMOV UR5, 0xf0000 ;  /* 0x000f000000057882 */ /* 0x000fe20000000000 */
[----:B------:R-:W-:Y:S01]  /*2430*/  UMOV UR33, UR41 ;  /* 0x0000002900217c82 */ /* 0x000fe20008000000 */
[----:B------:R-:W-:Y:S01]  /*2440*/  UMOV UR36, UR44 ;  /* 0x0000002c00247c82 */ /* 0x000fe20008000000 */
[----:B------:R-:W-:Y:S01]  /*2450*/  UMOV UR34, UR42 ;  /* 0x0000002a00227c82 */ /* 0x000fe20008000000 */
[----:B------:R-:W-:Y:S01]  /*2460*/  UTMALDG.3D [UR40], [UR22], desc[UR46] ;  /* 0x00002e28160075b4 */ /* 0x000fe20008011000 */
[----:B------:R-:W-:Y:S01]  /*2470*/  UMOV UR10, URZ ;  /* 0x000000ff000a7c82 */ /* 0x000fe20008000000 */
[----:B------:R-:W-:Y:S01]  /*2480*/  UMOV UR9, UR41 ;  /* 0x0000002900097c82 */ /* 0x000fe20008000000 */
[----:B------:R-:W-:Y:S01]  /*2490*/  UMOV UR11, UR27 ;  /* 0x0000001b000b7c82 */ /* 0x000fe20008000000 */
[----:B------:R-:W-:Y:S01]  /*24a0*/  UMOV UR13, UR44 ;  /* 0x0000002c000d7c82 */ /* 0x000fe20008000000 */
[----:B------:R-:W-:Y:S01]  /*24b0*/  UMOV UR17, UR41 ;  /* 0x0000002900117c82 */ /* 0x000fe20008000000 */
[----:B------:R4:W-:Y:S01]  /*24c0*/  UTMALDG.3D.MULTICAST [UR32], [UR20], UR5, desc[UR46] ;  /* 0x00002e20140073b4 */ /* 0x0009e20008011805 */
[----:B------:R1:W-:Y:S01]  /*24d0*/  UTMALDG.4D [UR8], [UR28], desc[UR46] ;  /* 0x00002e081c0075b4 */ /* 0x0003e20008019000 */
[----:B----4-:R-:W-:Y:S01]  /*24e0*/  UMOV UR20, UR12 ;  /* 0x0000000c00147c82 */ /* 0x010fe20008000000 */
[----:B------:R-:W-:-:S02]  /*24f0*/  UMOV UR21, UR44 ;  /* 0x0000002c00157c82 */ /* 0x000fc40008000000 */
[----:B------:R1:W-:Y:S02]  /*2500*/  UTMALDG.4D.MULTICAST [UR16], [UR24], UR5, desc[UR46] ;  /* 0x00002e10180073b4 */ /* 0x0003e40008019805 */
[----:B-1----:R-:W-:Y:S01]  /*2510*/  NOP ;  /* 0x0000000000007918 */ /* 0x002fe20000000000 */
.L_x_42:
[----:B------:R-:W-:Y:S05]  /*2520*/  BSYNC.RECONVERGENT B0 ;  /* 0x0000000000007941 */ /* 0x000fea0003800200 */
.L_x_41:
[----:B------:R-:W-:Y:S01]  /*2530*/  UIADD3 UR12, UPT, UPT, UR12, 0x1, URZ ;  /* 0x000000010c0c7890 */ /* 0x000fe2000fffe0ff */
[----:B------:R-:W-:-:S03]  /*2540*/  UMOV UR4, UR14 ;  /* 0x0000000e00047c82 */ /* 0x000fc60008000000 */
[----:B------:R-:W-:-:S09]  /*2550*/  UISETP.NE.AND UP0, UPT, UR12, UR26, UPT ;  /* 0x0000001a0c00728c */ /* 0x000fd2000bf05270 */
[----:B------:R-:W-:Y:S05]  /*2560*/  BRA.U UP0, `(.L_x_43) ;  /* 0xfffffff900fc7547 */ /* 0x000fea000b83ffff */
.L_x_35:
[C---:B------:R-:W-:Y:S01]  /*2570*/  LEA R3, R11.reuse, UR6, 0x3 ;  /* 0x000000060b037c11 */ /* 0x040fe2000f8e18ff */
[----:B------:R-:W-:Y:S01]  /*2580*/  NOP ;  /* 0x0000000000007918 */ /* 0x000fe20000000000 */
[----:B-1----:R-:W-:Y:S02]  /*2590*/  SHF.L.U32 R0, R10, 0x1f, RZ ;  /* 0x0000001f0a007819 */ /* 0x002fe400000006ff */
[----:B------:R-:W-:Y:S02]  /*25a0*/  LEA R5, R11, UR6, 0x4 ;  /* 0x000000060b057c11 */ /* 0x000fe4000f8e20ff */
[----:B------:R-:W1:Y:S02]  /*25b0*/  SYNCS.PHASECHK.TRANS64.TRYWAIT P0, [R3+URZ+0x130], R0 ;  /* 0x00013000030075a7 */ /* 0x000e6400080011ff */
[----:B-1----:R-:W-:Y:S05]  /*25c0*/  @!P0 BRA `(.L_x_44) ;  /* 0x0000010c00288947 */ /* 0x002fea0003800000 */
.L_x_208:
[----:B------:R-:W4:Y:S01]  /*25d0*/  LDS.128 R4, [R5+0x190] ;  /* 0x0001900005047984 */ /* 0x000f220000000c00 */
[----:B------:R-:W-:Y:S01]  /*25e0*/  UISETP.GE.AND UP0, UPT, UR39, 0x1, UPT ;  /* 0x000000012700788c */ /* 0x000fe2000bf06270 */
[----:B------:R-:W-:Y:S01]  /*25f0*/  @!PT LDS RZ, [RZ] ;  /* 0x00000000fffff984 */ /* 0x000fe20000000800 */
[----:B------:R-:W-:Y:S01]  /*2600*/  @!PT LDS RZ, [RZ] ;  /* 0x00000000fffff984 */ /* 0x000fe20000000800 */
[----:B------:R-:W-:Y:S01]  /*2610*/  @!PT LDS RZ, [RZ] ;  /* 0x00000000fffff984 */ /* 0x000fe20000000800 */
[----:B------:R-:W-:Y:S01]  /*2620*/  @!PT LDS RZ, [RZ] ;  /* 0x00000000fffff984 */ /* 0x000fe20000000800 */
[----:B------:R1:W-:Y:S06]  /*2630*/  MEMBAR.ALL.CTA ;  /* 0x0000000000007992 */ /* 0x0003ec0000008000 */
[----:B-1----:R-:W1:Y:S01]  /*2640*/  FENCE.VIEW.ASYNC.S ;  /* 0x00000000000073c6 */ /* 0x002e620000000000 */
[----:B----4-:R-:W-:-:S13]  /*2650*/  LOP3.LUT P0, RZ, R6, 0x1, RZ, 0xc0, !PT ;  /* 0x0000000106ff7812 */ /* 0x010fda000780c0ff */
[----:B-1----:R-:W-:Y:S01]  /*2660*/  VOTEU.ANY UP1, P0 ;  /* 0x0000000000ff7886 */ /* 0x002fe20000020100 */
[----:B------:R-:W-:-:S13]  /*2670*/  PLOP3.LUT P0, PT, PT, PT, UP1, 0x80, 0x8 ;  /* 0x000000000008781c */ /* 0x000fda0003f0f018 */
[----:B------:R-:W-:Y:S02]  /*2680*/  @P0 LOP3.LUT R0, R5, 0xffff, RZ, 0xc0, !PT ;  /* 0x0000ffff05000812 */ /* 0x000fe400078ec0ff */
[----:B--2---:R-:W-:Y:S02]  /*2690*/  @P0 MOV R2, R4 ;  /* 0x0000000400020202 */ /* 0x004fe40000000f00 */
[----:B------:R-:W-:Y:S01]  /*26a0*/  @P0 R2UR UR5, R0 ;  /* 0x00000000000502ca */ /* 0x000fe200000e0000 */
[----:B------:R-:W-:Y:S01]  /*26b0*/  VIADD R0, R3, 0x140 ;  /* 0x0000014003007836 */ /* 0x000fe20000000000 */
[----:B------:R-:W-:Y:S02]  /*26c0*/  @P0 SHF.R.U32.HI R4, RZ, 0x10, R5 ;  /* 0x00000010ff040819 */ /* 0x000fe40000011605 */
[----:B------:R-:W-:Y:S02]  /*26d0*/  @P0 R2UR UR7, R2 ;  /* 0x00000000020702ca */ /* 0x000fe400000e0000 */
[----:B------:R-:W-:-:S02]  /*26e0*/  PRMT R0, RZ, 0x654, R0 ;  /* 0x00000654ff007816 */ /* 0x000fc40000000000 */
[----:B------:R-:W-:Y:S02]  /*26f0*/  @P0 R2UR UR4, R4 ;  /* 0x00000000040402ca */ /* 0x000fe400000e0000 */
[----:B------:R1:W-:Y:S03]  /*2700*/  SYNCS.ARRIVE.TRANS64.RED.A1T0 RZ, [R0+URZ], RZ ;  /* 0x000000ff00ff79a7 */ /* 0x0003e600081004ff */
[----:B------:R-:W-:-:S04]  /*2710*/  @UP1 UMOV UR49, UR5 ;  /* 0x0000000500311c82 */ /* 0x000fc80008000000 */
[----:B------:R-:W-:-:S04]  /*2720*/  @UP1 UMOV UR50, UR7 ;  /* 0x0000000700321c82 */ /* 0x000fc80008000000 */
[----:B------:R-:W-:Y:S01]  /*2730*/  @UP1 UMOV UR44, UR4 ;  /* 0x00000004002c1c82 */ /* 0x000fe20008000000 */
[----:B------:R-:W-:Y:S05]  /*2740*/  BRA.U !UP0, `(.L_x_45) ;  /* 0x0000000108d47547 */ /* 0x000fea000b800000 */
[----:B------:R-:W2:Y:S01]  /*2750*/  LDCU.128 UR20, c[0x0][0xf10] ;  /* 0x0001e200ff1477ac */ /* 0x000ea20008000c00 */
[----:B------:R-:W4:Y:S01]  /*2760*/  LDCU UR24, c[0x0][0xf20] ;  /* 0x0001e400ff1877ac */ /* 0x000f220008000800 */
[----:B------:R-:W3:Y:S01]  /*2770*/  LDCU UR19, c[0x0][0xf0c] ;  /* 0x0001e180ff1377ac */ /* 0x000ee20008000800 */
[----:B------:R-:W1:Y:S01]  /*2780*/  LDCU.64 UR8, c[0x0][0xf28] ;  /* 0x0001e500ff0877ac */ /* 0x000e620008000a00 */
[----:B------:R-:W-:Y:S02]  /*2790*/  UISETP.NE.AND UP3, UPT, UR39, 0x1, UPT ;  /* 0x000000012700788c */ /* 0x000fe4000bf65270 */
[----:B--2---:R-:W-:Y:S02]  /*27a0*/  UIMAD.WIDE.U32 UR10, UR51, UR23, URZ ;  /* 0x00000017330a72a5 */ /* 0x004fe4000f8e00ff */
[----:B------:R-:W-:Y:S02]  /*27b0*/  UIMAD.WIDE.U32 UR4, UR52, UR20, URZ ;  /* 0x00000014340472a5 */ /* 0x000fe4000f8e00ff */
[----:B------:R-:W-:-:S02]  /*27c0*/  UISETP.NE.AND UP0, UPT, UR22, 0x1, UPT ;  /* 0x000000011600788c */ /* 0x000fc4000bf05270 */
[----:B------:R-:W-:Y:S01]  /*27d0*/  UIMAD.WIDE.U32 UR16, UR49, UR23, URZ ;  /* 0x00000017311072a5 */ /* 0x000fe2000f8e00ff */
[----:B------:R-:W-:Y:S02]  /*27e0*/  UMOV UR10, UR11 ;  /* 0x0000000b000a7c82 */ /* 0x000fe40008000000 */
[----:B------:R-:W-:Y:S01]  /*27f0*/  UMOV UR4, UR5 ;  /* 0x0000000500047c82 */ /* 0x000fe20008000000 */
[----:B----4-:R-:W-:Y:S02]  /*2800*/  USHF.R.U32.HI UR10, URZ, UR24, UR10 ;  /* 0x00000018ff0a7299 */ /* 0x010fe4000801160a */
[----:B---3--:R-:W-:Y:S02]  /*2810*/  UISETP.NE.AND UP2, UPT, UR19, 0x1, UPT ;  /* 0x000000011300788c */ /* 0x008fe4000bf45270 */
[----:B------:R-:W-:Y:S02]  /*2820*/  USHF.R.U32.HI UR4, URZ, UR21, UR4 ;  /* 0x00000015ff047299 */ /* 0x000fe40008011604 */
[----:B------:R-:W-:-:S02]  /*2830*/  USEL UR5, UR51, UR10, !UP0 ;  /* 0x0000000a33057287 */ /* 0x000fc4000c000000 */
[----:B------:R-:W-:Y:S02]  /*2840*/  USEL UR7, UR52, UR4, !UP2 ;  /* 0x0000000434077287 */ /* 0x000fe4000d000000 */
[----:B-1----:R-:W-:Y:S01]  /*2850*/  UIMAD.WIDE.U32 UR10, UR5, UR8, URZ ;  /* 0x00000008050a72a5 */ /* 0x002fe2000f8e00ff */
[----:B------:R-:W-:Y:S01]  /*2860*/  UMOV UR4, UR17 ;  /* 0x0000001100047c82 */ /* 0x000fe20008000000 */
[----:B------:R-:W-:Y:S02]  /*2870*/  UIMAD.WIDE.U32 UR12, UR50, UR20, URZ ;  /* 0x00000014320c72a5 */ /* 0x000fe4000f8e00ff */
[----:B------:R-:W-:-:S03]  /*2880*/  UIMAD.WIDE.U32 UR16, UR7, UR8, URZ ;  /* 0x00000008071072a5 */ /* 0x000fc6000f8e00ff */
[----:B------:R-:W-:Y:S01]  /*2890*/  UMOV UR10, UR11 ;  /* 0x0000000b000a7c82 */ /* 0x000fe20008000000 */
[----:B------:R-:W-:Y:S02]  /*28a0*/  USHF.R.U32.HI UR4, URZ, UR24, UR4 ;  /* 0x00000018ff047299 */ /* 0x000fe40008011604 */
[----:B------:R-:W-:Y:S01]  /*28b0*/  @UP3 USHF.R.U32.HI UR5, URZ, UR9, UR10 ;  /* 0x00000009ff053299 */ /* 0x000fe2000801160a */
[----:B------:R-:W-:Y:S01]  /*28c0*/  UMOV UR12, UR13 ;  /* 0x0000000d000c7c82 */ /* 0x000fe20008000000 */
[----:B------:R-:W-:Y:S01]  /*28d0*/  UMOV UR16, UR17 ;  /* 0x0000001100107c82 */ /* 0x000fe20008000000 */
[----:B------:R-:W-:Y:S02]  /*28e0*/  USHF.R.U32.HI UR21, URZ, UR21, UR12 ;  /* 0x00000015ff157299 */ /* 0x000fe4000801160c */
[----:B------:R-:W-:Y:S02]  /*28f0*/  USEL UR4, UR49, UR4, !UP0 ;  /* 0x0000000431047287 */ /* 0x000fe4000c000000 */
[----:B------:R-:W-:-:S02]  /*2900*/  @UP3 USHF.R.U32.HI UR7, URZ, UR9, UR16 ;  /* 0x00000009ff073299 */ /* 0x000fc40008011610 */
[----:B------:R-:W-:Y:S02]  /*2910*/  UIMAD UR10, UR39, UR5, URZ ;  /* 0x00000005270a72a4 */ /* 0x000fe4000f8e02ff */
[----:B------:R-:W-:Y:S02]  /*2920*/  USEL UR5, UR50, UR21, !UP2 ;  /* 0x0000001532057287 */ /* 0x000fe4000d000000 */
[----:B------:R-:W-:Y:S02]  /*2930*/  UIMAD UR12, UR39, UR7, URZ ;  /* 0x00000007270c72a4 */ /* 0x000fe4000f8e02ff */
[----:B------:R-:W-:Y:S02]  /*2940*/  UISETP.GE.AND UP0, UPT, UR4, UR10, UPT ;  /* 0x0000000a0400728c */ /* 0x000fe4000bf06270 */
[----:B------:R-:W-:Y:S02]  /*2950*/  UIMAD.WIDE.U32 UR10, UR4, UR8, URZ ;  /* 0x00000008040a72a5 */ /* 0x000fe4000f8e00ff */
[----:B------:R-:W-:-:S02]  /*2960*/  UISETP.GE.OR UP0, UPT, UR5, UR12, UP0 ;  /* 0x0000000c0500728c */ /* 0x000fc40008706670 */
[----:B------:R-:W-:Y:S02]  /*2970*/  UIMAD.WIDE.U32 UR12, UR5, UR8, URZ ;  /* 0x00000008050c72a5 */ /* 0x000fe4000f8e00ff */
[----:B------:R-:W-:Y:S01]  /*2980*/  UIADD3 UR12, UPT, UPT, -UR5, URZ, URZ ;  /* 0x000000ff050c7290 */ /* 0x000fe2000fffe1ff */
[----:B------:R-:W-:Y:S01]  /*2990*/  UMOV UR10, UR11 ;  /* 0x0000000b000a7c82 */ /* 0x000fe20008000000 */
[----:B------:R-:W-:Y:S02]  /*29a0*/  UIADD3 UR11, UPT, UPT, -UR4, URZ, URZ ;  /* 0x000000ff040b7290 */ /* 0x000fe4000fffe1ff */
[----:B------:R-:W-:-:S03]  /*29b0*/  USHF.R.U32.HI UR10, URZ, UR9, UR10 ;  /* 0x00000009ff0a7299 */ /* 0x000fc6000801160a */
[----:B------:R-:W-:Y:S01]  /*29c0*/  @!UP0 UMOV UR8, UR13 ;  /* 0x0000000d00088c82 */ /* 0x000fe20008000000 */
[----:B------:R-:W-:Y:S02]  /*29d0*/  UIMAD UR11, UR22, UR11, UR49 ;  /* 0x0000000b160b72a4 */ /* 0x000fe4000f8e0231 */
[----:B------:R-:W-:Y:S02]  /*29e0*/  USEL UR10, UR4, UR10, !UP3 ;  /* 0x0000000a040a7287 */ /* 0x000fe4000d800000 */
[----:B------:R-:W-:Y:S02]  /*29f0*/  @!UP0 USHF.R.U32.HI UR8, URZ, UR9, UR8 ;  /* 0x00000009ff088299 */ /* 0x000fe40008011608 */
[----:B------:R-:W-:Y:S02]  /*2a00*/  UIADD3 UR9, UPT, UPT, -UR10, URZ, URZ ;  /* 0x000000ff0a097290 */ /* 0x000fe4000fffe1ff */
[----:B------:R-:W-:Y:S02]  /*2a10*/  @!UP0 USEL UR8, UR5, UR8, !UP3 ;  /* 0x0000000805088287 */ /* 0x000fe4000d800000 */
[----:B------:R-:W-:-:S02]  /*2a20*/  UIMAD UR9, UR39, UR9, UR4 ;  /* 0x00000009270972a4 */ /* 0x000fc4000f8e0204 */
[----:B------:R-:W-:Y:S02]  /*2a30*/  @!UP0 UIADD3 UR10, UPT, UPT, UR10, -UR8, URZ ;  /* 0x800000080a0a8290 */ /* 0x000fe4000fffe0ff */
[----:B------:R-:W-:Y:S02]  /*2a40*/  @!UP0 UIMAD UR8, UR9, UR7, UR8 ;  /* 0x00000007090882a4 */ /* 0x000fe4000f8e0208 */
[----:B------:R-:W-:Y:S02]  /*2a50*/  @!UP0 UIMAD UR4, UR39, UR10, UR5 ;  /* 0x0000000a270482a4 */ /* 0x000fe4000f8e0205 */
[----:B------:R-:W-:Y:S02]  /*2a60*/  UIMAD UR7, UR19, UR12, UR50 ;  /* 0x0000000c130772a4 */ /* 0x000fe4000f8e0232 */
[----:B------:R-:W-:Y:S01]  /*2a70*/  UIMAD UR49, UR4, UR22, UR11 ;  /* 0x00000016043172a4 */ /* 0x000fe2000f8e020b */
[----:B------:R-:W-:Y:S02]  /*2a80*/  @!UP0 UMOV UR5, UR8 ;  /* 0x0000000800058c82 */ /* 0x000fe40008000000 */
[----:B------:R-:W-:-:S12]  /*2a90*/  UIMAD UR50, UR5, UR19, UR7 ;  /* 0x00000013053272a4 */ /* 0x000fd8000f8e0207 */
.L_x_45:
[----:B------:R-:W2:Y:S02]  /*2aa0*/  LDCU UR4, c[0x0][0xf30] ;  /* 0x0001e600ff0477ac */ /* 0x000ea40008000800 */
[----:B--2---:R-:W-:-:S09]  /*2ab0*/  UISETP.NE.AND UP0, UPT, UR4, 0x1, UPT ;  /* 0x000000010400788c */ /* 0x004fd2000bf05270 */
[----:B------:R-:W-:Y:S05]  /*2ac0*/  BRA.U UP0, `(.L_x_46) ;  /* 0x0000000100447547 */ /* 0x000fea000b800000 */
[----:B------:R-:W2:Y:S01]  /*2ad0*/  LDCU.128 UR20, c[0x0][0xf10] ;  /* 0x0001e200ff1477ac */ /* 0x000ea20008000c00 */
[----:B------:R-:W4:Y:S01]  /*2ae0*/  LDCU UR10, c[0x0][0xf0c] ;  /* 0x0001e180ff0a77ac */ /* 0x000f220008000800 */
[----:B------:R-:W1:Y:S01]  /*2af0*/  LDCU UR7, c[0x0][0xf20] ;  /* 0x0001e400ff0777ac */ /* 0x000e620008000800 */
[----:B--2---:R-:W-:Y:S02]  /*2b00*/  UIMAD.WIDE.U32 UR8, UR50, UR20, URZ ;  /* 0x00000014320872a5 */ /* 0x004fe4000f8e00ff */
[----:B------:R-:W-:Y:S02]  /*2b10*/  UIMAD.WIDE.U32 UR4, UR49, UR23, URZ ;  /* 0x00000017310472a5 */ /* 0x000fe4000f8e00ff */
[----:B----4-:R-:W-:Y:S02]  /*2b20*/  UISETP.NE.AND UP2, UPT, UR10, 0x1, UPT ;  /* 0x000000010a00788c */ /* 0x010fe4000bf45270 */
[----:B------:R-:W-:Y:S01]  /*2b30*/  UISETP.NE.AND UP0, UPT, UR22, 0x1, UPT ;  /* 0x000000011600788c */ /* 0x000fe2000bf05270 */
[----:B------:R-:W-:-:S02]  /*2b40*/  UMOV UR8, UR9 ;  /* 0x0000000900087c82 */ /* 0x000fc40008000000 */
[----:B------:R-:W-:Y:S01]  /*2b50*/  UMOV UR4, UR5 ;  /* 0x0000000500047c82 */ /* 0x000fe20008000000 */
[----:B------:R-:W-:Y:S02]  /*2b60*/  USHF.R.U32.HI UR21, URZ, UR21, UR8 ;  /* 0x00000015ff157299 */ /* 0x000fe40008011608 */
[----:B-1----:R-:W-:Y:S02]  /*2b70*/  USHF.R.U32.HI UR4, URZ, UR7, UR4 ;  /* 0x00000007ff047299 */ /* 0x002fe40008011604 */
[----:B------:R-:W-:Y:S02]  /*2b80*/  USEL UR5, UR50, UR21, !UP2 ;  /* 0x0000001532057287 */ /* 0x000fe4000d000000 */
[----:B------:R-:W-:-:S04]  /*2b90*/  USEL UR4, UR49, UR4, !UP0 ;  /* 0x0000000431047287 */ /* 0x000fc8000c000000 */
[----:B------:R-:W-:Y:S02]  /*2ba0*/  UIADD3 UR7, UPT, UPT, UR5, -UR4, URZ ;  /* 0x8000000405077290 */ /* 0x000fe4000fffe0ff */
[----:B------:R-:W-:Y:S02]  /*2bb0*/  UIADD3 UR4, UPT, UPT, -UR5, UR4, URZ ;  /* 0x0000000405047290 */ /* 0x000fe4000fffe1ff */
[----:B------:R-:W-:Y:S02]  /*2bc0*/  UIMAD UR49, UR7, UR22, UR49 ;  /* 0x00000016073172a4 */ /* 0x000fe4000f8e0231 */
[----:B------:R-:W-:-:S12]  /*2bd0*/  UIMAD UR50, UR4, UR10, UR50 ;  /* 0x0000000a043272a4 */ /* 0x000fd8000f8e0232 */
.L_x_46:
[----:B------:R-:W-:Y:S01]  /*2be0*/  VIADD R11, R11, 0x1 ;  /* 0x000000010b0b7836 */ /* 0x000fe20000000000 */
[----:B------:R-:W-:Y:S02]  /*2bf0*/  R2UR UR5, R178 ;  /* 0x00000000b20572ca */ /* 0x000fe400000e0000 */
[----:B------:R-:W-:Y:S02]  /*2c00*/  R2UR UR4, R179 ;  /* 0x00000000b30472ca */ /* 0x000fe400000e0000 */
[C---:B------:R-:W-:Y:S02]  /*2c10*/  ISETP.NE.AND P0, PT, R11.reuse, 0x2, PT ;  /* 0x000000020b00780c */ /* 0x040fe40003f05270 */
[----:B------:R-:W-:Y:S02]  /*2c20*/  PLOP3.LUT P2, PT, PT, PT, PT, 0x80, 0x8 ;  /* 0x000000000008781c */ /* 0x000fe40003f4f070 */
[----:B------:R-:W-:Y:S02]  /*2c30*/  SEL R3, RZ, 0x1, P0 ;  /* 0x00000001ff037807 */ /* 0x000fe40000000000 */
[----:B------:R-:W-:-:S02]  /*2c40*/  SEL R11, R11, RZ, P0 ;  /* 0x000000ff0b0b7207 */ /* 0x000fc40000000000 */
[----:B------:R-:W-:Y:S01]  /*2c50*/  LOP3.LUT R10, R10, R3, RZ, 0x3c, !PT ;  /* 0x000000030a0a7212 */ /* 0x000fe200078e3cff */
[----:B------:R-:W-:Y:S02]  /*2c60*/  UIADD3 UR24, UPT, UPT, UR49, UR5, URZ ;  /* 0x0000000531187290 */ /* 0x000fe4000fffe0ff */
[----:B------:R-:W-:Y:S01]  /*2c70*/  UIADD3 UR27, UPT, UPT, UR50, UR4, URZ ;  /* 0x00000004321b7290 */ /* 0x000fe2000fffe0ff */
[----:B------:R-:W-:Y:S11]  /*2c80*/  BRA.U UP1, `(.L_x_47) ;  /* 0xffffffed01ac7547 */ /* 0x000ff6000b83ffff */
[----:B------:R-:W-:Y:S01]  /*2c90*/  UIADD3 UR7, UPT, UPT, UR6, 0x70, URZ ;  /* 0x0000007006077890 */ /* 0x000fe2000fffe0ff */
[----:B------:R-:W-:-:S03]  /*2ca0*/  SHF.L.U32 R3, R12, 0x1f, RZ ;  /* 0x0000001f0c037819 */ /* 0x000fc600000006ff */
[----:B------:R-:W-:-:S09]  /*2cb0*/  ULEA UR4, UR14, UR7, 0x3 ;  /* 0x000000070e047291 */ /* 0x000fd2000f8e18ff */
[----:B------:R-:W2:Y:S02]  /*2cc0*/  SYNCS.PHASECHK.TRANS64.TRYWAIT P0, [UR4], R3 ;  /* 0x00000003ff0075a7 */ /* 0x000ea40008001104 */
[----:B--2---:R-:W-:Y:S05]  /*2cd0*/  @!P0 BRA `(.L_x_48) ;  /* 0x0000010400788947 */ /* 0x004fea0003800000 */
.L_x_210:
[----:B------:R-:W-:-:S04]  /*2ce0*/  UIADD3 UR4, UPT, UPT, UR14, 0x1, URZ ;  /* 0x000000010e047890 */ /* 0x000fc8000fffe0ff */
[----:B------:R-:W-:-:S04]  /*2cf0*/  UISETP.NE.AND UP0, UPT, UR4, 0xe, UPT ;  /* 0x0000000e0400788c */ /* 0x000fc8000bf05270 */
[----:B------:R-:W-:Y:S02]  /*2d00*/  USEL UR6, URZ, 0x1, UP0 ;  /* 0x00000001ff067887 */ /* 0x000fe40008000000 */
[----:B------:R-:W-:-:S04]  /*2d10*/  USEL UR4, UR4, URZ, UP0 ;  /* 0x000000ff04047287 */ /* 0x000fc80008000000 */
[----:B------:R-:W-:Y:S01]  /*2d20*/  ULEA UR5, UR4, UR7, 0x3 ;  /* 0x0000000704057291 */ /* 0x000fe2000f8e18ff */
[----:B------:R-:W-:-:S04]  /*2d30*/  LOP3.LUT R2, R12, UR6, RZ, 0x3c, !PT ;  /* 0x000000060c027c12 */ /* 0x000fc8000f8e3cff */
[----:B-1----:R-:W-:-:S04]  /*2d40*/  SHF.L.U32 R3, R2, 0x1f, RZ ;  /* 0x0000001f02037819 */ /* 0x002fc800000006ff */
[----:B------:R-:W1:Y:S02]  /*2d50*/  SYNCS.PHASECHK.TRANS64.TRYWAIT P0, [UR5], R3 ;  /* 0x00000003ff0075a7 */ /* 0x000e640008001105 */
[----:B-1----:R-:W-:Y:S05]  /*2d60*/  @!P0 BRA `(.L_x_49) ;  /* 0x00000104006c8947 */ /* 0x002fea0003800000 */
.L_x_212:
        /* <DEDUP_REMOVED lines=9> */
.L_x_214:
        /* <DEDUP_REMOVED lines=9> */
.L_x_216:
        /* <DEDUP_REMOVED lines=9> */
.L_x_218:
        /* <DEDUP_REMOVED lines=9> */
.L_x_220:
        /* <DEDUP_REMOVED lines=9> */
.L_x_222:
        /* <DEDUP_REMOVED lines=9> */
.L_x_224:
        /* <DEDUP_REMOVED lines=9> */
.L_x_226:
        /* <DEDUP_REMOVED lines=9> */
.L_x_228:
        /* <DEDUP_REMOVED lines=9> */
.L_x_230:
        /* <DEDUP_REMOVED lines=9> */
.L_x_232:
        /* <DEDUP_REMOVED lines=9> */
.L_x_234:
[----:B------:R-:W-:-:S04]  /*33a0*/  UIADD3 UR4, UPT, UPT, UR4, 0x1, URZ ;  /* 0x0000000104047890 */ /* 0x000fc8000fffe0ff */
[----:B------:R-:W-:-:S04]  /*33b0*/  UISETP.NE.AND UP0, UPT, UR4, 0xe, UPT ;  /* 0x0000000e0400788c */ /* 0x000fc8000bf05270 */
[----:B------:R-:W-:Y:S02]  /*33c0*/  USEL UR5, URZ, 0x1, UP0 ;  /* 0x00000001ff057887 */ /* 0x000fe40008000000 */
[----:B------:R-:W-:-:S04]  /*33d0*/  USEL UR4, UR4, URZ, UP0 ;  /* 0x000000ff04047287 */ /* 0x000fc80008000000 */
[----:B------:R-:W-:Y:S01]  /*33e0*/  ULEA UR4, UR4, UR7, 0x3 ;  /* 0x0000000704047291 */ /* 0x000fe2000f8e18ff */
[----:B-1----:R-:W-:-:S04]  /*33f0*/  LOP3.LUT R3, R2, UR5, RZ, 0x3c, !PT ;  /* 0x0000000502037c12 */ /* 0x002fc8000f8e3cff */
[----:B------:R-:W-:Y:S01]  /*3400*/  SHF.L.U32 R3, R3, 0x1f, RZ ;  /* 0x0000001f03037819 */ /* 0x000fe200000006ff */
[----:B------:R-:W-:-:S07]  /*3410*/  IMAD.U32 R0, RZ, RZ, UR4 ;  /* 0x00000004ff007e24 */ /* 0x000fce000f8e00ff */
.L_x_61:
[----:B-1----:R1:W2:Y:S02]  /*3420*/  SYNCS.PHASECHK.TRANS64.TRYWAIT P0, [R0+URZ], R3 ;  /* 0x00000003000075a7 */ /* 0x0022a400080011ff */
[----:B--2---:R-:W-:Y:S05]  /*3430*/  @!P0 NANOSLEEP.SYNCS 0x989680 ;  /* 0x009896800000895d */ /* 0x004fea0003900000 */
[----:B------:R-:W2:Y:S02]  /*3440*/  @!P0 SYNCS.PHASECHK.TRANS64 P0, [R0+URZ], R3 ;  /* 0x00000003000085a7 */ /* 0x000ea400080010ff */
[----:B--2---:R-:W-:Y:S05]  /*3450*/  @P0 EXIT ;  /* 0x000000000000094d */ /* 0x004fea0003800000 */
[----:B------:R-:W-:Y:S05]  /*3460*/  BRA `(.L_x_61) ;  /* 0xfffffffc00ec7947 */ /* 0x000fea000383ffff */
.L_x_23:
[----:B------:R-:W2:Y:S02]  /*3470*/  S2UR UR4, SR_CgaCtaId ;  /* 0x00000000000479c3 */ /* 0x000ea40000008800 */
[----:B--2---:R-:W-:-:S04]  /*3480*/  UISETP.NE.AND UP0, UPT, UR4, URZ, UPT ;  /* 0x000000ff0400728c */ /* 0x004fc8000bf05270 */
[----:B------:R-:W-:-:S09]  /*3490*/  UISETP.NE.OR UP0, UPT, UR19, 0x1, UP0 ;  /* 0x000000011300788c */ /* 0x000fd20008705670 */
[----:B------:R-:W-:Y:S05]  /*34a0*/  BRA.U UP0, `(.L_x_62) ;  /* 0x00000005004c7547 */ /* 0x000fea000b800000 */
[----:B------:R-:W2:Y:S01]  /*34b0*/  S2UR UR5, SR_CgaCtaId ;  /* 0x00000000000579c3 */ /* 0x000ea20000008800 */
[----:B------:R-:W-:Y:S01]  /*34c0*/  UMOV UR4, 0x400 ;  /* 0x0000040000047882 */ /* 0x000fe20000000000 */
[----:B------:R-:W-:Y:S01]  /*34d0*/  ISETP.GE.U32.AND P2, PT, R2, 0x4, PT ;  /* 0x000000040200780c */ /* 0x000fe20003f46070 */
[----:B------:R-:W-:Y:S01]  /*34e0*/  IMAD.MOV.U32 R12, RZ, RZ, 0x1 ;  /* 0x00000001ff0c7424 */ /* 0x000fe200078e00ff */
[----:B------:R-:W-:Y:S02]  /*34f0*/  CS2R R10, SRZ ;  /* 0x00000000000a7805 */ /* 0x000fe4000001ff00 */
[----:B------:R-:W-:Y:S01]  /*3500*/  CS2R R8, SRZ ;  /* 0x0000000000087805 */ /* 0x000fe2000001ff00 */
[----:B--2---:R-:W-:-:S03]  /*3510*/  ULEA UR6, UR5, UR4, 0x18 ;  /* 0x0000000405067291 */ /* 0x004fc6000f8ec0ff */
[----:B------:R-:W-:-:S09]  /*3520*/  UMOV UR5, URZ ;  /* 0x000000ff00057c82 */ /* 0x000fd20008000000 */
.L_x_66:
[----:B------:R-:W-:Y:S02]  /*3530*/  LEA R0, R8, UR6, 0x3 ;  /* 0x0000000608007c11 */ /* 0x000fe4000f8e18ff */
[----:B------:R-:W-:-:S03]  /*3540*/  SHF.L.U32 R5, R9, 0x1f, RZ ;  /* 0x0000001f09057819 */ /* 0x000fc600000006ff */
[----:B------:R-:W-:Y:S01]  /*3550*/  VIADD R4, R0, 0x170 ;  /* 0x0000017000047836 */ /* 0x000fe20000000000 */
[----:B------:R-:W2:Y:S02]  /*3560*/  SYNCS.PHASECHK.TRANS64.TRYWAIT P0, [R0+URZ+0x160], R5 ;  /* 0x00016005000075a7 */ /* 0x000ea400080011ff */
[----:B--2---:R-:W-:Y:S05]  /*3570*/  @!P0 BRA `(.L_x_63) ;  /* 0x0000010000888947 */ /* 0x004fea0003800000 */
.L_x_235:
[----:B------:R-:W-:Y:S01]  /*3580*/  ULEA UR4, UR5, UR6, 0x3 ;  /* 0x0000000605047291 */ /* 0x000fe2000f8e18ff */
[----:B------:R-:W-:Y:S02]  /*3590*/  PRMT R4, RZ, 0x654, R4 ;  /* 0x00000654ff047816 */ /* 0x000fe40000000004 */
[----:B--2---:R-:W-:Y:S01]  /*35a0*/  SHF.L.U32 R5, R12, 0x1f, RZ ;  /* 0x0000001f0c057819 */ /* 0x004fe200000006ff */
[----:B------:R-:W-:Y:S01]  /*35b0*/  UIADD3 UR7, UPT, UPT, UR4, 0x130, URZ ;  /* 0x0000013004077890 */ /* 0x000fe2000fffe0ff */
[----:B------:R2:W-:Y:S05]  /*35c0*/  SYNCS.ARRIVE.TRANS64.RED.A1T0 RZ, [R4+URZ], RZ ;  /* 0x000000ff04ff79a7 */ /* 0x0005ea00081004ff */
[----:B------:R-:W-:Y:S01]  /*35d0*/  IMAD.U32 R7, RZ, RZ, UR7 ;  /* 0x00000007ff077e24 */ /* 0x000fe2000f8e00ff */
[----:B------:R-:W3:Y:S04]  /*35e0*/  SYNCS.PHASECHK.TRANS64.TRYWAIT P0, [UR4+0x140], R5 ;  /* 0x00014005ff0075a7 */ /* 0x000ee80008001104 */
[----:B------:R-:W-:Y:S01]  /*35f0*/  PRMT R6, R2, 0x654, R7 ;  /* 0x0000065402067816 */ /* 0x000fe20000000007 */
[----:B--2---:R-:W-:Y:S01]  /*3600*/  @!P2 IMAD.MOV.U32 R4, RZ, RZ, 0x10 ;  /* 0x00000010ff04a424 */ /* 0x004fe200078e00ff */
[----:B---3--:R-:W-:Y:S06]  /*3610*/  @!P0 BRA `(.L_x_64) ;  /* 0x0000010000748947 */ /* 0x008fec0003800000 */
.L_x_237:
[----:B------:R-:W-:Y:S01]  /*3620*/  ULEA UR8, UR5, UR6, 0x4 ;  /* 0x0000000605087291 */ /* 0x000fe2000f8e20ff */
[----:B------:R-:W-:Y:S01]  /*3630*/  SEL R3, R6, R3, !P2 ;  /* 0x0000000306037207 */ /* 0x000fe20005000000 */
[----:B------:R-:W-:Y:S01]  /*3640*/  UIADD3 UR9, UPT, UPT, UR4, 0x130, URZ ;  /* 0x0000013004097890 */ /* 0x000fe2000fffe0ff */
[----:B--2---:R-:W-:Y:S01]  /*3650*/  LEA R0, R11, UR6, 0x3 ;  /* 0x000000060b007c11 */ /* 0x004fe2000f8e18ff */
[----:B------:R-:W-:Y:S01]  /*3660*/  UIADD3 UR8, UPT, UPT, UR8, 0x190, URZ ;  /* 0x0000019008087890 */ /* 0x000fe2000fffe0ff */
[----:B------:R-:W-:Y:S01]  /*3670*/  SHF.L.U32 R5, R10, 0x1f, RZ ;  /* 0x0000001f0a057819 */ /* 0x000fe200000006ff */
[----:B------:R2:W-:Y:S01]  /*3680*/  @!P2 SYNCS.ARRIVE.TRANS64.RED RZ, [R3+URZ], R4 ;  /* 0x0000000403ffa9a7 */ /* 0x0005e200080004ff */
[----:B------:R-:W-:Y:S01]  /*3690*/  UIADD3 UR4, UPT, UPT, UR5, 0x1, URZ ;  /* 0x0000000105047890 */ /* 0x000fe2000fffe0ff */
[----:B------:R-:W-:-:S03]  /*36a0*/  VIADD R8, R8, 0x1 ;  /* 0x0000000108087836 */ /* 0x000fc60000000000 */
[----:B------:R-:W-:Y:S02]  /*36b0*/  UISETP.NE.AND UP0, UPT, UR4, 0x2, UPT ;  /* 0x000000020400788c */ /* 0x000fe4000bf05270 */
[----:B------:R-:W-:Y:S06]  /*36c0*/  UGETNEXTWORKID.BROADCAST [UR8], [UR9] ;  /* 0x00000000080073ca */ /* 0x000fec0008000100 */
[----:B------:R-:W-:Y:S01]  /*36d0*/  USEL UR7, URZ, 0x1, UP0 ;  /* 0x00000001ff077887 */ /* 0x000fe20008000000 */
[----:B------:R-:W-:Y:S01]  /*36e0*/  ISETP.NE.AND P0, PT, R8, 0x2, PT ;  /* 0x000000020800780c */ /* 0x000fe20003f05270 */
[----:B------:R-:W-:Y:S01]  /*36f0*/  USEL UR5, UR4, URZ, UP0 ;  /* 0x000000ff04057287 */ /* 0x000fe20008000000 */
[----:B------:R-:W3:Y:S03]  /*3700*/  SYNCS.PHASECHK.TRANS64.TRYWAIT P1, [R0+URZ+0x130], R5 ;  /* 0x00013005000075a7 */ /* 0x000ee600080211ff */
[----:B------:R-:W-:Y:S01]  /*3710*/  LOP3.LUT R12, R12, UR7, RZ, 0x3c, !PT ;  /* 0x000000070c0c7c12 */ /* 0x000fe2000f8e3cff */
[----:B--23--:R-:W-:Y:S07]  /*3720*/  @!P1 BRA `(.L_x_65) ;  /* 0x0000010000489947 */ /* 0x00cfee0003800000 */
.L_x_238:
[C---:B------:R-:W-:Y:S01]  /*3730*/  LEA R4, R11.reuse, UR6, 0x4 ;  /* 0x000000060b047c11 */ /* 0x040fe2000f8e20ff */
[----:B--2---:R-:W-:Y:S01]  /*3740*/  VIADD R0, R0, 0x140 ;  /* 0x0000014000007836 */ /* 0x004fe20000000000 */
[----:B------:R-:W-:Y:S01]  /*3750*/  SEL R8, R8, RZ, P0 ;  /* 0x000000ff08087207 */ /* 0x000fe20000000000 */
[----:B------:R-:W-:-:S03]  /*3760*/  VIADD R11, R11, 0x1 ;  /* 0x000000010b0b7836 */ /* 0x000fc60000000000 */
[----:B------:R-:W2:Y:S01]  /*3770*/  LDS.128 R4, [R4+0x190] ;  /* 0x0001900004047984 */ /* 0x000ea20000000c00 */
[----:B------:R-:W-:Y:S02]  /*3780*/  PRMT R0, RZ, 0x654, R0 ;  /* 0x00000654ff007816 */ /* 0x000fe40000000000 */
[C---:B------:R-:W-:Y:S01]  /*3790*/  ISETP.NE.AND P1, PT, R11.reuse, 0x2, PT ;  /* 0x000000020b00780c */ /* 0x040fe20003f25270 */
[----:B------:R-:W-:Y:S01]  /*37a0*/  @!PT LDS RZ, [RZ] ;  /* 0x00000000fffff984 */ /* 0x000fe20000000800 */
[----:B------:R-:W-:Y:S01]  /*37b0*/  @!PT LDS RZ, [RZ] ;  /* 0x00000000fffff984 */ /* 0x000fe20000000800 */
[----:B------:R-:W-:Y:S01]  /*37c0*/  @!PT LDS RZ, [RZ] ;  /* 0x00000000fffff984 */ /* 0x000fe20000000800 */
[----:B------:R-:W-:Y:S01]  /*37d0*/  @!PT LDS RZ, [RZ] ;  /* 0x00000000fffff984 */ /* 0x000fe20000000800 */
[----:B------:R3:W-:Y:S06]  /*37e0*/  MEMBAR.ALL.CTA ;  /* 0x0000000000007992 */ /* 0x0007ec0000008000 */
[----:B---3--:R-:W3:Y:S01]  /*37f0*/  FENCE.VIEW.ASYNC.S ;  /* 0x00000000000073c6 */ /* 0x008ee20000000000 */
[----:B------:R-:W-:Y:S01]  /*3800*/  SEL R11, R11, RZ, P1 ;  /* 0x000000ff0b0b7207 */ /* 0x000fe20000800000 */
[----:B---3--:R3:W-:Y:S01]  /*3810*/  SYNCS.ARRIVE.TRANS64.RED.A1T0 RZ, [R0+URZ], RZ ;  /* 0x000000ff00ff79a7 */ /* 0x0087e200081004ff */
[----:B--2---:R-:W-:-:S02]  /*3820*/  LOP3.LUT P3, RZ, R6, 0x1, RZ, 0xc0, !PT ;  /* 0x0000000106ff7812 */ /* 0x004fc4000786c0ff */
[----:B------:R-:W-:-:S04]  /*3830*/  SEL R5, RZ, 0x1, P1 ;  /* 0x00000001ff057807 */ /* 0x000fc80000800000 */
[----:B------:R-:W-:Y:S02]  /*3840*/  LOP3.LUT R10, R10, R5, RZ, 0x3c, !PT ;  /* 0x000000050a0a7212 */ /* 0x000fe400078e3cff */
[----:B---3--:R-:W-:-:S04]  /*3850*/  SEL R0, RZ, 0x1, P0 ;  /* 0x00000001ff007807 */ /* 0x008fc80000000000 */
[----:B------:R-:W-:Y:S01]  /*3860*/  LOP3.LUT R9, R9, R0, RZ, 0x3c, !PT ;  /* 0x0000000009097212 */ /* 0x000fe200078e3cff */
[----:B------:R-:W-:Y:S06]  /*3870*/  @P3 BRA `(.L_x_66) ;  /* 0xfffffffc002c3947 */ /* 0x000fec000383ffff */
[----:B------:R-:W-:Y:S01]  /*3880*/  ULEA UR4, UR5, UR6, 0x3 ;  /* 0x0000000605047291 */ /* 0x000fe2000f8e18ff */
[----:B------:R-:W-:-:S08]  /*3890*/  SHF.L.U32 R3, R12, 0x1f, RZ ;  /* 0x0000001f0c037819 */ /* 0x000fd000000006ff */
[----:B------:R-:W2:Y:S02]  /*38a0*/  SYNCS.PHASECHK.TRANS64 P0, [UR4+0x140], R3 ;  /* 0x00014003ff0075a7 */ /* 0x000ea40008001004 */
[----:B--2---:R-:W-:Y:S05]  /*38b0*/  @P0 BRA `(.L_x_67) ;  /* 0x0000000000080947 */ /* 0x004fea0003800000 */
[----:B------:R-:W2:Y:S02]  /*38c0*/  SYNCS.PHASECHK.TRANS64.TRYWAIT P0, [UR4+0x140], R3 ;  /* 0x00014003ff0075a7 */ /* 0x000ea40008001104 */
[----:B--2---:R-:W-:Y:S05]  /*38d0*/  @!P0 BRA `(.L_x_68) ;  /* 0x000000fc00f08947 */ /* 0x004fea0003800000 */
.L_x_67:
[----:B------:R-:W-:-:S04]  /*38e0*/  UIADD3 UR7, UPT, UPT, UR5, 0x1, URZ ;  /* 0x0000000105077890 */ /* 0x000fc8000fffe0ff */
[----:B------:R-:W-:-:S04]  /*38f0*/  UISETP.NE.AND UP0, UPT, UR7, 0x2, UPT ;  /* 0x000000020700788c */ /* 0x000fc8000bf05270 */
[----:B------:R-:W-:Y:S02]  /*3900*/  USEL UR8, URZ, 0x1, UP0 ;  /* 0x00000001ff087887 */ /* 0x000fe40008000000 */
[----:B------:R-:W-:-:S04]  /*3910*/  USEL UR7, UR7, URZ, UP0 ;  /* 0x000000ff07077287 */ /* 0x000fc80008000000 */
[----:B------:R-:W-:Y:S01]  /*3920*/  ULEA UR7, UR7, UR6, 0x3 ;  /* 0x0000000607077291 */ /* 0x000fe2000f8e18ff */
[----:B--2---:R-:W-:-:S04]  /*3930*/  LOP3.LUT R3, R12, UR8, RZ, 0x3c, !PT ;  /* 0x000000080c037c12 */ /* 0x004fc8000f8e3cff */
[----:B------:R-:W-:-:S04]  /*3940*/  SHF.L.U32 R0, R3, 0x1f, RZ ;  /* 0x0000001f03007819 */ /* 0x000fc800000006ff */
[----:B------:R-:W2:Y:S02]  /*3950*/  SYNCS.PHASECHK.TRANS64 P0, [UR7+0x140], R0 ;  /* 0x00014000ff0075a7 */ /* 0x000ea40008001007 */
[----:B-12---:R-:W-:Y:S05]  /*3960*/  @P0 EXIT ;  /* 0x000000000000094d */ /* 0x006fea0003800000 */
[----:B------:R-:W-:Y:S02]  /*3970*/  SHF.L.U32 R3, R3, 0x1f, RZ ;  /* 0x0000001f03037819 */ /* 0x000fe400000006ff */
[----:B------:R-:W-:-:S07]  /*3980*/  MOV R0, UR7 ;  /* 0x0000000700007c02 */ /* 0x000fce0008000f00 */
.L_x_69:
[----:B-1----:R1:W2:Y:S02]  /*3990*/  SYNCS.PHASECHK.TRANS64.TRYWAIT P0, [R0+URZ+0x140], R3 ;  /* 0x00014003000075a7 */ /* 0x0022a400080011ff */
[----:B--2---:R-:W-:Y:S05]  /*39a0*/  @!P0 NANOSLEEP.SYNCS 0x989680 ;  /* 0x009896800000895d */ /* 0x004fea0003900000 */
[----:B------:R-:W2:Y:S02]  /*39b0*/  @!P0 SYNCS.PHASECHK.TRANS64 P0, [R0+URZ+0x140], R3 ;  /* 0x00014003000085a7 */ /* 0x000ea400080010ff */
[----:B--2---:R-:W-:Y:S05]  /*39c0*/  @P0 EXIT ;  /* 0x000000000000094d */ /* 0x004fea0003800000 */
[----:B------:R-:W-:Y:S05]  /*39d0*/  BRA `(.L_x_69) ;  /* 0xfffffffc00ec7947 */ /* 0x000fea000383ffff */
.L_x_62:
[----:B------:R-:W-:Y:S05]  /*39e0*/  BRA.U UP5, `(.L_x_70) ;  /* 0x0000001105ac7547 */ /* 0x000fea000b800000 */
[----:B------:R-:W2:Y:S01]  /*39f0*/  S2UR UR7, SR_CgaCtaId ;  /* 0x00000000000779c3 */ /* 0x000ea20000008800 */
[----:B------:R-:W-:Y:S01]  /*3a00*/  UMOV UR4, 0x40 ;  /* 0x0000004000047882 */ /* 0x000fe20000000000 */
[----:B------:R-:W-:Y:S01]  /*3a10*/  NOP ;  /* 0x0000000000007918 */ /* 0x000fe20000000000 */
[----:B------:R-:W-:Y:S01]  /*3a20*/  UMOV UR6, 0x400 ;  /* 0x0000040000067882 */ /* 0x000fe20000000000 */
[----:B--2---:R-:W-:Y:S02]  /*3a30*/  ULEA UR5, UR7, UR4, 0x18 ;  /* 0x0000000407057291 */ /* 0x004fe4000f8ec0ff */
[----:B------:R-:W-:-:S07]  /*3a40*/  ULEA UR6, UR7, UR6, 0x18 ;  /* 0x0000000607067291 */ /* 0x000fce000f8ec0ff */
[----:B------:R-:W2:Y:S02]  /*3a50*/  LDS.U8 R2, [UR5+0x1c] ;  /* 0x00001c05ff027984 */ /* 0x000ea40008000000 */
[----:B--2---:R-:W-:-:S13]  /*3a60*/  ISETP.NE.AND P0, PT, R2, RZ, PT ;  /* 0x000000ff0200720c */ /* 0x004fda0003f05270 */
[----:B------:R-:W-:Y:S05]  /*3a70*/  @P0 BRA `(.L_x_71) ;  /* 0x0000000000580947 */ /* 0x000fea0003800000 */
[----:B------:R-:W-:-:S13]  /*3a80*/  ELECT P0, URZ, PT ;  /* 0x0000000000ff782f */ /* 0x000fda0003800000 */
[----:B------:R-:W-:Y:S05]  /*3a90*/  @!P0 BRA `(.L_x_72) ;  /* 0x0000000000608947 */ /* 0x000fea0003800000 */
[----:B------:R-:W-:Y:S01]  /*3aa0*/  UMOV UR4, 0x10 ;  /* 0x0000001000047882 */ /* 0x000fe20000000000 */
[----:B------:R-:W-:Y:S01]  /*3ab0*/  HFMA2 R2, -RZ, RZ, 0, 5.9604644775390625e-08 ;  /* 0x00000001ff027431 */ /* 0x000fe200000001ff */
[----:B------:R-:W-:-:S03]  /*3ac0*/  MOV R3, 0xffff ;  /* 0x0000ffff00037802 */ /* 0x000fc60000000f00 */
[----:B------:R-:W-:Y:S04]  /*3ad0*/  DEPBAR.LE SB2, 0x36 ;  /* 0x0000ad800000791a */ /* 0x000fe80000000000 */
[----:B------:R-:W2:Y:S02]  /*3ae0*/  UTCATOMSWS.FIND_AND_SET.ALIGN UP0, UR4, UR4 ;  /* 0x00000004000475e3 */ /* 0x000ea40008000800 */
[----:B--2---:R-:W-:Y:S01]  /*3af0*/  MOV R4, UR4 ;  /* 0x0000000400047c02 */ /* 0x004fe20008000f00 */
[----:B------:R-:W-:Y:S06]  /*3b00*/  BRA.U UP0, `(.L_x_73) ;  /* 0x0000000100187547 */ /* 0x000fec000b800000 */
.L_x_74:
[----:B------:R-:W-:Y:S05]  /*3b10*/  NANOSLEEP 0x64 ;  /* 0x000000640000795d */ /* 0x000fea0003800000 */
[----:B------:R-:W-:-:S05]  /*3b20*/  UMOV UR4, 0x10 ;  /* 0x0000001000047882 */ /* 0x000fca0000000000 */
[----:B------:R-:W-:Y:S04]  /*3b30*/  DEPBAR.LE SB2, 0x36 ;  /* 0x0000ad800000791a */ /* 0x000fe80000000000 */
[----:B------:R-:W2:Y:S02]  /*3b40*/  UTCATOMSWS.FIND_AND_SET.ALIGN UP0, UR4, UR4 ;  /* 0x00000004000475e3 */ /* 0x000ea40008000800 */
[----:B--2---:R-:W-:Y:S01]  /*3b50*/  MOV R4, UR4 ;  /* 0x0000000400047c02 */ /* 0x004fe20008000f00 */
[----:B------:R-:W-:Y:S05]  /*3b60*/  BRA.U !UP0, `(.L_x_74) ;  /* 0xfffffffd08e87547 */ /* 0x000fea000b83ffff */
.L_x_73:
[-C--:B------:R-:W-:Y:S02]  /*3b70*/  SHF.L.U32 R3, R3, R4.reuse, RZ ;  /* 0x0000000403037219 */ /* 0x080fe400000006ff */
[----:B------:R-:W-:Y:S01]  /*3b80*/  SHF.L.U32 R2, R2, R4, RZ ;  /* 0x0000000402027219 */ /* 0x000fe200000006ff */
[----:B------:R-:W-:Y:S02]  /*3b90*/  IMAD.SHL.U32 R4, R4, 0x20, RZ ;  /* 0x0000002004047824 */ /* 0x000fe400078e00ff */
[----:B------:R2:W-:Y:S04]  /*3ba0*/  ATOMS.OR RZ, [UR5+0x14], R3 ;  /* 0x00001403ffff798c */ /* 0x0005e8000b000005 */
[----:B------:R2:W-:Y:S04]  /*3bb0*/  ATOMS.OR RZ, [UR5+0x18], R2 ;  /* 0x00001802ffff798c */ /* 0x0005e8000b000005 */
[----:B------:R2:W-:Y:S01]  /*3bc0*/  STS [UR6+0x1b0], R4 ;  /* 0x0001b004ff007988 */ /* 0x0005e20008000806 */
[----:B------:R-:W-:Y:S05]  /*3bd0*/  BRA `(.L_x_72) ;  /* 0x0000000000107947 */ /* 0x000fea0003800000 */
.L_x_71:
[----:B------:R-:W-:-:S05]  /*3be0*/  MOV R2, 0xffffffff ;  /* 0xffffffff00027802 */ /* 0x000fca0000000f00 */
[----:B------:R2:W-:Y:S02]  /*3bf0*/  STS [UR6+0x1b0], R2 ;  /* 0x0001b002ff007988 */ /* 0x0005e40008000806 */
[----:B--2---:R-:W-:Y:S02]  /*3c00*/  MOV R2, 0x3c20 ;  /* 0x00003c2000027802 */ /* 0x004fe40000000f00 */
[----:B-1---5:R-:W-:Y:S05]  /*3c10*/  CALL.REL.NOINC `($__internal_1_$__cuda_sm10x_tcgen05_guardrail_trap_phase_invalid_during_alloc) ;  /* 0x0000010400ac7944 */ /* 0x022fea0003c00000 */
.L_x_72:
[----:B------:R-:W-:Y:S05]  /*3c20*/  WARPSYNC.ALL ;  /* 0x0000000000007948 */ /* 0x000fea0003800000 */
[----:B------:R-:W3:Y:S01]  /*3c30*/  S2R R8, SR_CgaCtaId ;  /* 0x0000000000087919 */ /* 0x000ee20000008800 */
[----:B--2---:R-:W-:Y:S01]  /*3c40*/  MOV R3, 0x400 ;  /* 0x0000040000037802 */ /* 0x004fe20000000f00 */
[----:B------:R-:W-:Y:S01]  /*3c50*/  NOP ;  /* 0x0000000000007918 */ /* 0x000fe20000000000 */
[----:B------:R-:W-:Y:S08]  /*3c60*/  BAR.ARV 0x6, 0xa0 ;  /* 0x0182800000007b1d */ /* 0x000ff00000002000 */
[----:B------:R-:W2:Y:S01]  /*3c70*/  LDC R2, c[0x0][0x38c] ;  /* 0x0000e300ff027b82 */ /* 0x000ea20000000800 */
[----:B------:R-:W-:-:S02]  /*3c80*/  CS2R R16, SRZ ;  /* 0x0000000000107805 */ /* 0x000fc4000001ff00 */
[----:B------:R-:W-:Y:S01]  /*3c90*/  CS2R R14, SRZ ;  /* 0x00000000000e7805 */ /* 0x000fe2000001ff00 */
[----:B------:R-:W-:Y:S01]  /*3ca0*/  UMOV UR10, 0x1 ;  /* 0x00000001000a7882 */ /* 0x000fe20000000000 */
[----:B------:R-:W-:Y:S01]  /*3cb0*/  UMOV UR24, URZ ;  /* 0x000000ff00187c82 */ /* 0x000fe20008000000 */
[----:B------:R-:W-:Y:S01]  /*3cc0*/  UMOV UR18, URZ ;  /* 0x000000ff00127c82 */ /* 0x000fe20008000000 */
[----:B---3--:R-:W-:-:S05]  /*3cd0*/  LEA R8, R8, R3, 0x18 ;  /* 0x0000000308087211 */ /* 0x008fca00078ec0ff */
[----:B------:R-:W3:Y:S01]  /*3ce0*/  LDS R4, [R8+0x1b0] ;  /* 0x0001b00008047984 */ /* 0x000ee20000000800 */
[----:B--2---:R-:W-:Y:S02]  /*3cf0*/  VIADD R2, R2, 0x3f ;  /* 0x0000003f02027836 */ /* 0x004fe40000000000 */
[C---:B------:R-:W-:Y:S02]  /*3d00*/  VIADD R10, R8.reuse, 0x8400 ;  /* 0x00008400080a7836 */ /* 0x040fe40000000000 */
[C---:B------:R-:W-:Y:S01]  /*3d10*/  VIADD R11, R8.reuse, 0x16400 ;  /* 0x00016400080b7836 */ /* 0x040fe20000000000 */
[----:B------:R-:W-:Y:S01]  /*3d20*/  SHF.R.S32.HI R3, RZ, 0x1f, R2 ;  /* 0x0000001fff037819 */ /* 0x000fe20000011402 */
[C---:B------:R-:W-:Y:S01]  /*3d30*/  VIADD R12, R8.reuse, 0x32400 ;  /* 0x00032400080c7836 */ /* 0x040fe20000000000 */
[----:B------:R-:W-:Y:S01]  /*3d40*/  SHF.R.U32.HI R10, RZ, 0x4, R10 ;  /* 0x00000004ff0a7819 */ /* 0x000fe2000001160a */
[----:B------:R-:W-:Y:S01]  /*3d50*/  VIADD R13, R8, 0x34000 ;  /* 0x00034000080d7836 */ /* 0x000fe20000000000 */
[----:B------:R-:W-:-:S02]  /*3d60*/  LEA.HI R3, R3, R2, RZ, 0x6 ;  /* 0x0000000203037211 */ /* 0x000fc400078f30ff */
[----:B------:R-:W-:Y:S02]  /*3d70*/  SHF.R.U32.HI R11, RZ, 0x4, R11 ;  /* 0x00000004ff0b7819 */ /* 0x000fe4000001160b */
[----:B------:R-:W-:Y:S02]  /*3d80*/  SHF.R.U32.HI R12, RZ, 0x4, R12 ;  /* 0x00000004ff0c7819 */ /* 0x000fe4000001160c */
[----:B------:R-:W-:Y:S02]  /*3d90*/  SHF.R.U32.HI R13, RZ, 0x4, R13 ;  /* 0x00000004ff0d7819 */ /* 0x000fe4000001160d */
[----:B------:R-:W-:Y:S02]  /*3da0*/  SHF.R.S32.HI R3, RZ, 0x6, R3 ;  /* 0x00000006ff037819 */ /* 0x000fe40000011403 */
[----:B------:R-:W-:Y:S02]  /*3db0*/  LOP3.LUT R10, R10, 0x3fff, RZ, 0xc0, !PT ;  /* 0x00003fff0a0a7812 */ /* 0x000fe400078ec0ff */
[----:B------:R-:W-:Y:S01]  /*3dc0*/  LOP3.LUT R11, R11, 0x3fff, RZ, 0xc0, !PT ;  /* 0x00003fff0b0b7812 */ /* 0x000fe200078ec0ff */
[----:B------:R-:W-:Y:S01]  /*3dd0*/  VIADD R18, R3, 0xffffffff ;  /* 0xffffffff03127836 */ /* 0x000fe20000000000 */
[----:B------:R-:W-:-:S02]  /*3de0*/  LOP3.LUT R12, R12, 0x3fff, RZ, 0xc0, !PT ;  /* 0x00003fff0c0c7812 */ /* 0x000fc400078ec0ff */
[----:B------:R-:W-:Y:S02]  /*3df0*/  LOP3.LUT R13, R13, 0x3fff, RZ, 0xc0, !PT ;  /* 0x00003fff0d0d7812 */ /* 0x000fe400078ec0ff */
[----:B------:R-:W-:Y:S02]  /*3e00*/  LOP3.LUT R10, R10, 0x10000, RZ, 0xfc, !PT ;  /* 0x000100000a0a7812 */ /* 0x000fe400078efcff */
[----:B------:R-:W-:Y:S02]  /*3e10*/  LOP3.LUT R11, R11, 0x10000, RZ, 0xfc, !PT ;  /* 0x000100000b0b7812 */ /* 0x000fe400078efcff */
[----:B------:R-:W-:Y:S02]  /*3e20*/  LOP3.LUT R12, R12, 0x10000, RZ, 0xfc, !PT ;  /* 0x000100000c0c7812 */ /* 0x000fe400078efcff */
[----:B------:R-:W-:Y:S02]  /*3e30*/  LOP3.LUT R13, R13, 0x10000, RZ, 0xfc, !PT ;  /* 0x000100000d0d7812 */ /* 0x000fe400078efcff */
[----:B---3--:R-:W-:-:S13]  /*3e40*/  R2UR UR14, R4 ;  /* 0x00000000040e72ca */ /* 0x008fda00000e0000 */
[----:B------:R-:W-:Y:S02]  /*3e50*/  UIADD3 UR22, UPT, UPT, UR14, 0x1c0, URZ ;  /* 0x000001c00e167890 */ /* 0x000fe4000fffe0ff */
[----:B------:R-:W-:Y:S02]  /*3e60*/  UIADD3 UR23, UPT, UPT, UR14, 0x1c4, URZ ;  /* 0x000001c40e177890 */ /* 0x000fe4000fffe0ff */
[----:B------:R-:W-:Y:S02]  /*3e70*/  USHF.R.U32.HI UR5, URZ, 0x11, UR22 ;  /* 0x00000011ff057899 */ /* 0x000fe40008011616 */
[----:B------:R-:W-:Y:S02]  /*3e80*/  USHF.R.U32.HI UR4, URZ, 0x1a, UR23 ;  /* 0x0000001aff047899 */ /* 0x000fe40008011617 */
[----:B------:R-:W-:Y:S02]  /*3e90*/  ULOP3.LUT UR5, UR5, 0x6000, URZ, 0xc0, !UPT ;  /* 0x0000600005057892 */ /* 0x000fe4000f8ec0ff */
[----:B------:R-:W-:-:S02]  /*3ea0*/  ULOP3.LUT UR4, UR4, 0x30, URZ, 0xc0, !UPT ;  /* 0x0000003004047892 */ /* 0x000fc4000f8ec0ff */
[----:B------:R-:W-:Y:S02]  /*3eb0*/  ULOP3.LUT UR5, UR5, 0x840, URZ, 0xfc, !UPT ;  /* 0x0000084005057892 */ /* 0x000fe4000f8efcff */
[----:B------:R-:W-:-:S04]  /*3ec0*/  ULOP3.LUT UR4, UR4, 0x480, URZ, 0xfc, !UPT ;  /* 0x0000048004047892 */ /* 0x000fc8000f8efcff */
[----:B------:R-:W-:-:S07]  /*3ed0*/  UPRMT UR25, UR4, 0x5410, UR5 ;  /* 0x0000541004197896 */ /* 0x000fce0008000005 */
[----:B------:R-:W-:-:S05]  /*3ee0*/  UMOV UR19, UR25 ;  /* 0x0000001900137c82 */ /* 0x000fca0008000000 */
.L_x_84:
[C---:B--2---:R-:W-:Y:S01]  /*3ef0*/  IMAD R9, R17.reuse, 0x8, R8 ;  /* 0x0000000811097824 */ /* 0x044fe200078e0208 */
[----:B------:R-:W-:Y:S02]  /*3f00*/  SHF.L.U32 R2, R16, 0x1f, RZ ;  /* 0x0000001f10027819 */ /* 0x000fe400000006ff */
[----:B------:R-:W-:Y:S02]  /*3f10*/  LEA R4, R17, R8, 0x4 ;  /* 0x0000000811047211 */ /* 0x000fe400078e20ff */
[----:B------:R-:W2:Y:S02]  /*3f20*/  SYNCS.PHASECHK.TRANS64.TRYWAIT P0, [R9+URZ+0x130], R2 ;  /* 0x00013002090075a7 */ /* 0x000ea400080011ff */
[----:B--23--:R-:W-:Y:S05]  /*3f30*/  @!P0 BRA `(.L_x_75) ;  /* 0x000000f800708947 */ /* 0x00cfea0003800000 */
.L_x_240:
[----:B------:R-:W3:Y:S01]  /*3f40*/  LDS.128 R4, [R4+0x190] ;  /* 0x0001900004047984 */ /* 0x000ee20000000c00 */
[----:B--2---:R-:W2:Y:S01]  /*3f50*/  LDC R2, c[0x0][0x38c] ;  /* 0x0000e300ff027b82 */ /* 0x004ea20000000800 */
[----:B------:R-:W-:Y:S01]  /*3f60*/  VIADD R9, R9, 0x140 ;  /* 0x0000014009097836 */ /* 0x000fe20000000000 */
[----:B------:R-:W-:Y:S01]  /*3f70*/  ULOP3.LUT UR21, UR10, 0x1, URZ, 0x3c, !UPT ;  /* 0x000000010a157892 */ /* 0x000fe2000f8e3cff */
[----:B------:R-:W-:Y:S01]  /*3f80*/  @!PT LDS RZ, [RZ] ;  /* 0x00000000fffff984 */ /* 0x000fe20000000800 */
[----:B------:R-:W-:Y:S01]  /*3f90*/  @!PT LDS RZ, [RZ] ;  /* 0x00000000fffff984 */ /* 0x000fe20000000800 */
[----:B------:R-:W-:Y:S01]  /*3fa0*/  @!PT LDS RZ, [RZ] ;  /* 0x00000000fffff984 */ /* 0x000fe20000000800 */
[----:B------:R-:W-:Y:S01]  /*3fb0*/  @!PT LDS RZ, [RZ] ;  /* 0x00000000fffff984 */ /* 0x000fe20000000800 */
[----:B------:R4:W-:Y:S06]  /*3fc0*/  MEMBAR.ALL.CTA ;  /* 0x0000000000007992 */ /* 0x0009ec0000008000 */
[----:B----4-:R-:W4:Y:S01]  /*3fd0*/  FENCE.VIEW.ASYNC.S ;  /* 0x00000000000073c6 */ /* 0x010f220000000000 */
[----:B------:R-:W-:Y:S01]  /*3fe0*/  UMOV UR17, URZ ;  /* 0x000000ff00117c82 */ /* 0x000fe20008000000 */
[----:B------:R-:W-:Y:S01]  /*3ff0*/  VIADD R17, R17, 0x1 ;  /* 0x0000000111117836 */ /* 0x000fe20000000000 */
[----:B------:R-:W-:Y:S01]  /*4000*/  PRMT R9, RZ, 0x654, R9 ;  /* 0x00000654ff097816 */ /* 0x000fe20000000009 */
[----:B------:R-:W-:Y:S01]  /*4010*/  UIMAD UR20, UR21, 0xc0, UR14 ;  /* 0x000000c0151478a4 */ /* 0x000fe2000f8e020e */
[----:B--2---:R-:W-:-:S02]  /*4020*/  ISETP.GE.AND P1, PT, R2, 0x1, PT ;  /* 0x000000010200780c */ /* 0x004fc40003f26270 */
[----:B----4-:R2:W-:Y:S01]  /*4030*/  SYNCS.ARRIVE.TRANS64.RED.A1T0 RZ, [R9+URZ], RZ ;  /* 0x000000ff09ff79a7 */ /* 0x0105e200081004ff */
[----:B---3--:R-:W-:Y:S01]  /*4040*/  LOP3.LUT P0, RZ, R6, 0x1, RZ, 0xc0, !PT ;  /* 0x0000000106ff7812 */ /* 0x008fe2000780c0ff */
[----:B------:R-:W-:Y:S02]  /*4050*/  HFMA2 R4, -RZ, RZ, 0, 5.9604644775390625e-08 ;  /* 0x00000001ff047431 */ /* 0x000fe400000001ff */
[----:B------:R-:W-:-:S07]  /*4060*/  IMAD.MOV.U32 R6, RZ, RZ, R3 ;  /* 0x000000ffff067224 */ /* 0x000fce00078e0003 */
[----:B------:R-:W-:Y:S05]  /*4070*/  @!P1 BRA `(.L_x_76) ;  /* 0x00000004000c9947 */ /* 0x000fea0003800000 */
[----:B------:R-:W-:Y:S02]  /*4080*/  LEA R4, R15, R8, 0x3 ;  /* 0x000000080f047211 */ /* 0x000fe400078e18ff */
[----:B------:R-:W-:-:S04]  /*4090*/  SHF.L.U32 R5, R14, 0x1f, RZ ;  /* 0x0000001f0e057819 */ /* 0x000fc800000006ff */
[----:B------:R-:W3:Y:S02]  /*40a0*/  SYNCS.PHASECHK.TRANS64.TRYWAIT P1, [R4+URZ], R5 ;  /* 0x00000005040075a7 */ /* 0x000ee400080211ff */
[----:B---3--:R-:W-:Y:S05]  /*40b0*/  @P1 BRA `(.L_x_77) ;  /* 0x0000000000081947 */ /* 0x008fea0003800000 */
[----:B------:R-:W3:Y:S02]  /*40c0*/  SYNCS.PHASECHK.TRANS64.TRYWAIT P1, [R4+URZ], R5 ;  /* 0x00000005040075a7 */ /* 0x000ee400080211ff */
[----:B---3--:R-:W-:Y:S05]  /*40d0*/  @!P1 BRA `(.L_x_78) ;  /* 0x000000f8001c9947 */ /* 0x008fea0003800000 */
.L_x_77:
[----:B------:R-:W-:Y:S02]  /*40e0*/  ELECT P3, URZ, PT ;  /* 0x0000000000ff782f */ /* 0x000fe40003860000 */
[----:B------:R-:W-:Y:S01]  /*40f0*/  ISETP.GE.U32.AND P1, PT, R2, 0x41, PT ;  /* 0x000000410200780c */ /* 0x000fe20003f26070 */
[----:B------:R-:W-:-:S05]  /*4100*/  IMAD.U32 R2, RZ, RZ, UR10 ;  /* 0x0000000aff027e24 */ /* 0x000fca000f8e00ff */
[----:B--2---:R-:W-:Y:S01]  /*4110*/  SHF.L.U32 R9, R2, 0x1f, RZ ;  /* 0x0000001f02097819 */ /* 0x004fe200000006ff */
[----:B------:R-:W-:-:S04]  /*4120*/  IMAD R2, R15, 0x200, R11 ;  /* 0x000002000f027824 */ /* 0x000fc800078e020b */
[C---:B---3--:R-:W-:Y:S02]  /*4130*/  @P3 IMAD R5, R15.reuse, 0x20, R12 ;  /* 0x000000200f053824 */ /* 0x048fe400078e020c */
[----:B------:R-:W-:Y:S02]  /*4140*/  @P3 IMAD R6, R15, 0x40, R13 ;  /* 0x000000400f063824 */ /* 0x000fe400078e020d */
[----:B------:R-:W-:Y:S01]  /*4150*/  @P3 IMAD.MOV.U32 R7, RZ, RZ, 0x4008 ;  /* 0x00004008ff073424 */ /* 0x000fe200078e00ff */
[----:B------:R-:W-:Y:S01]  /*4160*/  @P3 R2UR UR6, R5 ;  /* 0x00000000050632ca */ /* 0x000fe200000e0000 */
[C---:B------:R-:W-:Y:S01]  /*4170*/  @P3 VIADD R5, R6.reuse, 0x20 ;  /* 0x0000002006053836 */ /* 0x040fe20000000000 */
[----:B------:R-:W-:Y:S01]  /*4180*/  @P3 R2UR UR4, R6 ;  /* 0x00000000060432ca */ /* 0x000fe200000e0000 */
[----:B------:R-:W-:Y:S01]  /*4190*/  @P3 IMAD.MOV.U32 R21, RZ, RZ, 0x4008 ;  /* 0x00004008ff153424 */ /* 0x000fe200078e00ff */
[----:B------:R-:W-:Y:S01]  /*41a0*/  @P3 R2UR UR9, R7 ;  /* 0x00000000070932ca */ /* 0x000fe200000e0000 */
[----:B------:R-:W-:Y:S01]  /*41b0*/  @P3 IMAD.MOV.U32 R23, RZ, RZ, 0x4008 ;  /* 0x00004008ff173424 */ /* 0x000fe200078e00ff */
[----:B------:R-:W-:Y:S01]  /*41c0*/  @P3 R2UR UR5, R5 ;  /* 0x00000000050532ca */ /* 0x000fe200000e0000 */
[----:B------:R-:W-:-:S02]  /*41d0*/  VIADD R5, R15, 0x1 ;  /* 0x000000010f057836 */ /* 0x000fc40000000000 */
[----:B------:R-:W-:Y:S01]  /*41e0*/  IMAD R15, R15, 0x100, R10 ;  /* 0x000001000f0f7824 */ /* 0x000fe200078e020a */
[----:B------:R-:W-:Y:S02]  /*41f0*/  @P3 R2UR UR7, R23 ;  /* 0x00000000170732ca */ /* 0x000fe400000e0000 */
[----:B------:R-:W-:Y:S01]  /*4200*/  ISETP.NE.AND P2, PT, R5, 0xe, PT ;  /* 0x0000000e0500780c */ /* 0x000fe20003f45270 */
[----:B------:R-:W-:Y:S02]  /*4210*/  IMAD.U32 R6, RZ, RZ, UR6 ;  /* 0x00000006ff067e24 */ /* 0x000fe4000f8e00ff */
[----:B------:R-:W-:Y:S01]  /*4220*/  IMAD.U32 R20, RZ, RZ, UR4 ;  /* 0x00000004ff147e24 */ /* 0x000fe2000f8e00ff */
[----:B------:R-:W-:Y:S02]  /*4230*/  SEL R7, RZ, 0x1, P2 ;  /* 0x00000001ff077807 */ /* 0x000fe40001000000 */
[----:B------:R-:W-:Y:S01]  /*4240*/  @P3 R2UR UR8, R6 ;  /* 0x00000000060832ca */ /* 0x000fe200000e0000 */
[----:B------:R-:W-:Y:S01]  /*4250*/  IMAD.U32 R22, RZ, RZ, UR5 ;  /* 0x00000005ff167e24 */ /* 0x000fe2000f8e00ff */
[----:B------:R-:W-:-:S02]  /*4260*/  @P3 R2UR UR4, R20 ;  /* 0x00000000140432ca */ /* 0x000fc400000e0000 */
[----:B------:R-:W-:Y:S02]  /*4270*/  @P3 R2UR UR5, R21 ;  /* 0x00000000150532ca */ /* 0x000fe400000e0000 */
[----:B------:R-:W-:Y:S02]  /*4280*/  @P3 R2UR UR6, R22 ;  /* 0x00000000160632ca */ /* 0x000fe400000e0000 */
[----:B------:R-:W-:Y:S02]  /*4290*/  SEL R5, R5, RZ, P2 ;  /* 0x000000ff05057207 */ /* 0x000fe40001000000 */
[----:B------:R-:W-:-:S03]  /*42a0*/  LOP3.LUT R14, R14, R7, RZ, 0x3c, !PT ;  /* 0x000000070e0e7212 */ /* 0x000fc600078e3cff */
[----:B------:R-:W-:Y:S01]  /*42b0*/  @P1 IMAD R7, R5, 0x8, R8 ;  /* 0x0000000805071824 */ /* 0x000fe200078e0208 */
[----:B------:R-:W-:-:S04]  /*42c0*/  @P1 SHF.L.U32 R6, R14, 0x1f, RZ ;  /* 0x0000001f0e061819 */ /* 0x000fc800000006ff */
[----:B------:R2:W3:Y:S01]  /*42d0*/  @P1 SYNCS.PHASECHK.TRANS64.TRYWAIT P4, [R7+URZ], R6 ;  /* 0x00000006070015a7 */ /* 0x0004e200080811ff */
[----:B------:R2:W-:Y:S01]  /*42e0*/  UTCCP.T.S.4x32dp128bit tmem[UR14+0x1c0], gdesc[UR8] ;  /* 0x0001c0080e0079e7 */ /* 0x0005e20009100000 */
[----:B------:R2:W-:Y:S01]  /*42f0*/  UTCCP.T.S.4x32dp128bit tmem[UR14+0x1c4], gdesc[UR4] ;  /* 0x0001c4040e0079e7 */ /* 0x0005e20009100000 */
[----:B------:R2:W-:Y:S01]  /*4300*/  UTCCP.T.S.4x32dp128bit tmem[UR14+0x1c8], gdesc[UR6] ;  /* 0x0001c8060e0079e7 */ /* 0x0005e20009100000 */
[----:B------:R-:W4:Y:S02]  /*4310*/  SYNCS.PHASECHK.TRANS64.TRYWAIT P2, [R8+URZ+0x158], R9 ;  /* 0x00015809080075a7 */ /* 0x000f2400080411ff */
[----:B--234-:R-:W-:Y:S05]  /*4320*/  @!P2 BRA `(.L_x_79) ;  /* 0x000000f4009ca947 */ /* 0x01cfea0003800000 */
.L_x_241:
[----:B------:R-:W-:Y:S02]  /*4330*/  R2UR UR5, R2 ;  /* 0x00000000020572ca */ /* 0x000fe400000e0000 */
[----:B------:R-:W-:Y:S02]  /*4340*/  ELECT P3, URZ, PT ;  /* 0x0000000000ff782f */ /* 0x000fe40003860000 */
[----:B------:R-:W-:Y:S02]  /*4350*/  R2UR UR4, R15 ;  /* 0x000000000f0472ca */ /* 0x000fe400000e0000 */
[----:B------:R-:W-:Y:S01]  /*4360*/  ELECT P2, URZ, PT ;  /* 0x0000000000ff782f */ /* 0x000fe20003840000 */
[----:B------:R-:W-:Y:S01]  /*4370*/  IMAD.MOV.U32 R15, RZ, RZ, R5 ;  /* 0x000000ffff0f7224 */ /* 0x000fe200078e0005 */
[----:B------:R-:W-:-:S05]  /*4380*/  UMOV UR17, 0x1 ;  /* 0x0000000100117882 */ /* 0x000fca0000000000 */
[----:B------:R-:W-:-:S04]  /*4390*/  IMAD.U32 R20, RZ, RZ, UR5 ;  /* 0x00000005ff147e24 */ /* 0x000fc8000f8e00ff */
[----:B------:R-:W-:Y:S02]  /*43a0*/  IMAD.U32 R6, RZ, RZ, UR4 ;  /* 0x00000004ff067e24 */ /* 0x000fe4000f8e00ff */
[----:B------:R-:W-:Y:S01]  /*43b0*/  @P2 LOP3.LUT R2, R0, 0xffff, RZ, 0xc0, !PT ;  /* 0x0000ffff00022812 */ /* 0x000fe200078ec0ff */
[----:B------:R-:W-:Y:S01]  /*43c0*/  @P3 IMAD.MOV.U32 R21, RZ, RZ, -0x3fffbff0 ;  /* 0xc0004010ff153424 */ /* 0x000fe200078e00ff */
[----:B------:R-:W-:Y:S01]  /*43d0*/  @P3 R2UR UR6, R20 ;  /* 0x00000000140632ca */ /* 0x000fe200000e0000 */
[----:B------:R-:W-:Y:S01]  /*43e0*/  @P3 IMAD.MOV.U32 R7, RZ, RZ, -0x3fffbff0 ;  /* 0xc0004010ff073424 */ /* 0x000fe200078e00ff */
[----:B------:R-:W-:Y:S01]  /*43f0*/  @P3 R2UR UR4, R6 ;  /* 0x00000000060432ca */ /* 0x000fe200000e0000 */
[----:B------:R-:W-:Y:S01]  /*4400*/  @P2 VIADD R4, R4, 0x70 ;  /* 0x0000007004042836 */ /* 0x000fe20000000000 */
[----:B------:R-:W-:Y:S01]  /*4410*/  @P3 R2UR UR7, R21 ;  /* 0x00000000150732ca */ /* 0x000fe200000e0000 */
[----:B------:R-:W-:Y:S01]  /*4420*/  IMAD.MOV.U32 R6, RZ, RZ, R18 ;  /* 0x000000ffff067224 */ /* 0x000fe200078e0012 */
[----:B------:R-:W-:-:S02]  /*4430*/  @P3 R2UR UR5, R7 ;  /* 0x00000000070532ca */ /* 0x000fc400000e0000 */
[----:B------:R-:W-:Y:S01]  /*4440*/  @P2 R2UR UR9, R4 ;  /* 0x00000000040922ca */ /* 0x000fe200000e0000 */
[----:B------:R-:W-:Y:S01]  /*4450*/  IMAD.MOV.U32 R4, RZ, RZ, 0x1 ;  /* 0x00000001ff047424 */ /* 0x000fe200078e00ff */
[----:B------:R-:W-:Y:S02]  /*4460*/  @P2 R2UR UR8, R2 ;  /* 0x00000000020822ca */ /* 0x000fe400000e0000 */
[----:B------:R-:W-:-:S07]  /*4470*/  @P1 SEL R4, RZ, 0x1, !P4 ;  /* 0x00000001ff041807 */ /* 0x000fce0006000000 */
[----:B------:R3:W-:Y:S04]  /*4480*/  UTCOMMA.4X gdesc[UR4], gdesc[UR6], tmem[UR20], tmem[UR24], idesc[UR25], tmem[UR22], !UPT ;  /* 0x80161806040075ea */ /* 0x0007e8000f800014 */
[----:B------:R3:W-:Y:S01]  /*4490*/  UTCBAR.MULTICAST [UR9], URZ, UR8 ;  /* 0x000000ff090073e9 */ /* 0x0007e20008000808 */
[----:B------:R-:W-:Y:S01]  /*44a0*/  NOP ;  /* 0x0000000000007918 */ /* 0x000fe20000000000 */
.L_x_76:
[----:B------:R-:W-:-:S13]  /*44b0*/  ISETP.GE.AND P1, PT, R6, 0x1, PT ;  /* 0x000000010600780c */ /* 0x000fda0003f26270 */
[----:B------:R-:W-:Y:S05]  /*44c0*/  @!P1 BRA `(.L_x_80) ;  /* 0x0000000400109947 */ /* 0x000fea0003800000 */
[----:B------:R-:W-:Y:S02]  /*44d0*/  IADD3 R6, PT, PT, R6, -0x1, RZ ;  /* 0xffffffff06067810 */ /* 0x000fe40007ffe0ff */
[----:B------:R-:W-:-:S07]  /*44e0*/  MOV R7, R15 ;  /* 0x0000000f00077202 */ /* 0x000fce0000000f00 */
.L_x_83:
[----:B------:R-:W-:Y:S01]  /*44f0*/  ISETP.NE.AND P3, PT, R4, RZ, PT ;  /* 0x000000ff0400720c */ /* 0x000fe20003f65270 */
[C---:B------:R-:W-:Y:S01]  /*4500*/  VIADD R15, R7.reuse, 0x1 ;  /* 0x00000001070f7836 */ /* 0x040fe20000000000 */
[----:B------:R-:W-:Y:S01]  /*4510*/  ISETP.NE.AND P1, PT, R6, RZ, PT ;  /* 0x000000ff0600720c */ /* 0x000fe20003f25270 */
[----:B------:R-:W-:Y:S03]  /*4520*/  IMAD R4, R7, 0x8, R8 ;  /* 0x0000000807047824 */ /* 0x000fe600078e0208 */
[C---:B------:R-:W-:Y:S04]  /*4530*/  ISETP.NE.AND P2, PT, R15.reuse, 0xe, PT ;  /* 0x0000000e0f00780c */ /* 0x040fe80003f45270 */
[----:B------:R-:W-:Y:S02]  /*4540*/  SEL R15, R15, RZ, P2 ;  /* 0x000000ff0f0f7207 */ /* 0x000fe40001000000 */
[----:B--2---:R-:W-:Y:S01]  /*4550*/  SEL R9, RZ, 0x1, P2 ;  /* 0x00000001ff097807 */ /* 0x004fe20001000000 */
[----:B------:R-:W-:Y:S06]  /*4560*/  @P3 BRA `(.L_x_81) ;  /* 0x00000000000c3947 */ /* 0x000fec0003800000 */
[----:B------:R-:W-:Y:S04]  /*4570*/  SHF.L.U32 R5, R14, 0x1f, RZ ;  /* 0x0000001f0e057819 */ /* 0x000fe800000006ff */
[----:B------:R-:W2:Y:S02]  /*4580*/  SYNCS.PHASECHK.TRANS64.TRYWAIT P2, [R4+URZ], R5 ;  /* 0x00000005040075a7 */ /* 0x000ea400080411ff */
[----:B--2---:R-:W-:Y:S05]  /*4590*/  @!P2 BRA `(.L_x_82) ;  /* 0x000000f40014a947 */ /* 0x004fea0003800000 */
.L_x_81:
[----:B------:R-:W-:Y:S01]  /*45a0*/  LOP3.LUT R14, R14, R9, RZ, 0x3c, !PT ;  /* 0x000000090e0e7212 */ /* 0x000fe200078e3cff */
[----:B--2---:R-:W-:Y:S01]  /*45b0*/  @P1 IMAD R5, R15, 0x8, R8 ;  /* 0x000000080f051824 */ /* 0x004fe200078e0208 */
[----:B------:R-:W-:Y:S01]  /*45c0*/  UISETP.NE.U32.AND UP0, UPT, UR17, URZ, UPT ;  /* 0x000000ff1100728c */ /* 0x000fe2000bf05070 */
[----:B------:R-:W-:Y:S01]  /*45d0*/  IMAD R9, R7, 0x200, R11 ;  /* 0x0000020007097824 */ /* 0x000fe200078e020b */
[----:B------:R-:W-:Y:S02]  /*45e0*/  @P1 SHF.L.U32 R2, R14, 0x1f, RZ ;  /* 0x0000001f0e021819 */ /* 0x000fe400000006ff */
[----:B------:R-:W-:Y:S02]  /*45f0*/  ELECT P4, URZ, PT ;  /* 0x0000000000ff782f */ /* 0x000fe40003880000 */
[----:B------:R-:W-:Y:S02]  /*4600*/  ELECT P3, URZ, PT ;  /* 0x0000000000ff782f */ /* 0x000fe40003860000 */
[----:B---3--:R-:W-:Y:S01]  /*4610*/  R2UR UR4, R9 ;  /* 0x00000000090472ca */ /* 0x008fe200000e0000 */
[----:B------:R-:W2:Y:S01]  /*4620*/  @P1 SYNCS.PHASECHK.TRANS64.TRYWAIT P5, [R5+URZ], R2 ;  /* 0x00000002050015a7 */ /* 0x000ea200080a11ff */
[----:B------:R-:W-:Y:S01]  /*4630*/  ELECT P2, URZ, PT ;  /* 0x0000000000ff782f */ /* 0x000fe20003840000 */
[----:B------:R-:W-:Y:S06]  /*4640*/  UMOV UR17, 0x1 ;  /* 0x0000000100117882 */ /* 0x000fec0000000000 */
[C---:B------:R-:W-:Y:S02]  /*4650*/  @P4 IMAD R9, R7.reuse, 0x40, R13 ;  /* 0x0000004007094824 */ /* 0x040fe400078e020d */
[----:B------:R-:W-:Y:S02]  /*4660*/  @P4 IMAD R19, R7, 0x20, R12 ;  /* 0x0000002007134824 */ /* 0x000fe400078e020c */
[----:B------:R-:W-:Y:S01]  /*4670*/  IMAD.U32 R22, RZ, RZ, UR4 ;  /* 0x00000004ff167e24 */ /* 0x000fe2000f8e00ff */
[----:B------:R-:W-:Y:S01]  /*4680*/  @P4 R2UR UR5, R9 ;  /* 0x00000000090542ca */ /* 0x000fe200000e0000 */
[----:B------:R-:W-:Y:S01]  /*4690*/  @P3 IMAD.MOV.U32 R23, RZ, RZ, -0x3fffbff0 ;  /* 0xc0004010ff173424 */ /* 0x000fe200078e00ff */
[----:B------:R-:W-:Y:S01]  /*46a0*/  @P4 R2UR UR6, R19 ;  /* 0x00000000130642ca */ /* 0x000fe200000e0000 */
[----:B------:R-:W-:Y:S01]  /*46b0*/  @P4 VIADD R9, R9, 0x20 ;  /* 0x0000002009094836 */ /* 0x000fe20000000000 */
[----:B------:R-:W-:Y:S01]  /*46c0*/  @P3 R2UR UR12, R22 ;  /* 0x00000000160c32ca */ /* 0x000fe200000e0000 */
[----:B------:R-:W-:Y:S01]  /*46d0*/  IMAD R7, R7, 0x100, R10 ;  /* 0x0000010007077824 */ /* 0x000fe200078e020a */
[----:B------:R-:W-:Y:S01]  /*46e0*/  @P3 R2UR UR13, R23 ;  /* 0x00000000170d32ca */ /* 0x000fe200000e0000 */
[----:B------:R-:W-:Y:S01]  /*46f0*/  @P4 IMAD.MOV.U32 R21, RZ, RZ, 0x4008 ;  /* 0x00004008ff154424 */ /* 0x000fe200078e00ff */
[----:B------:R-:W-:Y:S01]  /*4700*/  @P4 R2UR UR7, R9 ;  /* 0x00000000090742ca */ /* 0x000fe200000e0000 */
[----:B------:R-:W-:Y:S01]  /*4710*/  @P2 VIADD R4, R4, 0x70 ;  /* 0x0000007004042836 */ /* 0x000fe20000000000 */
[----:B------:R-:W-:Y:S01]  /*4720*/  R2UR UR8, R7 ;  /* 0x00000000070872ca */ /* 0x000fe200000e0000 */
[----:B------:R-:W-:Y:S01]  /*4730*/  @P4 IMAD.MOV.U32 R25, RZ, RZ, 0x4008 ;  /* 0x00004008ff194424 */ /* 0x000fe200078e00ff */
[----:B------:R-:W-:Y:S01]  /*4740*/  @P4 R2UR UR11, R21 ;  /* 0x00000000150b42ca */ /* 0x000fe200000e0000 */
[----:B------:R-:W-:Y:S01]  /*4750*/  IMAD.U32 R24, RZ, RZ, UR5 ;  /* 0x00000005ff187e24 */ /* 0x000fe2000f8e00ff */
[----:B------:R-:W-:Y:S01]  /*4760*/  @P2 R2UR UR16, R4 ;  /* 0x00000000041022ca */ /* 0x000fe200000e0000 */
[----:B------:R-:W-:Y:S01]  /*4770*/  IMAD.U32 R20, RZ, RZ, UR6 ;  /* 0x00000006ff147e24 */ /* 0x000fe2000f8e00ff */
[----:B------:R-:W-:Y:S01]  /*4780*/  @P2 LOP3.LUT R4, R0, 0xffff, RZ, 0xc0, !PT ;  /* 0x0000ffff00042812 */ /* 0x000fe200078ec0ff */
[----:B------:R-:W-:Y:S01]  /*4790*/  @P4 IMAD.MOV.U32 R23, RZ, RZ, 0x4008 ;  /* 0x00004008ff174424 */ /* 0x000fe200078e00ff */
[----:B------:R-:W-:Y:S01]  /*47a0*/  @P4 R2UR UR6, R24 ;  /* 0x00000000180642ca */ /* 0x000fe200000e0000 */
[----:B------:R-:W-:Y:S01]  /*47b0*/  @P3 IMAD.MOV.U32 R21, RZ, RZ, -0x3fffbff0 ;  /* 0xc0004010ff153424 */ /* 0x000fe200078e00ff */
[----:B------:R-:W-:Y:S01]  /*47c0*/  @P4 R2UR UR10, R20 ;  /* 0x00000000140a42ca */ /* 0x000fe200000e0000 */
[----:B------:R-:W-:Y:S01]  /*47d0*/  IMAD.U32 R22, RZ, RZ, UR7 ;  /* 0x00000007ff167e24 */ /* 0x000fe2000f8e00ff */
[----:B------:R-:W-:Y:S01]  /*47e0*/  @P4 R2UR UR7, R25 ;  /* 0x00000000190742ca */ /* 0x000fe200000e0000 */
[----:B------:R-:W-:Y:S01]  /*47f0*/  IMAD.U32 R20, RZ, RZ, UR8 ;  /* 0x00000008ff147e24 */ /* 0x000fe2000f8e00ff */
[----:B------:R-:W-:Y:S01]  /*4800*/  @P4 R2UR UR9, R23 ;  /* 0x00000000170942ca */ /* 0x000fe200000e0000 */
[----:B------:R-:W-:Y:S01]  /*4810*/  IMAD.MOV.U32 R7, RZ, RZ, R15 ;  /* 0x000000ffff077224 */ /* 0x000fe200078e000f */
[----:B------:R-:W-:Y:S02]  /*4820*/  @P4 R2UR UR8, R22 ;  /* 0x00000000160842ca */ /* 0x000fe400000e0000 */
[----:B------:R-:W-:Y:S02]  /*4830*/  @P3 R2UR UR4, R20 ;  /* 0x00000000140432ca */ /* 0x000fe400000e0000 */
[----:B------:R-:W-:Y:S02]  /*4840*/  @P3 R2UR UR5, R21 ;  /* 0x00000000150532ca */ /* 0x000fe400000e0000 */
[----:B------:R-:W-:Y:S01]  /*4850*/  @P2 R2UR UR15, R4 ;  /* 0x00000000040f22ca */ /* 0x000fe200000e0000 */
[C---:B------:R-:W-:Y:S01]  /*4860*/  VIADD R4, R6.reuse, 0x1 ;  /* 0x0000000106047836 */ /* 0x040fe20000000000 */
[----:B------:R4:W-:Y:S01]  /*4870*/  UTCCP.T.S.4x32dp128bit tmem[UR14+0x1c0], gdesc[UR10] ;  /* 0x0001c00a0e0079e7 */ /* 0x0009e20009100000 */
[----:B------:R4:W-:Y:S01]  /*4880*/  UTCCP.T.S.4x32dp128bit tmem[UR14+0x1c4], gdesc[UR6] ;  /* 0x0001c4060e0079e7 */ /* 0x0009e20009100000 */
[----:B------:R-:W-:Y:S02]  /*4890*/  VIADD R6, R6, 0xffffffff ;  /* 0xffffffff06067836 */ /* 0x000fe40000000000 */
[----:B------:R-:W-:Y:S01]  /*48a0*/  ISETP.GT.U32.AND P2, PT, R4, 0x1, PT ;  /* 0x000000010400780c */ /* 0x000fe20003f44070 */
[----:B------:R4:W-:Y:S01]  /*48b0*/  UTCCP.T.S.4x32dp128bit tmem[UR14+0x1c8], gdesc[UR8] ;  /* 0x0001c8080e0079e7 */ /* 0x0009e20009100000 */
[----:B------:R-:W-:Y:S03]  /*48c0*/  IMAD.MOV.U32 R4, RZ, RZ, 0x1 ;  /* 0x00000001ff047424 */ /* 0x000fe600078e00ff */
[----:B------:R4:W-:Y:S02]  /*48d0*/  UTCOMMA.4X gdesc[UR4], gdesc[UR12], tmem[UR20], tmem[UR18], idesc[UR19], tmem[UR22], UP0 ;  /* 0x8016120c040075ea */ /* 0x0009e40008000014 */
[----:B------:R4:W-:Y:S01]  /*48e0*/  UTCBAR.MULTICAST [UR16], URZ, UR15 ;  /* 0x000000ff100073e9 */ /* 0x0009e2000800080f */
[----:B--2---:R-:W-:Y:S05]  /*48f0*/  @P1 SEL R4, RZ, 0x1, !P5 ;  /* 0x00000001ff041807 */ /* 0x004fea0006800000 */
[----:B----4-:R-:W-:Y:S05]  /*4900*/  @P2 BRA `(.L_x_83) ;  /* 0xfffffff800f82947 */ /* 0x010fea000383ffff */
.L_x_80:
[----:B------:R-:W-:Y:S01]  /*4910*/  ELECT P1, URZ, PT ;  /* 0x0000000000ff782f */ /* 0x000fe20003820000 */
[----:B------:R-:W-:-:S12]  /*4920*/  UMOV UR10, UR21 ;  /* 0x00000015000a7c82 */ /* 0x000fd80008000000 */
[----:B------:R-:W-:-:S05]  /*4930*/  @P1 VIADD R2, R8, 0x150 ;  /* 0x0000015008021836 */ /* 0x000fca0000000000 */
[----:B---3--:R-:W-:Y:S02]  /*4940*/  @P1 R2UR UR4, R2 ;  /* 0x00000000020412ca */ /* 0x008fe400000e0000 */
[----:B------:R-:W-:-:S04]  /*4950*/  ISETP.NE.AND P1, PT, R17, 0x2, PT ;  /* 0x000000021100780c */ /* 0x000fc80003f25270 */
[----:B------:R-:W-:Y:S02]  /*4960*/  SEL R5, RZ, 0x1, P1 ;  /* 0x00000001ff057807 */ /* 0x000fe40000800000 */
[----:B------:R-:W-:Y:S02]  /*4970*/  SEL R17, R17, RZ, P1 ;  /* 0x000000ff11117207 */ /* 0x000fe40000800000 */
[----:B------:R-:W-:-:S03]  /*4980*/  LOP3.LUT R16, R16, R5, RZ, 0x3c, !PT ;  /* 0x0000000510107212 */ /* 0x000fc600078e3cff */
[----:B------:R3:W-:Y:S01]  /*4990*/  UTCBAR [UR4], URZ ;  /* 0x000000ff040073e9 */ /* 0x0007e200080000ff */
[----:B------:R-:W-:Y:S05]  /*49a0*/  @P0 BRA `(.L_x_84) ;  /* 0xfffffff400500947 */ /* 0x000fea000383ffff */
[----:B------:R-:W4:Y:S01]  /*49b0*/  S2UR UR6, SR_CgaCtaId ;  /* 0x00000000000679c3 */ /* 0x000f220000008800 */
[----:B------:R-:W-:Y:S01]  /*49c0*/  ELECT P0, URZ, PT ;  /* 0x0000000000ff782f */ /* 0x000fe20003800000 */
[----:B------:R-:W-:Y:S01]  /*49d0*/  IMAD.MOV.U32 R0, RZ, RZ, 0x1 ;  /* 0x00000001ff007424 */ /* 0x000fe200078e00ff */
[----:B---3--:R-:W-:Y:S01]  /*49e0*/  UMOV UR4, 0x40 ;  /* 0x0000004000047882 */ /* 0x008fe20000000000 */
[----:B------:R-:W-:-:S04]  /*49f0*/  SHF.L.U32 R3, RZ, 0x1f, RZ ;  /* 0x0000001fff037819 */ /* 0x000fc800000006ff */
[----:B------:R-:W-:Y:S01]  /*4a00*/  UVIRTCOUNT.DEALLOC.SMPOOL 0x80 ;  /* 0x000000800000784c */ /* 0x000fe20000000000 */
[----:B----4-:R-:W-:-:S09]  /*4a10*/  ULEA UR6, UR6, UR4, 0x18 ;  /* 0x0000000406067291 */ /* 0x010fd2000f8ec0ff */
[----:B------:R3:W-:Y:S01]  /*4a20*/  @P0 STS.U8 [UR6+0x1c], R0 ;  /* 0x00001c00ff000988 */ /* 0x0007e20008000006 */
[----:B------:R-:W4:Y:S02]  /*4a30*/  SYNCS.PHASECHK.TRANS64.TRYWAIT P0, [R8+URZ+0x180], R3 ;  /* 0x00018003080075a7 */ /* 0x000f2400080011ff */
[----:B---34-:R-:W-:Y:S05]  /*4a40*/  @!P0 BRA `(.L_x_85) ;  /* 0x000000ec00fc8947 */ /* 0x018fea0003800000 */
.L_x_242:
[----:B------:R-:W-:Y:S01]  /*4a50*/  NOP ;  /* 0x0000000000007918 */ /* 0x000fe20000000000 */
[----:B------:R-:W4:Y:S01]  /*4a60*/  LDS R0, [UR6+0x14] ;  /* 0x00001406ff007984 */ /* 0x000f220008000800 */
[----:B------:R-:W-:Y:S01]  /*4a70*/  ULOP3.LUT UR4, UR14, 0xffff, URZ, 0xc0, !UPT ;  /* 0x0000ffff0e047892 */ /* 0x000fe2000f8ec0ff */
[----:B------:R-:W-:Y:S01]  /*4a80*/  UMOV UR5, 0xffff ;  /* 0x0000ffff00057882 */ /* 0x000fe20000000000 */
[----:B------:R-:W-:Y:S02]  /*4a90*/  UMOV UR7, 0x1 ;  /* 0x0000000100077882 */ /* 0x000fe40000000000 */
[----:B------:R-:W-:-:S04]  /*4aa0*/  USHF.R.U32.HI UR4, URZ, 0x5, UR4 ;  /* 0x00000005ff047899 */ /* 0x000fc80008011604 */
[----:B------:R-:W-:Y:S02]  /*4ab0*/  USHF.L.U32 UR5, UR5, UR4, URZ ;  /* 0x0000000405057299 */ /* 0x000fe400080006ff */
[----:B------:R-:W-:-:S04]  /*4ac0*/  USHF.L.U32 UR4, UR7, UR4, URZ ;  /* 0x0000000407047299 */ /* 0x000fc800080006ff */
[----:B----4-:R-:W-:-:S04]  /*4ad0*/  LOP3.LUT R0, R0, UR5, RZ, 0xc0, !PT ;  /* 0x0000000500007c12 */ /* 0x010fc8000f8ec0ff */
[----:B------:R-:W-:-:S13]  /*4ae0*/  ISETP.NE.AND P0, PT, R0, UR5, PT ;  /* 0x0000000500007c0c */ /* 0x000fda000bf05270 */
[----:B------:R-:W-:Y:S05]  /*4af0*/  @P0 BRA `(.L_x_86) ;  /* 0x0000000000580947 */ /* 0x000fea0003800000 */
[----:B------:R-:W4:Y:S02]  /*4b00*/  LDS R0, [UR6+0x18] ;  /* 0x00001806ff007984 */ /* 0x000f240008000800 */
[----:B----4-:R-:W-:-:S04]  /*4b10*/  LOP3.LUT R0, R0, UR4, RZ, 0xc0, !PT ;  /* 0x0000000400007c12 */ /* 0x010fc8000f8ec0ff */
[----:B------:R-:W-:-:S13]  /*4b20*/  ISETP.NE.AND P0, PT, R0, UR4, PT ;  /* 0x0000000400007c0c */ /* 0x000fda000bf05270 */
[----:B------:R-:W-:Y:S05]  /*4b30*/  @P0 BRA `(.L_x_87) ;  /* 0x00000000003c0947 */ /* 0x000fea0003800000 */
[----:B------:R-:W4:Y:S01]  /*4b40*/  S2R R2, SR_LANEID ;  /* 0x0000000000027919 */ /* 0x000f220000000000 */
[----:B------:R-:W-:Y:S01]  /*4b50*/  ULOP3.LUT UR5, URZ, UR5, URZ, 0x33, !UPT ;  /* 0x00000005ff057292 */ /* 0x000fe2000f8e33ff */
[----:B------:R-:W-:Y:S01]  /*4b60*/  LOP3.LUT R4, RZ, UR4, RZ, 0x33, !PT ;  /* 0x00000004ff047c12 */ /* 0x000fe2000f8e33ff */
[----:B------:R-:W-:Y:S02]  /*4b70*/  VOTEU.ANY UR4, UPT, PT ;  /* 0x0000000000047886 */ /* 0x000fe400038e0100 */
[----:B------:R-:W-:Y:S01]  /*4b80*/  UFLO.U32 UR4, UR4 ;  /* 0x00000004000472bd */ /* 0x000fe200080e0000 */
[----:B------:R-:W1:Y:S01]  /*4b90*/  REDUX UR7, R4 ;  /* 0x00000000040773c4 */ /* 0x000e620000000000 */
[----:B------:R-:W-:-:S06]  /*4ba0*/  IMAD.U32 R0, RZ, RZ, UR5 ;  /* 0x00000005ff007e24 */ /* 0x000fcc000f8e00ff */
[----:B------:R1:W-:Y:S01]  /*4bb0*/  UTCATOMSWS.AND URZ, UR5 ;  /* 0x0000000500ff79e3 */ /* 0x0003e20008000000 */
[----:B------:R-:W3:Y:S01]  /*4bc0*/  REDUX UR8, R0 ;  /* 0x00000000000873c4 */ /* 0x000ee20000000000 */
[----:B----4-:R-:W-:Y:S01]  /*4bd0*/  ISETP.EQ.U32.AND P0, PT, R2, UR4, PT ;  /* 0x0000000402007c0c */ /* 0x010fe2000bf02070 */
[----:B-1----:R-:W-:Y:S01]  /*4be0*/  IMAD.U32 R2, RZ, RZ, UR7 ;  /* 0x00000007ff027e24 */ /* 0x002fe2000f8e00ff */
[----:B---3--:R-:W-:-:S11]  /*4bf0*/  MOV R3, UR8 ;  /* 0x0000000800037c02 */ /* 0x008fd60008000f00 */
[----:B------:R1:W-:Y:S04]  /*4c00*/  @P0 ATOMS.AND RZ, [UR6+0x14], R3 ;  /* 0x00001403ffff098c */ /* 0x0003e8000a800006 */
[----:B------:R1:W-:Y:S01]  /*4c10*/  @P0 ATOMS.AND RZ, [UR6+0x18], R2 ;  /* 0x00001802ffff098c */ /* 0x0003e2000a800006 */
[----:B------:R-:W-:Y:S05]  /*4c20*/  BRA `(.L_x_88) ;  /* 0x0000000000147947 */ /* 0x000fea0003800000 */
.L_x_87:
[----:B------:R-:W-:Y:S02]  /*4c30*/  MOV R2, 0x4c50 ;  /* 0x00004c5000027802 */ /* 0x000fe40000000f00 */
[----:B-123-5:R-:W-:Y:S05]  /*4c40*/  CALL.REL.NOINC `($__internal_0_$__cuda_sm10x_tcgen05_guardrail_trap_col_being_dealloced_not_returned_by_alloc) ;  /* 0x000000f400947944 */ /* 0x02efea0003c00000 */
[----:B------:R-:W-:Y:S05]  /*4c50*/  BRA `(.L_x_88) ;  /* 0x0000000000087947 */ /* 0x000fea0003800000 */
.L_x_86:
[----:B------:R-:W-:Y:S02]  /*4c60*/  MOV R2, 0x4c80 ;  /* 0x00004c8000027802 */ /* 0x000fe40000000f00 */
[----:B-123-5:R-:W-:Y:S05]  /*4c70*/  CALL.REL.NOINC `($__internal_2_$__cuda_sm10x_tcgen05_guardrail_trap_unallocated_columns_being_dealloced) ;  /* 0x000000f400a07944 */ /* 0x02efea0003c00000 */
.L_x_88:
[----:B------:R-:W-:Y:S01]  /*4c80*/  NOP ;  /* 0x0000000000007918 */ /* 0x000fe20000000000 */
[----:B------:R-:W-:Y:S05]  /*4c90*/  EXIT ;  /* 0x000000000000794d */ /* 0x000fea0003800000 */
.L_x_70:
[----:B------:R-:W-:-:S09]  /*4ca0*/  UISETP.NE.OR UP0, UPT, UR19, 0x3, !UP3 ;  /* 0x000000031300788c */ /* 0x000fd2000df05670 */
[----:B------:R-:W-:Y:S05]  /*4cb0*/  BRA.U UP0, `(.L_x_89) ;  /* 0x0000001900f87547 */ /* 0x000fea000b800000 */
[----:B------:R-:W2:Y:S01]  /*4cc0*/  LDCU.64 UR4, c[0x0][0xc88] ;  /* 0x00019100ff0477ac */ /* 0x000ea20008000a00 */
[----:B------:R-:W3:Y:S01]  /*4cd0*/  S2UR UR10, SR_CgaCtaId ;  /* 0x00000000000a79c3 */ /* 0x000ee20000008800 */
[----:B------:R-:W-:Y:S01]  /*4ce0*/  HFMA2 R10, -RZ, RZ, 0, 0 ;  /* 0x00000000ff0a7431 */ /* 0x000fe200000001ff */
[----:B------:R-:W-:Y:S01]  /*4cf0*/  MOV R9, RZ ;  /* 0x000000ff00097202 */ /* 0x000fe20000000f00 */
[----:B------:R-:W4:Y:S01]  /*4d00*/  LDCU UR61, c[0x0][0x370] ;  /* 0x00006e00ff3d77ac */ /* 0x000f220008000800 */
[----:B------:R-:W-:Y:S01]  /*4d10*/  HFMA2 R3, -RZ, RZ, 0, 0.0078125 ;  /* 0x00002000ff037431 */ /* 0x000fe200000001ff */
[----:B------:R-:W4:Y:S03]  /*4d20*/  LDCU.128 UR64, c[0x0][0xf10] ;  /* 0x0001e200ff4077ac */ /* 0x000f260008000c00 */
[----:B------:R-:W1:Y:S01]  /*4d30*/  LDC.64 R12, c[0x0][0x348] ;  /* 0x0000d200ff0c7b82 */ /* 0x000e620000000a00 */
[----:B------:R-:W3:Y:S01]  /*4d40*/  LDCU UR53, c[0x0][0x374] ;  /* 0x00006e80ff3577ac */ /* 0x000ee20008000800 */
[----:B------:R-:W3:Y:S01]  /*4d50*/  LDCU.64 UR54, c[0x0][0xc90] ;  /* 0x00019200ff3677ac */ /* 0x000ee20008000a00 */
[----:B--2---:R-:W-:Y:S01]  /*4d60*/  UISETP.NE.U32.AND UP0, UPT, UR4, URZ, UPT ;  /* 0x000000ff0400728c */ /* 0x004fe2000bf05070 */
[----:B------:R-:W2:Y:S01]  /*4d70*/  LDCU UR15, c[0x0][0xf0c] ;  /* 0x0001e180ff0f77ac */ /* 0x000ea20008000800 */
[----:B------:R-:W2:Y:S01]  /*4d80*/  LDCU UR69, c[0x0][0xf20] ;  /* 0x0001e400ff4577ac */ /* 0x000ea20008000800 */
[----:B------:R-:W2:Y:S01]  /*4d90*/  LDCU UR4, c[0x0][0xf30] ;  /* 0x0001e600ff0477ac */ /* 0x000ea20008000800 */
[----:B------:R-:W-:Y:S01]  /*4da0*/  UMOV UR21, 0x400 ;  /* 0x0000040000157882 */ /* 0x000fe20000000000 */
[----:B----4-:R-:W-:-:S02]  /*4db0*/  UIMAD.WIDE.U32 UR6, UR61, UR64, URZ ;  /* 0x000000403d0672a5 */ /* 0x010fc4000f8e00ff */
[----:B---3--:R-:W-:Y:S02]  /*4dc0*/  UIMAD.WIDE.U32 UR8, UR53, UR67, URZ ;  /* 0x00000043350872a5 */ /* 0x008fe4000f8e00ff */
[----:B------:R-:W-:Y:S02]  /*4dd0*/  ULEA UR21, UR10, UR21, 0x18 ;  /* 0x000000150a157291 */ /* 0x000fe4000f8ec0ff */
[----:B------:R-:W-:Y:S02]  /*4de0*/  UISETP.NE.AND.EX UP6, UPT, UR5, URZ, UPT, UP0 ;  /* 0x000000ff0500728c */ /* 0x000fe4000bfc5300 */
[----:B------:R-:W-:Y:S02]  /*4df0*/  UISETP.NE.AND UP0, UPT, UR39, 0x1, UPT ;  /* 0x000000012700788c */ /* 0x000fe4000bf05270 */
[----:B------:R-:W-:Y:S02]  /*4e00*/  UISETP.NE.U32.AND UP0, UPT, UR54, URZ, UPT ;  /* 0x000000ff3600728c */ /* 0x000fe4000bf05070 */
[----:B------:R-:W-:-:S02]  /*4e10*/  UIADD3 UR57, UPT, UPT, UR21, 0xe0, URZ ;  /* 0x000000e015397890 */ /* 0x000fc4000fffe0ff */
[----:B------:R-:W-:Y:S02]  /*4e20*/  UIADD3 UR49, UPT, UPT, UR21, 0xe8, URZ ;  /* 0x000000e815317890 */ /* 0x000fe4000fffe0ff */
[----:B------:R-:W-:Y:S02]  /*4e30*/  UIADD3 UR41, UPT, UPT, UR21, 0xf0, URZ ;  /* 0x000000f015297890 */ /* 0x000fe4000fffe0ff */
[----:B------:R-:W-:Y:S01]  /*4e40*/  UIADD3 UR33, UPT, UPT, UR21, 0xf8, URZ ;  /* 0x000000f815217890 */ /* 0x000fe2000fffe0ff */
[----:B------:R-:W-:Y:S01]  /*4e50*/  UMOV UR6, UR7 ;  /* 0x0000000700067c82 */ /* 0x000fe20008000000 */
[----:B------:R-:W-:Y:S01]  /*4e60*/  UMOV UR62, UR9 ;  /* 0x00000009003e7c82 */ /* 0x000fe20008000000 */
[----:B------:R-:W-:Y:S02]  /*4e70*/  USEL UR68, URZ, 0x1, UP4 ;  /* 0x00000001ff447887 */ /* 0x000fe4000a000000 */
[----:B------:R-:W-:Y:S02]  /*4e80*/  UISETP.GE.AND UP3, UPT, UR39, 0x1, UPT ;  /* 0x000000012700788c */ /* 0x000fe4000bf66270 */
[----:B------:R-:W-:Y:S01]  /*4e90*/  UISETP.NE.AND.EX UP5, UPT, UR55, URZ, UPT, UP0 ;  /* 0x000000ff3700728c */ /* 0x000fe2000bfa5300 */
[----:B------:R-:W-:Y:S01]  /*4ea0*/  UMOV UR29, URZ ;  /* 0x000000ff001d7c82 */ /* 0x000fe20008000000 */
[----:B------:R-:W-:Y:S01]  /*4eb0*/  UPLOP3.LUT UP1, UPT, UPT, UPT, UPT, 0x40, 0x4 ;  /* 0x000000000004789c */ /* 0x000fe20003f2e870 */
[----:B------:R-:W3:Y:S01]  /*4ec0*/  LDCU.64 UR22, c[0x0][0xf28] ;  /* 0x0001e500ff1677ac */ /* 0x000ee20008000a00 */
[----:B--2---:R-:W-:-:S02]  /*4ed0*/  UISETP.NE.AND UP3, UPT, UR15, 0x1, UPT ;  /* 0x000000010f00788c */ /* 0x004fc4000bf65270 */
[----:B------:R-:W-:Y:S02]  /*4ee0*/  UPRMT UR46, UR10, 0x654, UR57 ;  /* 0x000006540a2e7896 */ /* 0x000fe40008000039 */
[----:B------:R-:W-:Y:S02]  /*4ef0*/  UPRMT UR45, UR10, 0x654, UR49 ;  /* 0x000006540a2d7896 */ /* 0x000fe40008000031 */
[----:B------:R-:W-:Y:S02]  /*4f00*/  UPRMT UR38, UR10, 0x654, UR41 ;  /* 0x000006540a267896 */ /* 0x000fe40008000029 */
[----:B------:R-:W-:Y:S02]  /*4f10*/  UPRMT UR37, UR10, 0x654, UR33 ;  /* 0x000006540a257896 */ /* 0x000fe40008000021 */
[----:B------:R-:W-:Y:S02]  /*4f20*/  USHF.R.U32.HI UR63, URZ, UR65, UR6 ;  /* 0x00000041ff3f7299 */ /* 0x000fe40008011606 */
[----:B------:R-:W-:-:S02]  /*4f30*/  USHF.R.U32.HI UR62, URZ, UR69, UR62 ;  /* 0x00000045ff3e7299 */ /* 0x000fc4000801163e */
[----:B------:R-:W-:Y:S02]  /*4f40*/  UISETP.NE.AND UP0, UPT, UR66, 0x1, UPT ;  /* 0x000000014200788c */ /* 0x000fe4000bf05270 */
[----:B-1----:R-:W-:-:S11]  /*4f50*/  UISETP.NE.AND UP4, UPT, UR4, 0x1, UPT ;  /* 0x000000010400788c */ /* 0x002fd6000bf85270 */
.L_x_104:
[C---:B------:R-:W-:Y:S02]  /*4f60*/  LEA R8, R10.reuse, UR21, 0x3 ;  /* 0x000000150a087c11 */ /* 0x040fe4000f8e18ff */
[----:B------:R-:W-:Y:S02]  /*4f70*/  SHF.L.U32 R5, R9, 0x1f, RZ ;  /* 0x0000001f09057819 */ /* 0x000fe400000006ff */
[----:B------:R-:W-:Y:S02]  /*4f80*/  LEA R6, R10, UR21, 0x4 ;  /* 0x000000150a067c11 */ /* 0x000fe4000f8e20ff */
[----:B-1----:R-:W1:Y:S02]  /*4f90*/  SYNCS.PHASECHK.TRANS64.TRYWAIT P0, [R8+URZ+0x130], R5 ;  /* 0x00013005080075a7 */ /* 0x002e6400080011ff */
[----:B-1----:R-:W-:Y:S05]  /*4fa0*/  @!P0 BRA `(.L_x_90) ;  /* 0x000000e800b88947 */ /* 0x002fea0003800000 */
.L_x_243:
[----:B-1----:R-:W1:Y:S01]  /*4fb0*/  LDS.128 R4, [R6+0x190] ;  /* 0x0001900006047984 */ /* 0x002e620000000c00 */
[----:B------:R-:W-:Y:S01]  /*4fc0*/  UISETP.GE.AND UP0, UPT, UR39, 0x1, UPT ;  /* 0x000000012700788c */ /* 0x000fe2000bf06270 */
[----:B------:R-:W-:Y:S01]  /*4fd0*/  @!PT LDS RZ, [RZ] ;  /* 0x00000000fffff984 */ /* 0x000fe20000000800 */
[----:B------:R-:W-:Y:S01]  /*4fe0*/  @!PT LDS RZ, [RZ] ;  /* 0x00000000fffff984 */ /* 0x000fe20000000800 */
[----:B------:R-:W-:Y:S01]  /*4ff0*/  @!PT LDS RZ, [RZ] ;  /* 0x00000000fffff984 */ /* 0x000fe20000000800 */
[----:B------:R-:W-:Y:S01]  /*5000*/  @!PT LDS RZ, [RZ] ;  /* 0x00000000fffff984 */ /* 0x000fe20000000800 */
[----:B------:R2:W-:Y:S06]  /*5010*/  MEMBAR.ALL.CTA ;  /* 0x0000000000007992 */ /* 0x0005ec0000008000 */
[----:B--2---:R-:W2:Y:S01]  /*5020*/  FENCE.VIEW.ASYNC.S ;  /* 0x00000000000073c6 */ /* 0x004ea20000000000 */
[----:B-1----:R-:W-:Y:S11]  /*5030*/  LOP3.LUT P0, RZ, R6, 0x1, RZ, 0xc0, !PT ;  /* 0x0000000106ff7812 */ /* 0x002ff6000780c0ff */
[----:B------:R-:W-:Y:S02]  /*5040*/  @!UPT UIADD3 URZ, UPT, UPT, URZ, URZ, URZ ;  /* 0x000000fffffff290 */ /* 0x000fe4000fffe0ff */
[----:B--2---:R-:W-:Y:S01]  /*5050*/  VOTEU.ANY UP3, P0 ;  /* 0x0000000000ff7886 */ /* 0x004fe20000060100 */
[----:B------:R-:W-:Y:S11]  /*5060*/  PLOP3.LUT P0, PT, PT, PT, UP3, 0x80, 0x8 ;  /* 0x000000000008781c */ /* 0x000ff60003f0f038 */
[----:B------:R-:W-:Y:S02]  /*5070*/  @!UPT UIADD3 URZ, UPT, UPT, URZ, URZ, URZ ;  /* 0x000000fffffff290 */ /* 0x000fe4000fffe0ff */
[----:B------:R-:W-:Y:S02]  /*5080*/  @P0 SHF.R.U32.HI R0, RZ, 0x10, R5 ;  /* 0x00000010ff000819 */ /* 0x000fe40000011605 */
[----:B------:R-:W-:Y:S02]  /*5090*/  @P0 MOV R2, R4 ;  /* 0x0000000400020202 */ /* 0x000fe40000000f00 */
[----:B------:R-:W-:Y:S01]  /*50a0*/  @P0 R2UR UR4, R0 ;  /* 0x00000000000402ca */ /* 0x000fe200000e0000 */
[----:B------:R-:W-:Y:S01]  /*50b0*/  VIADD R0, R8, 0x140 ;  /* 0x0000014008007836 */ /* 0x000fe20000000000 */
[----:B------:R-:W-:Y:S02]  /*50c0*/  @P0 LOP3.LUT R4, R5, 0xffff, RZ, 0xc0, !PT ;  /* 0x0000ffff05040812 */ /* 0x000fe400078ec0ff */
[----:B------:R-:W-:Y:S02]  /*50d0*/  @P0 R2UR UR6, R2 ;  /* 0x00000000020602ca */ /* 0x000fe400000e0000 */
[----:B------:R-:W-:Y:S02]  /*50e0*/  PRMT R0, RZ, 0x654, R0 ;  /* 0x00000654ff007816 */ /* 0x000fe40000000000 */
[----:B------:R-:W-:Y:S02]  /*50f0*/  @P0 R2UR UR5, R4 ;  /* 0x00000000040502ca */ /* 0x000fe400000e0000 */
[----:B------:R1:W-:Y:S03]  /*5100*/  SYNCS.ARRIVE.TRANS64.RED.A1T0 RZ, [R0+URZ], RZ ;  /* 0x000000ff00ff79a7 */ /* 0x0003e600081004ff */
[----:B------:R-:W-:Y:S04]  /*5110*/  @UP3 UMOV UR47, UR4 ;  /* 0x00000004002f3c82 */ /* 0x000fe80008000000 */
[----:B------:R-:W-:Y:S04]  /*5120*/  @UP3 UMOV UR14, UR6 ;  /* 0x00000006000e3c82 */ /* 0x000fe80008000000 */
[----:B------:R-:W-:Y:S01]  /*5130*/  @UP3 UMOV UR13, UR5 ;  /* 0x00000005000d3c82 */ /* 0x000fe20008000000 */
[----:B------:R-:W-:Y:S05]  /*5140*/  BRA.U !UP0, `(.L_x_91) ;  /* 0x0000000108c07547 */ /* 0x000fea000b800000 */
[----:B------:R-:W-:Y:S02]  /*5150*/  UIMAD.WIDE.U32 UR16, UR13, UR67, URZ ;  /* 0x000000430d1072a5 */ /* 0x000fe4000f8e00ff */
[----:B------:R-:W-:Y:S02]  /*5160*/  UP2UR UR20, UPR, URZ, 0x4 ;  /* 0x00000004ff147883 */ /* 0x000fe40008000000 */
[----:B------:R-:W-:Y:S02]  /*5170*/  UISETP.NE.AND UP2, UPT, UR66, 0x1, UPT ;  /* 0x000000014200788c */ /* 0x000fe4000bf45270 */
[----:B------:R-:W-:Y:S02]  /*5180*/  UIMAD.WIDE.U32 UR18, UR14, UR64, URZ ;  /* 0x000000400e1272a5 */ /* 0x000fe4000f8e00ff */
[----:B------:R-:W-:Y:S02]  /*5190*/  USEL UR4, UR53, UR62, !UP2 ;  /* 0x0000003e35047287 */ /* 0x000fe4000d000000 */
[----:B------:R-:W-:Y:S02]  /*51a0*/  UISETP.NE.AND UP0, UPT, UR15, 0x1, UPT ;  /* 0x000000010f00788c */ /* 0x000fe4000bf05270 */
[----:B------:R-:W-:Y:S02]  /*51b0*/  UP2UR UR25, UPR, URZ, 0x2 ;  /* 0x00000002ff197883 */ /* 0x000fe40008000000 */
[----:B------:R-:W-:Y:S02]  /*51c0*/  UISETP.NE.AND UP1, UPT, UR39, 0x1, UPT ;  /* 0x000000012700788c */ /* 0x000fe4000bf25270 */
[----:B---3--:R-:W-:Y:S02]  /*51d0*/  UIMAD.WIDE.U32 UR8, UR4, UR22, URZ ;  /* 0x00000016040872a5 */ /* 0x008fe4000f8e00ff */
[----:B------:R-:W-:Y:S01]  /*51e0*/  USEL UR7, UR61, UR63, !UP0 ;  /* 0x0000003f3d077287 */ /* 0x000fe2000c000000 */
[----:B------:R-:W-:Y:S02]  /*51f0*/  UMOV UR5, UR17 ;  /* 0x0000001100057c82 */ /* 0x000fe40008000000 */
[----:B------:R-:W-:Y:S02]  /*5200*/  USHF.R.U32.HI UR6, URZ, UR69, UR5 ;  /* 0x00000045ff067299 */ /* 0x000fe40008011605 */
[----:B------:R-:W-:Y:S02]  /*5210*/  UIMAD.WIDE.U32 UR10, UR7, UR22, URZ ;  /* 0x00000016070a72a5 */ /* 0x000fe4000f8e00ff */
[----:B------:R-:W-:Y:S02]  /*5220*/  USEL UR6, UR13, UR6, !UP2 ;  /* 0x000000060d067287 */ /* 0x000fe4000d000000 */
[----:B------:R-:W-:Y:S01]  /*5230*/  UISETP.NE.AND UP2, UPT, UR20, URZ, UPT ;  /* 0x000000ff1400728c */ /* 0x000fe2000bf45270 */
[----:B------:R-:W-:Y:S02]  /*5240*/  UMOV UR5, UR19 ;  /* 0x0000001300057c82 */ /* 0x000fe40008000000 */
[----:B------:R-:W-:Y:S03]  /*5250*/  USHF.R.U32.HI UR12, URZ, UR65, UR5 ;  /* 0x00000041ff0c7299 */ /* 0x000fe60008011605 */
[----:B------:R-:W-:Y:S02]  /*5260*/  UMOV UR5, UR9 ;  /* 0x0000000900057c82 */ /* 0x000fe40008000000 */
[----:B------:R-:W-:Y:S03]  /*5270*/  @UP1 USHF.R.U32.HI UR4, URZ, UR23, UR5 ;  /* 0x00000017ff041299 */ /* 0x000fe60008011605 */
[----:B------:R-:W-:Y:S01]  /*5280*/  UMOV UR5, UR11 ;  /* 0x0000000b00057c82 */ /* 0x000fe20008000000 */
[----:B------:R-:W-:Y:S02]  /*5290*/  UIMAD UR4, UR39, UR4, URZ ;  /* 0x00000004270472a4 */ /* 0x000fe4000f8e02ff */
[----:B------:R-:W-:Y:S02]  /*52a0*/  @UP1 USHF.R.U32.HI UR7, URZ, UR23, UR5 ;  /* 0x00000017ff071299 */ /* 0x000fe40008011605 */
[----:B------:R-:W-:Y:S02]  /*52b0*/  USEL UR5, UR14, UR12, !UP0 ;  /* 0x0000000c0e057287 */ /* 0x000fe4000c000000 */
[----:B------:R-:W-:Y:S02]  /*52c0*/  UIMAD.WIDE.U32 UR10, UR6, UR22, URZ ;  /* 0x00000016060a72a5 */ /* 0x000fe4000f8e00ff */
[----:B------:R-:W-:Y:S02]  /*52d0*/  UIMAD UR8, UR39, UR7, URZ ;  /* 0x00000007270872a4 */ /* 0x000fe4000f8e02ff */
[----:B------:R-:W-:Y:S03]  /*52e0*/  UISETP.GE.AND UP0, UPT, UR6, UR4, UPT ;  /* 0x000000040600728c */ /* 0x000fe6000bf06270 */
[----:B------:R-:W-:Y:S01]  /*52f0*/  UMOV UR4, UR11 ;  /* 0x0000000b00047c82 */ /* 0x000fe20008000000 */
[----:B------:R-:W-:Y:S02]  /*5300*/  UISETP.GE.OR UP0, UPT, UR5, UR8, UP0 ;  /* 0x000000080500728c */ /* 0x000fe40008706670 */
[----:B------:R-:W-:Y:S02]  /*5310*/  USHF.R.U32.HI UR4, URZ, UR23, UR4 ;  /* 0x00000017ff047299 */ /* 0x000fe40008011604 */
[----:B------:R-:W-:Y:S02]  /*5320*/  UIMAD.WIDE.U32 UR8, UR5, UR22, URZ ;  /* 0x00000016050872a5 */ /* 0x000fe4000f8e00ff */
[----:B------:R-:W-:Y:S04]  /*5330*/  USEL UR10, UR6, UR4, !UP1 ;  /* 0x00000004060a7287 */ /* 0x000fe8000c800000 */
[----:B------:R-:W-:Y:S01]  /*5340*/  UIADD3 UR11, UPT, UPT, -UR10, URZ, URZ ;  /* 0x000000ff0a0b7290 */ /* 0x000fe2000fffe1ff */
[----:B------:R-:W-:Y:S02]  /*5350*/  @!UP0 UMOV UR4, UR9 ;  /* 0x0000000900048c82 */ /* 0x000fe40008000000 */
[----:B------:R-:W-:Y:S02]  /*5360*/  @!UP0 USHF.R.U32.HI UR4, URZ, UR23, UR4 ;  /* 0x00000017ff048299 */ /* 0x000fe40008011604 */
[----:B------:R-:W-:Y:S02]  /*5370*/  UIMAD UR8, UR39, UR11, UR6 ;  /* 0x0000000b270872a4 */ /* 0x000fe4000f8e0206 */
[----:B------:R-:W-:Y:S02]  /*5380*/  @!UP0 USEL UR4, UR5, UR4, !UP1 ;  /* 0x0000000405048287 */ /* 0x000fe4000c800000 */
[----:B------:R-:W-:Y:S02]  /*5390*/  UISETP.NE.AND UP1, UPT, UR25, URZ, UPT ;  /* 0x000000ff1900728c */ /* 0x000fe4000bf25270 */
[----:B------:R-:W-:Y:S02]  /*53a0*/  @!UP0 UIMAD UR7, UR7, UR8, UR4 ;  /* 0x00000008070782a4 */ /* 0x000fe4000f8e0204 */
[----:B------:R-:W-:Y:S02]  /*53b0*/  @!UP0 UIADD3 UR9, UPT, UPT, UR10, -UR4, URZ ;  /* 0x800000040a098290 */ /* 0x000fe4000fffe0ff */
[----:B------:R-:W-:Y:S02]  /*53c0*/  UIADD3 UR8, UPT, UPT, -UR6, URZ, URZ ;  /* 0x000000ff06087290 */ /* 0x000fe4000fffe1ff */
[----:B------:R-:W-:Y:S02]  /*53d0*/  UIADD3 UR4, UPT, UPT, -UR5, URZ, URZ ;  /* 0x000000ff05047290 */ /* 0x000fe4000fffe1ff */
[----:B------:R-:W-:Y:S03]  /*53e0*/  @!UP0 UIMAD UR6, UR9, UR39, UR5 ;  /* 0x00000027090682a4 */ /* 0x000fe6000f8e0205 */
[----:B------:R-:W-:Y:S01]  /*53f0*/  @!UP0 UMOV UR5, UR7 ;  /* 0x0000000700058c82 */ /* 0x000fe20008000000 */
[----:B------:R-:W-:Y:S02]  /*5400*/  UIMAD UR7, UR15, UR4, UR14 ;  /* 0x000000040f0772a4 */ /* 0x000fe4000f8e020e */
[----:B------:R-:W-:Y:S02]  /*5410*/  UIMAD UR4, UR66, UR8, UR13 ;  /* 0x00000008420472a4 */ /* 0x000fe4000f8e020d */
[----:B------:R-:W-:Y:S02]  /*5420*/  UIMAD UR14, UR5, UR15, UR7 ;  /* 0x0000000f050e72a4 */ /* 0x000fe4000f8e0207 */
[----:B------:R-:W-:Y:S11]  /*5430*/  UIMAD UR13, UR6, UR66, UR4 ;  /* 0x00000042060d72a4 */ /* 0x000ff6000f8e0204 */
[----:B------:R-:W-:Y:S01]  /*5440*/  @!UPT UIADD3 URZ, UPT, UPT, URZ, URZ, URZ ;  /* 0x000000fffffff290 */ /* 0x000fe2000fffe0ff */
.L_x_91:
[----:B------:R-:W2:Y:S01]  /*5450*/  @!UP4 LDCU.128 UR8, c[0x0][0xf10] ;  /* 0x0001e200ff08c7ac */ /* 0x000ea20008000c00 */
[----:B------:R-:W-:Y:S04]  /*5460*/  ISETP.NE.U32.AND P0, PT, RZ, UR54, PT ;  /* 0x00000036ff007c0c */ /* 0x000fe8000bf05070 */
[----:B------:R-:W-:Y:S01]  /*5470*/  ISETP.NE.AND.EX P0, PT, RZ, UR55, PT, P0 ;  /* 0x00000037ff007c0c */ /* 0x000fe2000bf05300 */
[----:B------:R-:W4:Y:S01]  /*5480*/  @!UP4 LDCU UR5, c[0x0][0xf0c] ;  /* 0x0001e180ff05c7ac */ /* 0x000f220008000800 */
[----:B------:R-:W3:Y:S01]  /*5490*/  @!UP4 LDCU UR4, c[0x0][0xf20] ;  /* 0x0001e400ff04c7ac */ /* 0x000ee20008000800 */
[----:B------:R-:W-:Y:S02]  /*54a0*/  USHF.L.U32 UR17, UR24, 0x8, URZ ;  /* 0x0000000818117899 */ /* 0x000fe400080006ff */
[----:B--2---:R-:W-:Y:S02]  /*54b0*/  UIMAD.WIDE.U32 UR6, UR14, UR8, URZ ;  /* 0x000000080e0672a5 */ /* 0x004fe4000f8e00ff */
[----:B------:R-:W-:Y:S02]  /*54c0*/  UIADD3 UR18, UPT, UPT, UR17, 0x60, URZ ;  /* 0x0000006011127890 */ /* 0x000fe4000fffe0ff */
[----:B------:R-:W-:Y:S02]  /*54d0*/  @!UP4 USHF.R.U32.HI UR7, URZ, UR9, UR7 ;  /* 0x00000009ff07c299 */ /* 0x000fe40008011607 */
[----:B------:R-:W-:Y:S02]  /*54e0*/  UIMAD.WIDE.U32 UR8, UR13, UR11, URZ ;  /* 0x0000000b0d0872a5 */ /* 0x000fe4000f8e00ff */
[----:B----4-:R-:W-:Y:S02]  /*54f0*/  @!UP4 UISETP.NE.AND UP0, UPT, UR5, 0x1, UPT ;  /* 0x000000010500c88c */ /* 0x010fe4000bf05270 */
[----:B------:R-:W-:Y:S02]  /*5500*/  USHF.L.U32 UR59, UR27, 0x7, URZ ;  /* 0x000000071b3b7899 */ /* 0x000fe400080006ff */
[----:B------:R-:W-:Y:S02]  /*5510*/  @!UP4 USEL UR7, UR14, UR7, !UP0 ;  /* 0x000000070e07c287 */ /* 0x000fe4000c000000 */
[----:B------:R-:W-:Y:S01]  /*5520*/  @!UP4 UISETP.NE.AND UP0, UPT, UR10, 0x1, UPT ;  /* 0x000000010a00c88c */ /* 0x000fe2000bf05270 */
[----:B------:R-:W-:Y:S01]  /*5530*/  @!UP4 UMOV UR6, UR9 ;  /* 0x000000090006cc82 */ /* 0x000fe20008000000 */
[----:B------:R-:W-:Y:S01]  /*5540*/  UMOV UR58, UR18 ;  /* 0x00000012003a7c82 */ /* 0x000fe20008000000 */
[----:B---3--:R-:W-:Y:S04]  /*5550*/  @!UP4 USHF.R.U32.HI UR6, URZ, UR4, UR6 ;  /* 0x00000004ff06c299 */ /* 0x008fe80008011606 */
[----:B------:R-:W-:Y:S04]  /*5560*/  @!UP4 USEL UR6, UR13, UR6, !UP0 ;  /* 0x000000060d06c287 */ /* 0x000fe8000c000000 */
[----:B------:R-:W-:Y:S02]  /*5570*/  @!UP4 UIADD3 UR4, UPT, UPT, -UR7, UR6, URZ ;  /* 0x000000060704c290 */ /* 0x000fe4000fffe1ff */
[----:B------:R-:W-:Y:S02]  /*5580*/  @!UP4 UIADD3 UR6, UPT, UPT, UR7, -UR6, URZ ;  /* 0x800000060706c290 */ /* 0x000fe4000fffe0ff */
[----:B------:R-:W-:Y:S02]  /*5590*/  @!UP4 UIMAD UR14, UR4, UR5, UR14 ;  /* 0x00000005040ec2a4 */ /* 0x000fe4000f8e020e */
[----:B------:R-:W-:Y:S01]  /*55a0*/  @!UP4 UIMAD UR13, UR6, UR10, UR13 ;  /* 0x0000000a060dc2a4 */ /* 0x000fe2000f8e020d */
[----:B------:R-:W-:Y:S11]  /*55b0*/  BRA.U UP1, `(.L_x_92) ;  /* 0x0000000101107547 */ /* 0x000ff6000b800000 */
[----:B-1----:R-:W-:Y:S04]  /*55c0*/  MOV R0, UR68 ;  /* 0x0000004400007c02 */ /* 0x002fe80008000f00 */
[----:B------:R-:W-:Y:S04]  /*55d0*/  SHF.L.U32 R5, R0, 0x1f, RZ ;  /* 0x0000001f00057819 */ /* 0x000fe800000006ff */
[----:B------:R-:W1:Y:S02]  /*55e0*/  SYNCS.PHASECHK.TRANS64.TRYWAIT P1, [UR21+0x128], R5 ;  /* 0x00012805ff0075a7 */ /* 0x000e640008021115 */
[----:B-1----:R-:W-:Y:S05]  /*55f0*/  @!P1 BRA `(.L_x_93) ;  /* 0x000000e400389947 */ /* 0x002fea0003800000 */
.L_x_92:
[----:B------:R-:W-:Y:S05]  /*5600*/  BRA.U !UP5, `(.L_x_94) ;  /* 0x000000010d387547 */ /* 0x000fea000b800000 */
[----:B------:R-:W-:Y:S01]  /*5610*/  UPLOP3.LUT UP2, UPT, UPT, UPT, UP6, 0x80, 0x8 ;  /* 0x000000000008789c */ /* 0x000fe20003f4f060 */
[----:B-1----:R-:W-:Y:S01]  /*5620*/  HFMA2 R0, -RZ, RZ, 0, 5.9604644775390625e-08 ;  /* 0x00000001ff007431 */ /* 0x002fe200000001ff */
[----:B------:R-:W1:Y:S01]  /*5630*/  LDCU.64 UR8, c[0x0][0x358] ;  /* 0x00006b00ff0877ac */ /* 0x000e620008000a00 */
[----:B------:R-:W-:Y:S03]  /*5640*/  IMAD.MOV.U32 R176, RZ, RZ, 0x1 ;  /* 0x00000001ffb07424 */ /* 0x000fe600078e00ff */
[----:B------:R-:W-:Y:S05]  /*5650*/  PLOP3.LUT P1, PT, PT, PT, UP2, 0x80, 0x8 ;  /* 0x000000000008781c */ /* 0x000fea0003f2f028 */
[----:B------:R-:W2:Y:S01]  /*5660*/  @UP2 LDCU.64 UR4, c[0x0][0xc88] ;  /* 0x00019100ff0427ac */ /* 0x000ea20008000a00 */
[----:B------:R-:W-:Y:S07]  /*5670*/  @UP2 UIMAD UR6, UR44, UR54, URZ ;  /* 0x000000362c0622a4 */ /* 0x000fee000f8e02ff */
[----:B------:R-:W-:Y:S01]  /*5680*/  @!P1 PRMT R176, R0, 0x7610, R176 ;  /* 0x0000761000b09816 */ /* 0x000fe200000000b0 */
[----:B--2---:R-:W-:Y:S06]  /*5690*/  @UP2 UIMAD.WIDE UR4, UR6, 0x4, UR4 ;  /* 0x00000004060428a5 */ /* 0x004fec000f8e0204 */
[----:B------:R-:W-:Y:S01]  /*56a0*/  IMAD.U32 R4, RZ, RZ, UR4 ;  /* 0x00000004ff047e24 */ /* 0x000fe2000f8e00ff */
[----:B------:R-:W-:Y:S04]  /*56b0*/  MOV R5, UR5 ;  /* 0x0000000500057c02 */ /* 0x000fe80008000f00 */
[----:B------:R-:W2:Y:S01]  /*56c0*/  @!UP2 LDCU UR4, c[0x0][0xc80] ;  /* 0x00019000ff04a7ac */ /* 0x000ea20008000800 */
[----:B-1---5:R3:W5:Y:S02]  /*56d0*/  @P1 LDG.E R133, desc[UR8][R4.64] ;  /* 0x0000000804851981 */ /* 0x022764000c1e1900 */
[----:B--23--:R-:W-:Y:S07]  /*56e0*/  @!P1 IMAD.U32 R133, RZ, RZ, UR4 ;  /* 0x00000004ff859e24 */ /* 0x00cfee000f8e00ff */
.L_x_94:
[----:B-----5:R-:W-:Y:S01]  /*56f0*/  @!P0 FSETP.EQ.AND P2, PT, R133, RZ, PT ;  /* 0x000000ff8500820b */ /* 0x020fe20003f42000 */
[----:B------:R-:W-:Y:S01]  /*5700*/  @!UPT UIADD3 URZ, UPT, UPT, URZ, URZ, URZ ;  /* 0x000000fffffff290 */ /* 0x000fe2000fffe0ff */
[----:B------:R-:W-:Y:S11]  /*5710*/  @!P0 BRA `(.L_x_95) ;  /* 0x0000000000148947 */ /* 0x000ff60003800000 */
[----:B------:R-:W-:Y:S02]  /*5720*/  LOP3.LUT P0, RZ, R176, 0xff, RZ, 0xc0, !PT ;  /* 0x000000ffb0ff7812 */ /* 0x000fe4000780c0ff */
[----:B------:R-:W-:Y:S04]  /*5730*/  PLOP3.LUT P2, PT, PT, PT, UP2, 0x80, 0x8 ;  /* 0x000000000008781c */ /* 0x000fe80003f4f028 */
[----:B------:R-:W-:Y:S07]  /*5740*/  PLOP3.LUT P2, PT, P2, PT, PT, 0x8, 0x80 ;  /* 0x000000000080781c */ /* 0x000fee000174e170 */
[----:B------:R-:W-:Y:S11]  /*5750*/  @P0 FSETP.EQ.AND P2, PT, R133, RZ, PT ;  /* 0x000000ff8500020b */ /* 0x000ff60003f42000 */
[----:B------:R-:W-:Y:S02]  /*5760*/  @!UPT UIADD3 URZ, UPT, UPT, URZ, URZ, URZ ;  /* 0x000000fffffff290 */ /* 0x000fe4000fffe0ff */
.L_x_95:
[----:B-1----:R-:W-:Y:S01]  /*5770*/  IMAD.MOV.U32 R0, RZ, RZ, 0x1 ;  /* 0x00000001ff007424 */ /* 0x002fe200078e00ff */
[----:B------:R-:W-:Y:S01]  /*5780*/  ULOP3.LUT UP0, UR19, UR29, 0x1, URZ, 0xc0, !UPT ;  /* 0x000000011d137892 */ /* 0x000fe2000f80c0ff */
[----:B------:R-:W-:Y:S03]  /*5790*/  ELECT P1, URZ, PT ;  /* 0x0000000000ff782f */ /* 0x000fe60003820000 */
[----:B------:R-:W-:Y:S02]  /*57a0*/  SHF.L.U32 R5, R0, 0x1f, RZ ;  /* 0x0000001f00057819 */ /* 0x000fe400000006ff */
[----:B------:R-:W-:Y:S02]  /*57b0*/  PLOP3.LUT P1, PT, P2, P1, PT, 0xf2, 0x2f ;  /* 0x00000000002f781c */ /* 0x000fe40001723e72 */
[----:B------:R-:W1:Y:S03]  /*57c0*/  SYNCS.PHASECHK.TRANS64.TRYWAIT P0, [UR21+0x100], R5 ;  /* 0x00010005ff0075a7 */ /* 0x000e660008001115 */
[----:B------:R-:W-:Y:S01]  /*57d0*/  @UP0 UIADD3 UR58, UPT, UPT, UR17, URZ, URZ ;  /* 0x000000ff113a0290 */ /* 0x000fe2000fffe0ff */
[----:B-1----:R-:W-:Y:S11]  /*57e0*/  @!P0 BRA `(.L_x_96) ;  /* 0x000000e000d48947 */ /* 0x002ff60003800000 */
.L_x_246:
[----:B------:R-:W-:Y:S01]  /*57f0*/  @!P1 IADD3 R2, P0, PT, R12, 0x980, RZ ;  /* 0x000009800c029810 */ /* 0x000fe20007f1e0ff */
[----:B------:R-:W-:Y:S01]  /*5800*/  VOTEU.ALL UP0, P1 ;  /* 0x0000000000ff7886 */ /* 0x000fe20000800000 */
[----:B------:R-:W-:Y:S01]  /*5810*/  UMOV UR6, 0x0 ;  /* 0x0000000000067882 */ /* 0x000fe20000000000 */
[----:B------:R-:W-:Y:S01]  /*5820*/  UMOV UR7, 0x10000000 ;  /* 0x1000000000077882 */ /* 0x000fe20000000000 */
[----:B------:R-:W-:Y:S01]  /*5830*/  @!P1 R2UR UR5, R2 ;  /* 0x00000000020592ca */ /* 0x000fe200000e0000 */
[----:B-1----:R-:W-:Y:S01]  /*5840*/  @!P1 IMAD.X R0, RZ, RZ, R13, P0 ;  /* 0x000000ffff009224 */ /* 0x002fe200000e060d */
[----:B------:R-:W-:Y:S02]  /*5850*/  @!UP0 UIADD3 UR56, UPT, UPT, UR21, 0x200, URZ ;  /* 0x0000020015388890 */ /* 0x000fe4000fffe0ff */
[----:B------:R-:W-:Y:S02]  /*5860*/  @!UP0 UIADD3 UR10, UPT, UPT, UR58, 0x80, URZ ;  /* 0x000000803a0a8890 */ /* 0x000fe4000fffe0ff */
[----:B------:R-:W-:Y:S01]  /*5870*/  @!P1 R2UR UR4, R0 ;  /* 0x00000000000492ca */ /* 0x000fe200000e0000 */
[----:B------:R-:W-:Y:S01]  /*5880*/  @!UP0 UIADD3 UR8, UPT, UPT, UR21, 0x1200, URZ ;  /* 0x0000120015088890 */ /* 0x000fe2000fffe0ff */
[----:B------:R-:W-:Y:S01]  /*5890*/  @!P1 IMAD.MOV.U32 R0, RZ, RZ, 0x2000 ;  /* 0x00002000ff009424 */ /* 0x000fe200078e00ff */
[----:B------:R-:W-:Y:S01]  /*58a0*/  VOTEU.ALL UP0, P1 ;  /* 0x0000000000ff7886 */ /* 0x000fe20000800000 */
[----:B------:R-:W-:Y:S01]  /*58b0*/  UMOV UR60, UR44 ;  /* 0x0000002c003c7c82 */ /* 0x000fe20008000000 */
[----:B------:R-:W-:Y:S01]  /*58c0*/  UMOV UR9, UR57 ;  /* 0x0000003900097c82 */ /* 0x000fe20008000000 */
[----:B------:R-:W-:Y:S01]  /*58d0*/  UMOV UR11, UR59 ;  /* 0x0000003b000b7c82 */ /* 0x000fe20008000000 */
[----:B------:R-:W-:Y:S01]  /*58e0*/  IMAD.U32 R6, RZ, RZ, UR5 ;  /* 0x00000005ff067e24 */ /* 0x000fe2000f8e00ff */
[----:B------:R-:W-:Y:S05]  /*58f0*/  UMOV UR12, UR44 ;  /* 0x0000002c000c7c82 */ /* 0x000fea0008000000 */
[----:B------:R-:W-:Y:S01]  /*5900*/  IMAD.U32 R7, RZ, RZ, UR4 ;  /* 0x00000004ff077e24 */ /* 0x000fe2000f8e00ff */
[----:B------:R-:W-:Y:S04]  /*5910*/  @!P1 R2UR UR4, R6 ;  /* 0x00000000060492ca */ /* 0x000fe800000e0000 */
[----:B------:R-:W-:Y:S11]  /*5920*/  @!P1 R2UR UR5, R7 ;  /* 0x00000000070592ca */ /* 0x000ff600000e0000 */
[----:B------:R-:W-:Y:S02]  /*5930*/  @!UPT UIADD3 URZ, UPT, UPT, URZ, URZ, URZ ;  /* 0x000000fffffff290 */ /* 0x000fe4000fffe0ff */
[----:B------:R1:W-:Y:S01]  /*5940*/  @!UP0 UTMALDG.3D [UR56], [UR4], desc[UR6] ;  /* 0x00000638040085b4 */ /* 0x0003e20008011000 */
[----:B------:R-:W-:Y:S05]  /*5950*/  VOTEU.ALL UP0, P1 ;  /* 0x0000000000ff7886 */ /* 0x000fea0000800000 */
[----:B------:R1:W-:Y:S01]  /*5960*/  @!UP0 UTMALDG.3D [UR8], [UR4], desc[UR6] ;  /* 0x00000608040085b4 */ /* 0x0003e20008011000 */
[----:B------:R1:W-:Y:S01]  /*5970*/  @!P1 SYNCS.ARRIVE.TRANS64.RED.A0TR RZ, [UR21+0xe0], R0 ;  /* 0x0000e000ffff99a7 */ /* 0x0003e20008300415 */
[----:B------:R-:W-:Y:S01]  /*5980*/  SYNCS.ARRIVE.TRANS64.RED.A1T0 RZ, [UR46], RZ ;  /* 0x000000ffffff79a7 */ /* 0x000fe2000810042e */
[----:B------:R-:W2:Y:S02]  /*5990*/  SYNCS.PHASECHK.TRANS64.TRYWAIT P0, [UR21+0x108], R5 ;  /* 0x00010805ff0075a7 */ /* 0x000ea40008001115 */
[----:B-12---:R-:W-:Y:S05]  /*59a0*/  @!P0 BRA `(.L_x_97) ;  /* 0x000000e0007c8947 */ /* 0x006fea0003800000 */
.L_x_248:
        /* <DEDUP_REMOVED lines=11> */
[----:B------:R-:W-:Y:S01]  /*5a60*/  @!UP0 UIADD3 UR8, UPT, UPT, UR21, 0x3200, URZ ;  /* 0x0000320015088890 */ /* 0x000fe2000fffe0ff */
[----:B------:R-:W-:Y:S01]  /*5a70*/  VOTEU.ALL UP0, P1 ;  /* 0x0000000000ff7886 */ /* 0x000fe20000800000 */
[----:B------:R-:W-:Y:S02]  /*5a80*/  UMOV UR50, UR58 ;  /* 0x0000003a00327c82 */ /* 0x000fe40008000000 */
[----:B------:R-:W-:Y:S01]  /*5a90*/  IMAD.U32 R6, RZ, RZ, UR5 ;  /* 0x00000005ff067e24 */ /* 0x000fe2000f8e00ff */
[----:B------:R-:W-:Y:S01]  /*5aa0*/  UMOV UR52, UR44 ;  /* 0x0000002c00347c82 */ /* 0x000fe20008000000 */
[----:B------:R-:W-:Y:S01]  /*5ab0*/  UMOV UR9, UR49 ;  /* 0x0000003100097c82 */ /* 0x000fe20008000000 */
[----:B------:R-:W-:Y:S01]  /*5ac0*/  UMOV UR12, UR44 ;  /* 0x0000002c000c7c82 */ /* 0x000fe20008000000 */
[----:B------:R-:W-:Y:S01]  /*5ad0*/  UMOV UR11, UR51 ;  /* 0x00000033000b7c82 */ /* 0x000fe20008000000 */
[----:B------:R-:W-:Y:S01]  /*5ae0*/  USHF.L.U32 UR16, UR19, 0x5, URZ ;  /* 0x0000000513107899 */ /* 0x000fe200080006ff */
[----:B------:R-:W-:Y:S01]  /*5af0*/  IMAD.U32 R7, RZ, RZ, UR4 ;  /* 0x00000004ff077e24 */ /* 0x000fe2000f8e00ff */
[----:B------:R-:W-:Y:S04]  /*5b00*/  @!P1 R2UR UR4, R6 ;  /* 0x00000000060492ca */ /* 0x000fe800000e0000 */
[----:B------:R-:W-:Y:S11]  /*5b10*/  @!P1 R2UR UR5, R7 ;  /* 0x00000000070592ca */ /* 0x000ff600000e0000 */
[----:B------:R-:W-:Y:S02]  /*5b20*/  @!UPT UIADD3 URZ, UPT, UPT, URZ, URZ, URZ ;  /* 0x000000fffffff290 */ /* 0x000fe4000fffe0ff */
[----:B------:R-:W-:Y:S01]  /*5b30*/  @!UP0 UTMALDG.3D [UR48], [UR4], desc[UR6] ;  /* 0x00000630040085b4 */ /* 0x000fe20008011000 */
[----:B------:R-:W-:Y:S05]  /*5b40*/  VOTEU.ALL UP0, P1 ;  /* 0x0000000000ff7886 */ /* 0x000fea0000800000 */
[----:B------:R1:W-:Y:S01]  /*5b50*/  @!UP0 UTMALDG.3D [UR8], [UR4], desc[UR6] ;  /* 0x00000608040085b4 */ /* 0x0003e20008011000 */
[----:B------:R2:W-:Y:S01]  /*5b60*/  @!P1 SYNCS.ARRIVE.TRANS64.RED.A0TR RZ, [UR21+0xe8], R0 ;  /* 0x0000e800ffff99a7 */ /* 0x0005e20008300415 */
[----:B------:R-:W-:Y:S01]  /*5b70*/  SYNCS.ARRIVE.TRANS64.RED.A1T0 RZ, [UR45], RZ ;  /* 0x000000ffffff79a7 */ /* 0x000fe2000810042d */
[----:B------:R-:W3:Y:S01]  /*5b80*/  SYNCS.PHASECHK.TRANS64.TRYWAIT P0, [UR21+0x110], R5 ;  /* 0x00011005ff0075a7 */ /* 0x000ee20008001115 */
[----:B-1----:R-:W-:Y:S01]  /*5b90*/  UIADD3 UR4, UPT, UPT, UR17, -UR16, URZ ;  /* 0x8000001011047290 */ /* 0x002fe2000fffe0ff */
[----:B--23--:R-:W-:Y:S11]  /*5ba0*/  @!P0 BRA `(.L_x_98) ;  /* 0x000000e000148947 */ /* 0x00cff60003800000 */
.L_x_250:
[----:B------:R-:W-:Y:S01]  /*5bb0*/  @!P1 IADD3 R2, P0, PT, R12, 0x980, RZ ;  /* 0x000009800c029810 */ /* 0x000fe20007f1e0ff */
[----:B------:R-:W-:Y:S01]  /*5bc0*/  VOTEU.ALL UP0, P1 ;  /* 0x0000000000ff7886 */ /* 0x000fe20000800000 */
[----:B------:R-:W-:Y:S02]  /*5bd0*/  UIADD3 UR42, UPT, UPT, UR4, 0x40, URZ ;  /* 0x00000040042a7890 */ /* 0x000fe4000fffe0ff */
        /* <DEDUP_REMOVED lines=8> */
[----:B------:R-:W-:Y:S01]  /*5c60*/  UMOV UR24, 0x0 ;  /* 0x0000000000187882 */ /* 0x000fe20000000000 */
[----:B------:R-:W-:Y:S01]  /*5c70*/  UMOV UR25, 0x10000000 ;  /* 0x1000000000197882 */ /* 0x000fe20000000000 */
[----:B------:R-:W-:Y:S01]  /*5c80*/  UMOV UR43, UR59 ;  /* 0x0000003b002b7c82 */ /* 0x000fe20008000000 */
[----:B------:R-:W-:Y:S01]  /*5c90*/  IMAD.U32 R6, RZ, RZ, UR6 ;  /* 0x00000006ff067e24 */ /* 0x000fe2000f8e00ff */
[----:B------:R-:W-:Y:S01]  /*5ca0*/  UMOV UR9, UR41 ;  /* 0x0000002900097c82 */ /* 0x000fe20008000000 */
[----:B------:R-:W-:Y:S01]  /*5cb0*/  UMOV UR11, UR59 ;  /* 0x0000003b000b7c82 */ /* 0x000fe20008000000 */
[----:B------:R-:W-:Y:S02]  /*5cc0*/  UMOV UR12, UR44 ;  /* 0x0000002c000c7c82 */ /* 0x000fe40008000000 */
[----:B------:R-:W-:Y:S01]  /*5cd0*/  @!P1 R2UR UR6, R6 ;  /* 0x00000000060692ca */ /* 0x000fe200000e0000 */
[----:B------:R-:W-:Y:S05]  /*5ce0*/  IMAD.U32 R7, RZ, RZ, UR5 ;  /* 0x00000005ff077e24 */ /* 0x000fea000f8e00ff */
        /* <DEDUP_REMOVED lines=9> */
.L_x_252:
[----:B------:R-:W-:Y:S01]  /*5d80*/  @!P1 IADD3 R2, P0, PT, R12, 0x980, RZ ;  /* 0x000009800c029810 */ /* 0x000fe20007f1e0ff */
[----:B------:R-:W-:Y:S01]  /*5d90*/  VOTEU.ALL UP0, P1 ;  /* 0x0000000000ff7886 */ /* 0x000fe20000800000 */
[----:B------:R-:W-:Y:S01]  /*5da0*/  UMOV UR6, 0x0 ;  /* 0x0000000000067882 */ /* 0x000fe20000000000 */
[----:B------:R-:W-:Y:S01]  /*5db0*/  UMOV UR7, 0x10000000 ;  /* 0x1000000000077882 */ /* 0x000fe20000000000 */
[----:B------:R-:W-:Y:S01]  /*5dc0*/  @!P1 R2UR UR5, R2 ;  /* 0x00000000020592ca */ /* 0x000fe200000e0000 */
[----:B-1----:R-:W-:Y:S01]  /*5dd0*/  @!P1 IMAD.X R0, RZ, RZ, R13, P0 ;  /* 0x000000ffff009224 */ /* 0x002fe200000e060d */
[----:B------:R-:W-:Y:S01]  /*5de0*/  @!UP0 UIADD3 UR10, UPT, UPT, UR4, 0xc0, URZ ;  /* 0x000000c0040a8890 */ /* 0x000fe2000fffe0ff */
[----:B------:R-:W-:Y:S01]  /*5df0*/  SHF.L.U32 R4, RZ, 0x1f, RZ ;  /* 0x0000001fff047819 */ /* 0x000fe200000006ff */
        /* <DEDUP_REMOVED lines=11> */
[----:B------:R-:W-:Y:S02]  /*5eb0*/  UMOV UR11, UR35 ;  /* 0x00000023000b7c82 */ /* 0x000fe40008000000 */
        /* <DEDUP_REMOVED lines=10> */
[----:B-1----:R-:W-:Y:S01]  /*5f60*/  UIADD3 UR4, UPT, UPT, UR17, UR16, URZ ;  /* 0x0000001011047290 */ /* 0x002fe2000fffe0ff */
[----:B--23--:R-:W-:Y:S11]  /*5f70*/  @!P0 BRA `(.L_x_100) ;  /* 0x000000dc00508947 */ /* 0x00cff60003800000 */
.L_x_254:
[----:B------:R-:W-:Y:S01]  /*5f80*/  @!P1 IADD3 R2, P0, PT, R12, 0x980, RZ ;  /* 0x000009800c029810 */ /* 0x000fe20007f1e0ff */
[----:B------:R-:W-:Y:S01]  /*5f90*/  VOTEU.ALL UP0, P1 ;  /* 0x0000000000ff7886 */ /* 0x000fe20000800000 */
[----:B------:R-:W-:Y:S02]  /*5fa0*/  UIADD3 UR26, UPT, UPT, UR4, 0x20, URZ ;  /* 0x00000020041a7890 */ /* 0x000fe4000fffe0ff */
[----:B------:R-:W-:Y:S01]  /*5fb0*/  @!P1 R2UR UR6, R2 ;  /* 0x00000000020692ca */ /* 0x000fe200000e0000 */
[----:B------:R-:W-:Y:S01]  /*5fc0*/  @!P1 IMAD.X R0, RZ, RZ, R13, P0 ;  /* 0x000000ffff009224 */ /* 0x000fe200000e060d */
        /* <DEDUP_REMOVED lines=12> */
[----:B------:R-:W-:Y:S01]  /*6090*/  UMOV UR9, UR57 ;  /* 0x0000003900097c82 */ /* 0x000fe20008000000 */
[----:B------:R-:W-:Y:S01]  /*60a0*/  UMOV UR11, UR59 ;  /* 0x0000003b000b7c82 */ /* 0x000fe20008000000 */
[----:B------:R-:W-:Y:S01]  /*60b0*/  @!P1 R2UR UR6, R6 ;  /* 0x00000000060692ca */ /* 0x000fe200000e0000 */
[----:B-1----:R-:W-:Y:S01]  /*60c0*/  IMAD.U32 R7, RZ, RZ, UR5 ;  /* 0x00000005ff077e24 */ /* 0x002fe2000f8e00ff */
[----:B------:R-:W-:Y:S04]  /*60d0*/  UMOV UR12, UR44 ;  /* 0x0000002c000c7c82 */ /* 0x000fe80008000000 */
        /* <DEDUP_REMOVED lines=9> */
.L_x_256:
[----:B------:R-:W-:Y:S01]  /*6170*/  @!P1 IADD3 R2, P0, PT, R12, 0x980, RZ ;  /* 0x000009800c029810 */ /* 0x000fe20007f1e0ff */
[----:B------:R-:W-:Y:S01]  /*6180*/  VOTEU.ALL UP0, P1 ;  /* 0x0000000000ff7886 */ /* 0x000fe20000800000 */
[----:B------:R-:W-:Y:S01]  /*6190*/  UMOV UR6, 0x0 ;  /* 0x0000000000067882 */ /* 0x000fe20000000000 */
[----:B------:R-:W-:Y:S01]  /*61a0*/  UMOV UR7, 0x10000000 ;  /* 0x1000000000077882 */ /* 0x000fe20000000000 */
[----:B------:R-:W-:Y:S01]  /*61b0*/  @!P1 R2UR UR5, R2 ;  /* 0x00000000020592ca */ /* 0x000fe200000e0000 */
[----:B------:R-:W-:Y:S01]  /*61c0*/  @!P1 IMAD.X R0, RZ, RZ, R13, P0 ;  /* 0x000000ffff009224 */ /* 0x000fe200000e060d */
[----:B------:R-:W-:Y:S02]  /*61d0*/  @!UP0 UIADD3 UR10, UPT, UPT, UR4, 0xa0, URZ ;  /* 0x000000a0040a8890 */ /* 0x000fe4000fffe0ff */
[----:B------:R-:W-:Y:S02]  /*61e0*/  @!UP0 UIADD3 UR27, UPT, UPT, UR59, 0x40, URZ ;  /* 0x000000403b1b8890 */ /* 0x000fe4000fffe0ff */
[----:B------:R-:W-:Y:S01]  /*61f0*/  @!P1 R2UR UR4, R0 ;  /* 0x00000000000492ca */ /* 0x000fe200000e0000 */
[----:B------:R-:W-:Y:S01]  /*6200*/  @!UP0 UIADD3 UR24, UPT, UPT, UR21, 0x2200, URZ ;  /* 0x0000220015188890 */ /* 0x000fe2000fffe0ff */
[----:B------:R-:W-:Y:S01]  /*6210*/  @!P1 IMAD.MOV.U32 R0, RZ, RZ, 0x2000 ;  /* 0x00002000ff009424 */ /* 0x000fe200078e00ff */
[----:B------:R-:W-:Y:S02]  /*6220*/  @!UP0 UIADD3 UR8, UPT, UPT, UR21, 0x3200, URZ ;  /* 0x0000320015088890 */ /* 0x000fe4000fffe0ff */
[----:B------:R-:W-:Y:S02]  /*6230*/  UISETP.NE.AND UP0, UPT, UR19, URZ, UPT ;  /* 0x000000ff1300728c */ /* 0x000fe4000bf05270 */
[----:B------:R-:W-:Y:S01]  /*6240*/  IMAD.U32 R6, RZ, RZ, UR5 ;  /* 0x00000005ff067e24 */ /* 0x000fe2000f8e00ff */
[----:B------:R-:W-:Y:S01]  /*6250*/  UMOV UR25, UR49 ;  /* 0x0000003100197c82 */ /* 0x000fe20008000000 */
[----:B------:R-:W-:Y:S01]  /*6260*/  UMOV UR28, UR44 ;  /* 0x0000002c001c7c82 */ /* 0x000fe20008000000 */
[----:B------:R-:W-:Y:S01]  /*6270*/  UMOV UR9, UR49 ;  /* 0x0000003100097c82 */ /* 0x000fe20008000000 */
[----:B------:R-:W-:Y:S01]  /*6280*/  UMOV UR12, UR44 ;  /* 0x0000002c000c7c82 */ /* 0x000fe20008000000 */
[----:B------:R-:W-:Y:S01]  /*6290*/  UMOV UR11, UR27 ;  /* 0x0000001b000b7c82 */ /* 0x000fe20008000000 */
[----:B-1----:R-:W-:Y:S01]  /*62a0*/  IMAD.U32 R7, RZ, RZ, UR4 ;  /* 0x00000004ff077e24 */ /* 0x002fe2000f8e00ff */
[----:B------:R-:W-:Y:S02]  /*62b0*/  @!P1 R2UR UR4, R6 ;  /* 0x00000000060492ca */ /* 0x000fe400000e0000 */
[----:B------:R-:W-:Y:S02]  /*62c0*/  @!UP0 UIADD3 UR18, UPT, UPT, UR17, URZ, URZ ;  /* 0x000000ff11128290 */ /* 0x000fe4000fffe0ff */
[----:B------:R-:W-:Y:S01]  /*62d0*/  @!P1 R2UR UR5, R7 ;  /* 0x00000000070592ca */ /* 0x000fe200000e0000 */
[----:B------:R-:W-:Y:S11]  /*62e0*/  VOTEU.ALL UP0, P1 ;  /* 0x0000000000ff7886 */ /* 0x000ff60000800000 */
[----:B------:R-:W-:Y:S01]  /*62f0*/  @!UPT UIADD3 URZ, UPT, UPT, URZ, URZ, URZ ;  /* 0x000000fffffff290 */ /* 0x000fe2000fffe0ff */
[----:B------:R1:W-:Y:S01]  /*6300*/  @!UP0 UTMALDG.3D [UR24], [UR4], desc[UR6] ;  /* 0x00000618040085b4 */ /* 0x0003e20008011000 */
[----:B------:R-:W-:Y:S05]  /*6310*/  VOTEU.ALL UP0, P1 ;  /* 0x0000000000ff7886 */ /* 0x000fea0000800000 */
[----:B------:R1:W-:Y:S01]  /*6320*/  @!UP0 UTMALDG.3D [UR8], [UR4], desc[UR6] ;  /* 0x00000608040085b4 */ /* 0x0003e20008011000 */
[----:B------:R1:W-:Y:S01]  /*6330*/  @!P1 SYNCS.ARRIVE.TRANS64.RED.A0TR RZ, [UR21+0xe8], R0 ;  /* 0x0000e800ffff99a7 */ /* 0x0003e20008300415 */
[----:B------:R-:W-:Y:S01]  /*6340*/  SYNCS.ARRIVE.TRANS64.RED.A1T0 RZ, [UR45], RZ ;  /* 0x000000ffffff79a7 */ /* 0x000fe2000810042d */
[----:B------:R-:W2:Y:S02]  /*6350*/  SYNCS.PHASECHK.TRANS64.TRYWAIT P0, [UR21+0x110], R4 ;  /* 0x00011004ff0075a7 */ /* 0x000ea40008001115 */
[----:B-12---:R-:W-:Y:S05]  /*6360*/  @!P0 BRA `(.L_x_102) ;  /* 0x000000d800848947 */ /* 0x006fea0003800000 */
.L_x_258:
[----:B------:R-:W-:Y:S01]  /*6370*/  @!P1 IADD3 R2, P0, PT, R12, 0x980, RZ ;  /* 0x000009800c029810 */ /* 0x000fe20007f1e0ff */
[----:B------:R-:W-:Y:S01]  /*6380*/  VOTEU.ALL UP0, P1 ;  /* 0x0000000000ff7886 */ /* 0x000fe20000800000 */
[----:B------:R-:W-:Y:S01]  /*6390*/  UMOV UR6, 0x0 ;  /* 0x0000000000067882 */ /* 0x000fe20000000000 */
[----:B------:R-:W-:Y:S01]  /*63a0*/  UMOV UR7, 0x10000000 ;  /* 0x1000000000077882 */ /* 0x000fe20000000000 */
[----:B------:R-:W-:Y:S01]  /*63b0*/  @!P1 R2UR UR5, R2 ;  /* 0x00000000020592ca */ /* 0x000fe200000e0000 */
[----:B------:R-:W-:Y:S01]  /*63c0*/  @!P1 IMAD.X R0, RZ, RZ, R13, P0 ;  /* 0x000000ffff009224 */ /* 0x000fe200000e060d */
[----:B------:R-:W-:Y:S01]  /*63d0*/  @!UP0 UIADD3 UR16, UPT, UPT, UR21, 0x4200, URZ ;  /* 0x0000420015108890 */ /* 0x000fe2000fffe0ff */
[----:B------:R-:W-:Y:S01]  /*63e0*/  VIADD R10, R10, 0x1 ;  /* 0x000000010a0a7836 */ /* 0x000fe20000000000 */
        /* <DEDUP_REMOVED lines=9> */
[----:B------:R-:W-:Y:S01]  /*6480*/  UMOV UR9, UR41 ;  /* 0x0000002900097c82 */ /* 0x000fe20008000000 */
[----:B------:R-:W-:Y:S01]  /*6490*/  UMOV UR11, UR59 ;  /* 0x0000003b000b7c82 */ /* 0x000fe20008000000 */
[----:B------:R-:W-:Y:S03]  /*64a0*/  UMOV UR12, UR44 ;  /* 0x0000002c000c7c82 */ /* 0x000fe60008000000 */
[----:B-1----:R-:W-:Y:S01]  /*64b0*/  IMAD.U32 R7, RZ, RZ, UR4 ;  /* 0x00000004ff077e24 */ /* 0x002fe2000f8e00ff */
        /* <DEDUP_REMOVED lines=10> */
.L_x_260:
[----:B------:R-:W-:Y:S01]  /*6560*/  UIADD3 UR29, UPT, UPT, UR29, 0x1, URZ ;  /* 0x000000011d1d7890 */ /* 0x000fe2000fffe0ff */
[----:B------:R-:W-:Y:S01]  /*6570*/  @!P1 IADD3 R2, P0, PT, R12, 0x980, RZ ;  /* 0x000009800c029810 */ /* 0x000fe20007f1e0ff */
[----:B------:R-:W-:Y:S01]  /*6580*/  UPLOP3.LUT UP1, UPT, UPT, UPT, UPT, 0x80, 0x8 ;  /* 0x000000000008789c */ /* 0x000fe20003f2f070 */
[----:B------:R-:W-:Y:S01]  /*6590*/  R2UR UR24, R178 ;  /* 0x00000000b21872ca */ /* 0x000fe200000e0000 */
[----:B------:R-:W-:Y:S01]  /*65a0*/  VOTEU.ALL UP0, P1 ;  /* 0x0000000000ff7886 */ /* 0x000fe20000800000 */
[----:B------:R-:W-:Y:S01]  /*65b0*/  @!P1 R2UR UR5, R2 ;  /* 0x00000000020592ca */ /* 0x000fe200000e0000 */
[----:B------:R-:W-:Y:S01]  /*65c0*/  @!P1 IMAD.X R0, RZ, RZ, R13, P0 ;  /* 0x000000ffff009224 */ /* 0x000fe200000e060d */
[----:B------:R-:W-:Y:S01]  /*65d0*/  UMOV UR6, 0x0 ;  /* 0x0000000000067882 */ /* 0x000fe20000000000 */
[----:B------:R-:W-:Y:S01]  /*65e0*/  UMOV UR7, 0x10000000 ;  /* 0x1000000000077882 */ /* 0x000fe20000000000 */
[----:B------:R-:W-:Y:S01]  /*65f0*/  @!UP0 UIADD3 UR19, UPT, UPT, UR59, 0x40, URZ ;  /* 0x000000403b138890 */ /* 0x000fe2000fffe0ff */
[----:B------:R-:W-:Y:S01]  /*6600*/  R2UR UR25, R179 ;  /* 0x00000000b31972ca */ /* 0x000fe200000e0000 */
[----:B------:R-:W-:Y:S01]  /*6610*/  @!UP0 UIADD3 UR16, UPT, UPT, UR21, 0x6200, URZ ;  /* 0x0000620015108890 */ /* 0x000fe2000fffe0ff */
[----:B------:R-:W-:Y:S01]  /*6620*/  @!P1 R2UR UR4, R0 ;  /* 0x00000000000492ca */ /* 0x000fe200000e0000 */
[----:B------:R-:W-:Y:S01]  /*6630*/  @!UP0 UIADD3 UR10, UPT, UPT, UR18, 0x80, URZ ;  /* 0x00000080120a8890 */ /* 0x000fe2000fffe0ff */
[----:B------:R-:W-:Y:S01]  /*6640*/  ISETP.NE.AND P0, PT, R10, 0x2, PT ;  /* 0x000000020a00780c */ /* 0x000fe20003f05270 */
[----:B------:R-:W-:Y:S01]  /*6650*/  @!UP0 UIADD3 UR8, UPT, UPT, UR21, 0x7200, URZ ;  /* 0x0000720015088890 */ /* 0x000fe2000fffe0ff */
[----:B------:R-:W-:Y:S02]  /*6660*/  VOTEU.ALL UP0, P1 ;  /* 0x0000000000ff7886 */ /* 0x000fe40000800000 */
[----:B------:R-:W-:Y:S01]  /*6670*/  IMAD.U32 R6, RZ, RZ, UR5 ;  /* 0x00000005ff067e24 */ /* 0x000fe2000f8e00ff */
[----:B------:R-:W-:Y:S01]  /*6680*/  UMOV UR17, UR33 ;  /* 0x0000002100117c82 */ /* 0x000fe20008000000 */
[----:B------:R-:W-:Y:S01]  /*6690*/  UMOV UR20, UR44 ;  /* 0x0000002c00147c82 */ /* 0x000fe20008000000 */
[----:B------:R-:W-:Y:S01]  /*66a0*/  UMOV UR9, UR33 ;  /* 0x0000002100097c82 */ /* 0x000fe20008000000 */
[----:B------:R-:W-:Y:S01]  /*66b0*/  UMOV UR12, UR44 ;  /* 0x0000002c000c7c82 */ /* 0x000fe20008000000 */
[----:B------:R-:W-:Y:S01]  /*66c0*/  UMOV UR11, UR19 ;  /* 0x00000013000b7c82 */ /* 0x000fe20008000000 */
[----:B------:R-:W-:Y:S01]  /*66d0*/  SEL R0, RZ, 0x1, P0 ;  /* 0x00000001ff007807 */ /* 0x000fe20000000000 */
[----:B-1----:R-:W-:Y:S01]  /*66e0*/  IMAD.U32 R7, RZ, RZ, UR4 ;  /* 0x00000004ff077e24 */ /* 0x002fe2000f8e00ff */
[----:B------:R-:W-:Y:S01]  /*66f0*/  @!P1 R2UR UR4, R6 ;  /* 0x00000000060492ca */ /* 0x000fe200000e0000 */
[----:B------:R-:W-:Y:S01]  /*6700*/  UIADD3 UR24, UPT, UPT, UR13, UR24, URZ ;  /* 0x000000180d187290 */ /* 0x000fe2000fffe0ff */
[----:B------:R-:W-:Y:S01]  /*6710*/  LOP3.LUT R9, R9, R0, RZ, 0x3c, !PT ;  /* 0x0000000009097212 */ /* 0x000fe200078e3cff */
[----:B------:R-:W-:Y:S01]  /*6720*/  UIADD3 UR27, UPT, UPT, UR14, UR25, URZ ;  /* 0x000000190e1b7290 */ /* 0x000fe2000fffe0ff */
[----:B------:R-:W-:Y:S01]  /*6730*/  @!P1 R2UR UR5, R7 ;  /* 0x00000000070592ca */ /* 0x000fe200000e0000 */
[----:B------:R-:W-:Y:S01]  /*6740*/  UMOV UR44, UR47 ;  /* 0x0000002f002c7c82 */ /* 0x000fe20008000000 */
[----:B------:R-:W-:Y:S11]  /*6750*/  SEL R10, R10, RZ, P0 ;  /* 0x000000ff0a0a7207 */ /* 0x000ff60000000000 */
[----:B------:R1:W-:Y:S01]  /*6760*/  @!UP0 UTMALDG.3D [UR16], [UR4], desc[UR6] ;  /* 0x00000610040085b4 */ /* 0x0003e20008011000 */
[----:B------:R-:W-:Y:S05]  /*6770*/  VOTEU.ALL UP0, P1 ;  /* 0x0000000000ff7886 */ /* 0x000fea0000800000 */
[----:B------:R1:W-:Y:S01]  /*6780*/  @!UP0 UTMALDG.3D [UR8], [UR4], desc[UR6] ;  /* 0x00000608040085b4 */ /* 0x0003e20008011000 */
[----:B------:R1:W-:Y:S01]  /*6790*/  @!P1 SYNCS.ARRIVE.TRANS64.RED.A0TR RZ, [UR21+0xf8], R3 ;  /* 0x0000f803ffff99a7 */ /* 0x0003e20008300415 */
[----:B------:R-:W-:Y:S01]  /*67a0*/  SYNCS.ARRIVE.TRANS64.RED.A1T0 RZ, [UR37], RZ ;  /* 0x000000ffffff79a7 */ /* 0x000fe20008100425 */
[----:B------:R-:W-:Y:S05]  /*67b0*/  BRA.U UP3, `(.L_x_104) ;  /* 0xffffffe503e87547 */ /* 0x000fea000b83ffff */
[----:B------:R-:W2:Y:S02]  /*67c0*/  SYNCS.PHASECHK.TRANS64.TRYWAIT P0, [UR21+0x100], R5 ;  /* 0x00010005ff0075a7 */ /* 0x000ea40008001115 */
[----:B--2---:R-:W-:Y:S05]  /*67d0*/  @!P0 BRA `(.L_x_105) ;  /* 0x000000d400988947 */ /* 0x004fea0003800000 */
.L_x_262:
[----:B------:R-:W3:Y:S02]  /*67e0*/  SYNCS.PHASECHK.TRANS64.TRYWAIT P0, [UR21+0x108], R5 ;  /* 0x00010805ff0075a7 */ /* 0x000ee40008001115 */
[----:B---3--:R-:W-:Y:S05]  /*67f0*/  @!P0 BRA `(.L_x_106) ;  /* 0x000000d400a88947 */ /* 0x008fea0003800000 */
.L_x_264:
[----:B------:R-:W3:Y:S01]  /*6800*/  SYNCS.PHASECHK.TRANS64.TRYWAIT P0, [UR21+0x110], R5 ;  /* 0x00011005ff0075a7 */ /* 0x000ee20008001115 */
[----:B--2---:R-:W-:Y:S01]  /*6810*/  HFMA2 R0, -RZ, RZ, 0, 5.9604644775390625e-08 ;  /* 0x00000001ff007431 */ /* 0x004fe200000001ff */
[----:B---3--:R-:W-:Y:S06]  /*6820*/  @!P0 BRA `(.L_x_107) ;  /* 0x000000d400b48947 */ /* 0x008fec0003800000 */
.L_x_266:
[----:B--2---:R-:W-:Y:S02]  /*6830*/  MOV R2, UR21 ;  /* 0x0000001500027c02 */ /* 0x004fe40008000f00 */
[----:B-1----:R-:W-:-:S07]  /*6840*/  SHF.L.U32 R3, R0, 0x1f, RZ ;  /* 0x0000001f00037819 */ /* 0x002fce00000006ff */
.L_x_108:
[----:B-1----:R1:W2:Y:S02]  /*6850*/  SYNCS.PHASECHK.TRANS64.TRYWAIT P0, [R2+URZ+0x118], R3 ;  /* 0x00011803020075a7 */ /* 0x0022a400080011ff */
[----:B--2---:R-:W-:Y:S05]  /*6860*/  @!P0 NANOSLEEP.SYNCS 0x989680 ;  /* 0x009896800000895d */ /* 0x004fea0003900000 */
[----:B------:R-:W2:Y:S02]  /*6870*/  @!P0 SYNCS.PHASECHK.TRANS64 P0, [R2+URZ+0x118], R3 ;  /* 0x00011803020085a7 */ /* 0x000ea400080010ff */
[----:B--2---:R-:W-:Y:S05]  /*6880*/  @P0 EXIT ;  /* 0x000000000000094d */ /* 0x004fea0003800000 */
[----:B------:R-:W-:Y:S05]  /*6890*/  BRA `(.L_x_108) ;  /* 0xfffffffc00ec7947 */ /* 0x000fea000383ffff */
.L_x_89:
[----:B------:R-:W-:-:S06]  /*68a0*/  UISETP.GE.AND UP0, UPT, UR19, 0x4, UPT ;  /* 0x000000041300788c */ /* 0x000fcc000bf06270 */
[----:B------:R-:W-:-:S13]  /*68b0*/  PLOP3.LUT P0, PT, PT, PT, UP0, 0x80, 0x8 ;  /* 0x000000000008781c */ /* 0x000fda0003f0f008 */
[----:B-1----:R-:W-:Y:S05]  /*68c0*/  @!P0 EXIT ;  /* 0x000000000000894d */ /* 0x002fea0003800000 */
[----:B------:R-:W1:Y:S08]  /*68d0*/  S2UR UR4, SR_CgaCtaId ;  /* 0x00000000000479c3 */ /* 0x000e700000008800 */
[----:B------:R-:W-:Y:S01]  /*68e0*/  BAR.SYNC.DEFER_BLOCKING 0x6, 0xa0 ;  /* 0x0182800000007b1d */ /* 0x000fe20000010000 */
[C---:B------:R-:W-:Y:S01]  /*68f0*/  IMAD.SHL.U32 R5, R184.reuse, 0x20, RZ ;  /* 0x00000020b8057824 */ /* 0x040fe200078e00ff */
[----:B------:R-:W-:Y:S01]  /*6900*/  LOP3.LUT R185, R184, 0x2, RZ, 0xc0, !PT ;  /* 0x00000002b8b97812 */ /* 0x000fe200078ec0ff */
[----:B------:R-:W-:-:S02]  /*6910*/  IMAD.SHL.U32 R188, R177, 0x400, RZ ;  /* 0x00000400b1bc7824 */ /* 0x000fc400078e00ff */
[----:B------:R-:W-:Y:S02]  /*6920*/  HFMA2 R186, -RZ, RZ, 0, 0 ;  /* 0x00000000ffba7431 */ /* 0x000fe400000001ff */
[C---:B------:R-:W-:Y:S01]  /*6930*/  IMAD.SHL.U32 R0, R184.reuse, 0x4, RZ ;  /* 0x00000004b8007824 */ /* 0x040fe200078e00ff */
[----:B------:R-:W-:Y:S01]  /*6940*/  UMOV UR45, 0x400 ;  /* 0x00000400002d7882 */ /* 0x000fe20000000000 */
[----:B------:R-:W2:Y:S01]  /*6950*/  LDC.64 R174, c[0x0][0xcb0] ;  /* 0x00032c00ffae7b82 */ /* 0x000ea20000000a00 */
[C---:B------:R-:W-:Y:S01]  /*6960*/  LOP3.LUT R7, R5.reuse, 0x320, RZ, 0xc0, !PT ;  /* 0x0000032005077812 */ /* 0x040fe200078ec0ff */
[C---:B------:R-:W-:Y:S01]  /*6970*/  IMAD.U32 R2, R184.reuse, 0x10000, RZ ;  /* 0x00010000b8027824 */ /* 0x040fe200078e00ff */
[----:B------:R-:W-:Y:S01]  /*6980*/  LOP3.LUT R5, R5, 0xc0, RZ, 0xc0, !PT ;  /* 0x000000c005057812 */ /* 0x000fe200078ec0ff */
[----:B------:R-:W-:Y:S01]  /*6990*/  IMAD.MOV.U32 R183, RZ, RZ, RZ ;  /* 0x000000ffffb77224 */ /* 0x000fe200078e00ff */
[----:B------:R-:W-:Y:S01]  /*69a0*/  LOP3.LUT R188, R7, 0x400, R188, 0xf8, !PT ;  /* 0x0000040007bc7812 */ /* 0x000fe200078ef8bc */
[----:B------:R-:W-:Y:S01]  /*69b0*/  IMAD.MOV R185, RZ, RZ, -R185 ;  /* 0x000000ffffb97224 */ /* 0x000fe200078e0ab9 */
[----:B------:R-:W-:Y:S01]  /*69c0*/  LOP3.LUT R5, R5, 0x18, R0, 0xf8, !PT ;  /* 0x0000001805057812 */ /* 0x000fe200078ef800 */
[----:B------:R-:W3:Y:S01]  /*69d0*/  LDC.64 R172, c[0x0][0xca8] ;  /* 0x00032a00ffac7b82 */ /* 0x000ee20000000a00 */
[----:B------:R-:W-:Y:S01]  /*69e0*/  LOP3.LUT R184, R184, 0x4, RZ, 0xc0, !PT ;  /* 0x00000004b8b87812 */ /* 0x000fe200078ec0ff */
[----:B------:R-:W4:Y:S01]  /*69f0*/  LDCU UR63, c[0x0][0x370] ;  /* 0x00006e00ff3f77ac */ /* 0x000f220008000800 */
[----:B------:R-:W-:-:S02]  /*6a00*/  LOP3.LUT R188, R188, R5, RZ, 0xfc, !PT ;  /* 0x00000005bcbc7212 */ /* 0x000fc400078efcff */
[----:B------:R-:W-:Y:S01]  /*6a10*/  LOP3.LUT R2, R2, 0x200000, RZ, 0xc0, !PT ;  /* 0x0020000002027812 */ /* 0x000fe200078ec0ff */
[----:B------:R-:W2:Y:S01]  /*6a20*/  LDCU.64 UR54, c[0x0][0x348] ;  /* 0x00006900ff3677ac */ /* 0x000ea20008000a00 */
[----:B------:R-:W-:Y:S01]  /*6a30*/  IADD3 R187, PT, PT, -R184, 0x2, RZ ;  /* 0x00000002b8bb7810 */ /* 0x000fe20007ffe1ff */
[----:B------:R-:W-:Y:S01]  /*6a40*/  IMAD.MOV R184, RZ, RZ, -R184 ;  /* 0x000000ffffb87224 */ /* 0x000fe200078e0ab8 */
[----:B------:R-:W-:Y:S01]  /*6a50*/  LOP3.LUT R189, R177, 0x3, RZ, 0xc0, !PT ;  /* 0x00000003b1bd7812 */ /* 0x000fe200078ec0ff */
[----:B-1----:R-:W-:Y:S01]  /*6a60*/  ULEA UR45, UR4, UR45, 0x18 ;  /* 0x0000002d042d7291 */ /* 0x002fe2000f8ec0ff */
[----:B------:R-:W-:Y:S01]  /*6a70*/  SHF.L.U32 R187, R187, 0x4, RZ ;  /* 0x00000004bbbb7819 */ /* 0x000fe200000006ff */
[----:B------:R-:W1:Y:S01]  /*6a80*/  LDCU.64 UR4, c[0x0][0xc90] ;  /* 0x00019200ff0477ac */ /* 0x000e620008000a00 */
[----:B------:R-:W2:Y:S06]  /*6a90*/  LDCU UR42, c[0x0][0xf0c] ;  /* 0x0001e180ff2a77ac */ /* 0x000eac0008000800 */
[----:B------:R-:W4:Y:S01]  /*6aa0*/  LDS R3, [UR45+0x1b0] ;  /* 0x0001b02dff037984 */ /* 0x000f220008000800 */
[----:B------:R-:W2:Y:S01]  /*6ab0*/  LDCU UR38, c[0x0][0xf30] ;  /* 0x0001e600ff2677ac */ /* 0x000ea20008000800 */
[----:B------:R-:W2:Y:S01]  /*6ac0*/  LDCU.64 UR60, c[0x0][0xc88] ;  /* 0x00019100ff3c77ac */ /* 0x000ea20008000a00 */
[----:B------:R-:W2:Y:S01]  /*6ad0*/  LDCU.64 UR40, c[0x0][0xf28] ;  /* 0x0001e500ff2877ac */ /* 0x000ea20008000a00 */
[----:B-1----:R-:W-:Y:S01]  /*6ae0*/  IMAD.U32 R191, RZ, RZ, UR4 ;  /* 0x00000004ffbf7e24 */ /* 0x002fe2000f8e00ff */
[----:B------:R-:W-:Y:S01]  /*6af0*/  UIADD3 UR4, UPT, UPT, UR45, 0x200, URZ ;  /* 0x000002002d047890 */ /* 0x000fe2000fffe0ff */
[----:B------:R-:W-:Y:S01]  /*6b00*/  IMAD.U32 R190, RZ, RZ, UR5 ;  /* 0x00000005ffbe7e24 */ /* 0x000fe2000f8e00ff */
[----:B------:R-:W1:Y:S04]  /*6b10*/  LDCU.128 UR56, c[0x0][0xf10] ;  /* 0x0001e200ff3877ac */ /* 0x000e680008000c00 */
[----:B------:R-:W-:Y:S01]  /*6b20*/  IMAD.U32 R181, RZ, RZ, UR4 ;  /* 0x00000004ffb57e24 */ /* 0x000fe2000f8e00ff */
[----:B------:R-:W1:Y:S03]  /*6b30*/  LDCU UR62, c[0x0][0x374] ;  /* 0x00006e80ff3e77ac */ /* 0x000e660008000800 */
[----:B------:R-:W-:Y:S01]  /*6b40*/  IMAD R188, R188, 0x2, R181 ;  /* 0x00000002bcbc7824 */ /* 0x000fe200078e02b5 */
[----:B------:R-:W-:Y:S01]  /*6b50*/  UMOV UR43, URZ ;  /* 0x000000ff002b7c82 */ /* 0x000fe20008000000 */
[----:B------:R-:W-:Y:S01]  /*6b60*/  UMOV UR53, URZ ;  /* 0x000000ff00357c82 */ /* 0x000fe20008000000 */
[----:B------:R-:W-:Y:S01]  /*6b70*/  UMOV UR47, URZ ;  /* 0x000000ff002f7c82 */ /* 0x000fe20008000000 */
[----:B-1234-:R-:W-:-:S07]  /*6b80*/  IADD3 R2, PT, PT, R3, R2, RZ ;  /* 0x0000000203027210 */ /* 0x01efce0007ffe0ff */
.L_x_200:
[C---:B------:R-:W-:Y:S02]  /*6b90*/  LEA R0, R183.reuse, UR45, 0x3 ;  /* 0x0000002db7007c11 */ /* 0x040fe4000f8e18ff */
[----:B------:R-:W-:Y:S02]  /*6ba0*/  SHF.L.U32 R3, R186, 0x1f, RZ ;  /* 0x0000001fba037819 */ /* 0x000fe400000006ff */
[----:B--2---:R-:W-:Y:S02]  /*6bb0*/  LEA R5, R183, UR45, 0x4 ;  /* 0x0000002db7057c11 */ /* 0x004fe4000f8e20ff */
[----:B------:R-:W1:Y:S02]  /*6bc0*/  SYNCS.PHASECHK.TRANS64.TRYWAIT P0, [R0+URZ+0x130], R3 ;  /* 0x00013003000075a7 */ /* 0x000e6400080011ff */
[----:B-1-3--:R-:W-:Y:S05]  /*6bd0*/  @!P0 BRA `(.L_x_109) ;  /* 0x000000d000e08947 */ /* 0x00afea0003800000 */
.L_x_267:
[----:B------:R-:W-:Y:S01]  /*6be0*/  R2UR UR7, R192 ;  /* 0x00000000c00772ca */ /* 0x000fe200000e0000 */
[----:B------:R-:W2:Y:S01]  /*6bf0*/  LDS.128 R4, [R5+0x190] ;  /* 0x0001900005047984 */ /* 0x000ea20000000c00 */
[----:B-1----:R-:W-:Y:S01]  /*6c00*/  VIADD R0, R0, 0x140 ;  /* 0x0000014000007836 */ /* 0x002fe20000000000 */
[----:B------:R-:W-:Y:S04]  /*6c10*/  UISETP.GE.AND UP0, UPT, UR39, 0x1, UPT ;  /* 0x000000012700788c */ /* 0x000fe8000bf06270 */
[----:B------:R-:W-:Y:S01]  /*6c20*/  PRMT R0, RZ, 0x654, R0 ;  /* 0x00000654ff007816 */ /* 0x000fe20000000000 */
[----:B------:R-:W-:Y:S01]  /*6c30*/  @!PT LDS RZ, [RZ] ;  /* 0x00000000fffff984 */ /* 0x000fe20000000800 */
[----:B------:R-:W-:Y:S01]  /*6c40*/  @!PT LDS RZ, [RZ] ;  /* 0x00000000fffff984 */ /* 0x000fe20000000800 */
[----:B------:R-:W-:Y:S01]  /*6c50*/  @!PT LDS RZ, [RZ] ;  /* 0x00000000fffff984 */ /* 0x000fe20000000800 */
[----:B------:R-:W-:Y:S01]  /*6c60*/  @!PT LDS RZ, [RZ] ;  /* 0x00000000fffff984 */ /* 0x000fe20000000800 */
[----:B------:R1:W-:Y:S06]  /*6c70*/  MEMBAR.ALL.CTA ;  /* 0x0000000000007992 */ /* 0x0003ec0000008000 */
[----:B-1----:R-:W1:Y:S02]  /*6c80*/  FENCE.VIEW.ASYNC.S ;  /* 0x00000000000073c6 */ /* 0x002e640000000000 */
[----:B-1----:R1:W-:Y:S01]  /*6c90*/  SYNCS.ARRIVE.TRANS64.RED.A1T0 RZ, [R0+URZ], RZ ;  /* 0x000000ff00ff79a7 */ /* 0x0023e200081004ff */
[----:B--2---:R-:W-:Y:S11]  /*6ca0*/  LOP3.LUT P0, RZ, R6, 0x1, RZ, 0xc0, !PT ;  /* 0x0000000106ff7812 */ /* 0x004ff6000780c0ff */
[----:B------:R-:W-:Y:S02]  /*6cb0*/  @!UPT UIADD3 URZ, UPT, UPT, URZ, URZ, URZ ;  /* 0x000000fffffff290 */ /* 0x000fe4000fffe0ff */
[----:B------:R-:W-:Y:S01]  /*6cc0*/  VOTEU.ANY UP1, P0 ;  /* 0x0000000000ff7886 */ /* 0x000fe20000020100 */
[----:B------:R-:W-:Y:S01]  /*6cd0*/  PLOP3.LUT P0, PT, PT, PT, UP1, 0x80, 0x8 ;  /* 0x000000000008781c */ /* 0x000fe20003f0f018 */
[----:B------:R-:W-:Y:S06]  /*6ce0*/  UP2UR UR4, UPR, URZ, 0x2 ;  /* 0x00000002ff047883 */ /* 0x000fec0008000000 */
[----:B------:R-:W-:Y:S06]  /*6cf0*/  IMAD.U32 R193, RZ, RZ, UR4 ;  /* 0x00000004ffc17e24 */ /* 0x000fec000f8e00ff */
[----:B------:R-:W-:Y:S02]  /*6d00*/  @P0 SHF.R.U32.HI R3, RZ, 0x10, R5 ;  /* 0x00000010ff030819 */ /* 0x000fe40000011605 */
[----:B------:R-:W-:Y:S02]  /*6d10*/  @P0 MOV R8, R4 ;  /* 0x0000000400080202 */ /* 0x000fe40000000f00 */
[----:B------:R-:W-:Y:S02]  /*6d20*/  @P0 R2UR UR4, R3 ;  /* 0x00000000030402ca */ /* 0x000fe400000e0000 */
[----:B------:R-:W-:Y:S02]  /*6d30*/  @P0 LOP3.LUT R4, R5, 0xffff, RZ, 0xc0, !PT ;  /* 0x0000ffff05040812 */ /* 0x000fe400078ec0ff */
[----:B------:R-:W-:Y:S02]  /*6d40*/  @P0 R2UR UR6, R8 ;  /* 0x00000000080602ca */ /* 0x000fe400000e0000 */
[----:B------:R-:W-:Y:S07]  /*6d50*/  @P0 R2UR UR5, R4 ;  /* 0x00000000040502ca */ /* 0x000fee00000e0000 */
[----:B------:R-:W-:Y:S02]  /*6d60*/  @UP1 UMOV UR7, UR4 ;  /* 0x0000000400071c82 */ /* 0x000fe40008000000 */
[----:B------:R-:W-:Y:S02]  /*6d70*/  IMAD.U32 R192, RZ, RZ, UR7 ;  /* 0x00000007ffc07e24 */ /* 0x000fe4000f8e00ff */
[----:B------:R-:W-:Y:S02]  /*6d80*/  @UP1 UMOV UR37, UR6 ;  /* 0x0000000600251c82 */ /* 0x000fe40008000000 */
[----:B------:R-:W-:Y:S01]  /*6d90*/  @UP1 UMOV UR36, UR5 ;  /* 0x0000000500241c82 */ /* 0x000fe20008000000 */
[----:B-1----:R-:W-:Y:S05]  /*6da0*/  BRA.U !UP0, `(.L_x_110) ;  /* 0x0000000108cc7547 */ /* 0x002fea000b800000 */
[----:B------:R-:W1:Y:S01]  /*6db0*/  LDCU UR12, c[0x0][0xf20] ;  /* 0x0001e400ff0c77ac */ /* 0x000e620008000800 */
[----:B------:R-:W-:Y:S02]  /*6dc0*/  UIMAD.WIDE.U32 UR4, UR62, UR59, URZ ;  /* 0x0000003b3e0472a5 */ /* 0x000fe4000f8e00ff */
[----:B------:R-:W-:Y:S02]  /*6dd0*/  UIMAD.WIDE.U32 UR6, UR63, UR56, URZ ;  /* 0x000000383f0672a5 */ /* 0x000fe4000f8e00ff */
[----:B------:R-:W-:Y:S02]  /*6de0*/  UISETP.NE.AND UP0, UPT, UR58, 0x1, UPT ;  /* 0x000000013a00788c */ /* 0x000fe4000bf05270 */
[----:B------:R-:W-:Y:S02]  /*6df0*/  UIMAD.WIDE.U32 UR8, UR36, UR59, URZ ;  /* 0x0000003b240872a5 */ /* 0x000fe4000f8e00ff */
[----:B------:R-:W-:Y:S02]  /*6e00*/  UISETP.NE.AND UP1, UPT, UR42, 0x1, UPT ;  /* 0x000000012a00788c */ /* 0x000fe4000bf25270 */
[----:B------:R-:W-:Y:S02]  /*6e10*/  UIMAD.WIDE.U32 UR10, UR37, UR56, URZ ;  /* 0x00000038250a72a5 */ /* 0x000fe4000f8e00ff */
[----:B------:R-:W-:Y:S01]  /*6e20*/  UISETP.NE.AND UP2, UPT, UR39, 0x1, UPT ;  /* 0x000000012700788c */ /* 0x000fe2000bf45270 */
[----:B------:R-:W-:Y:S02]  /*6e30*/  UMOV UR4, UR5 ;  /* 0x0000000500047c82 */ /* 0x000fe40008000000 */
[----:B-1----:R-:W-:Y:S03]  /*6e40*/  USHF.R.U32.HI UR5, URZ, UR12, UR4 ;  /* 0x0000000cff057299 */ /* 0x002fe60008011604 */
[----:B------:R-:W-:Y:S02]  /*6e50*/  UMOV UR4, UR7 ;  /* 0x0000000700047c82 */ /* 0x000fe40008000000 */
[----:B------:R-:W-:Y:S02]  /*6e60*/  USHF.R.U32.HI UR7, URZ, UR57, UR4 ;  /* 0x00000039ff077299 */ /* 0x000fe40008011604 */
[----:B------:R-:W-:Y:S02]  /*6e70*/  USEL UR4, UR62, UR5, !UP0 ;  /* 0x000000053e047287 */ /* 0x000fe4000c000000 */
[----:B------:R-:W-:Y:S01]  /*6e80*/  USEL UR7, UR63, UR7, !UP1 ;  /* 0x000000073f077287 */ /* 0x000fe2000c800000 */
[----:B------:R-:W-:Y:S01]  /*6e90*/  UMOV UR5, UR9 ;  /* 0x0000000900057c82 */ /* 0x000fe20008000000 */
[----:B------:R-:W-:Y:S02]  /*6ea0*/  UIMAD.WIDE.U32 UR8, UR4, UR40, URZ ;  /* 0x00000028040872a5 */ /* 0x000fe4000f8e00ff */
[----:B------:R-:W-:Y:S03]  /*6eb0*/  USHF.R.U32.HI UR6, URZ, UR12, UR5 ;  /* 0x0000000cff067299 */ /* 0x000fe60008011605 */
[----:B------:R-:W-:Y:S01]  /*6ec0*/  UMOV UR5, UR11 ;  /* 0x0000000b00057c82 */ /* 0x000fe20008000000 */
[----:B------:R-:W-:Y:S02]  /*6ed0*/  UIMAD.WIDE.U32 UR10, UR7, UR40, URZ ;  /* 0x00000028070a72a5 */ /* 0x000fe4000f8e00ff */
[----:B------:R-:W-:Y:S02]  /*6ee0*/  USEL UR6, UR36, UR6, !UP0 ;  /* 0x0000000624067287 */ /* 0x000fe4000c000000 */
[----:B------:R-:W-:Y:S01]  /*6ef0*/  USHF.R.U32.HI UR5, URZ, UR57, UR5 ;  /* 0x00000039ff057299 */ /* 0x000fe20008011605 */
[----:B------:R-:W-:Y:S02]  /*6f00*/  UMOV UR8, UR9 ;  /* 0x0000000900087c82 */ /* 0x000fe40008000000 */
[----:B------:R-:W-:Y:S01]  /*6f10*/  UMOV UR10, UR11 ;  /* 0x0000000b000a7c82 */ /* 0x000fe20008000000 */
[----:B------:R-:W-:Y:S02]  /*6f20*/  @UP2 USHF.R.U32.HI UR4, URZ, UR41, UR8 ;  /* 0x00000029ff042299 */ /* 0x000fe40008011608 */
[----:B------:R-:W-:Y:S02]  /*6f30*/  @UP2 USHF.R.U32.HI UR7, URZ, UR41, UR10 ;  /* 0x00000029ff072299 */ /* 0x000fe4000801160a */
[----:B------:R-:W-:Y:S02]  /*6f40*/  UIMAD UR4, UR39, UR4, URZ ;  /* 0x00000004270472a4 */ /* 0x000fe4000f8e02ff */
[----:B------:R-:W-:Y:S02]  /*6f50*/  UIMAD.WIDE.U32 UR10, UR6, UR40, URZ ;  /* 0x00000028060a72a5 */ /* 0x000fe4000f8e00ff */
[----:B------:R-:W-:Y:S02]  /*6f60*/  USEL UR5, UR37, UR5, !UP1 ;  /* 0x0000000525057287 */ /* 0x000fe4000c800000 */
[----:B------:R-:W-:Y:S02]  /*6f70*/  UIMAD UR8, UR39, UR7, URZ ;  /* 0x00000007270872a4 */ /* 0x000fe4000f8e02ff */
[----:B------:R-:W-:Y:S03]  /*6f80*/  UISETP.GE.AND UP0, UPT, UR6, UR4, UPT ;  /* 0x000000040600728c */ /* 0x000fe6000bf06270 */
[----:B------:R-:W-:Y:S01]  /*6f90*/  UMOV UR4, UR11 ;  /* 0x0000000b00047c82 */ /* 0x000fe20008000000 */
[----:B------:R-:W-:Y:S02]  /*6fa0*/  UISETP.GE.OR UP0, UPT, UR5, UR8, UP0 ;  /* 0x000000080500728c */ /* 0x000fe40008706670 */
[----:B------:R-:W-:Y:S02]  /*6fb0*/  USHF.R.U32.HI UR4, URZ, UR41, UR4 ;  /* 0x00000029ff047299 */ /* 0x000fe40008011604 */
[----:B------:R-:W-:Y:S02]  /*6fc0*/  UIMAD.WIDE.U32 UR8, UR5, UR40, URZ ;  /* 0x00000028050872a5 */ /* 0x000fe4000f8e00ff */
[----:B------:R-:W-:Y:S02]  /*6fd0*/  USEL UR11, UR6, UR4, !UP2 ;  /* 0x00000004060b7287 */ /* 0x000fe4000d000000 */
[----:B------:R-:W-:Y:S02]  /*6fe0*/  UIADD3 UR8, UPT, UPT, -UR5, URZ, URZ ;  /* 0x000000ff05087290 */ /* 0x000fe4000fffe1ff */
[----:B------:R-:W-:Y:S01]  /*6ff0*/  UIADD3 UR10, UPT, UPT, -UR11, URZ, URZ ;  /* 0x000000ff0b0a7290 */ /* 0x000fe2000fffe1ff */
[----:B------:R-:W-:Y:S01]  /*7000*/  @!UP0 UMOV UR4, UR9 ;  /* 0x0000000900048c82 */ /* 0x000fe20008000000 */
[----:B------:R-:W-:Y:S02]  /*7010*/  UIADD3 UR9, UPT, UPT, -UR6, URZ, URZ ;  /* 0x000000ff06097290 */ /* 0x000fe4000fffe1ff */
[----:B------:R-:W-:Y:S02]  /*7020*/  @!UP0 USHF.R.U32.HI UR4, URZ, UR41, UR4 ;  /* 0x00000029ff048299 */ /* 0x000fe40008011604 */
[----:B------:R-:W-:Y:S02]  /*7030*/  UIMAD UR10, UR39, UR10, UR6 ;  /* 0x0000000a270a72a4 */ /* 0x000fe4000f8e0206 */
[----:B------:R-:W-:Y:S04]  /*7040*/  @!UP0 USEL UR4, UR5, UR4, !UP2 ;  /* 0x0000000405048287 */ /* 0x000fe8000d000000 */
[----:B------:R-:W-:Y:S02]  /*7050*/  @!UP0 UIMAD UR10, UR7, UR10, UR4 ;  /* 0x0000000a070a82a4 */ /* 0x000fe4000f8e0204 */
[----:B------:R-:W-:Y:S02]  /*7060*/  @!UP0 UIADD3 UR11, UPT, UPT, UR11, -UR4, URZ ;  /* 0x800000040b0b8290 */ /* 0x000fe4000fffe0ff */
[----:B------:R-:W-:Y:S02]  /*7070*/  UIMAD UR7, UR42, UR8, UR37 ;  /* 0x000000082a0772a4 */ /* 0x000fe4000f8e0225 */
[----:B------:R-:W-:Y:S02]  /*7080*/  @!UP0 UIMAD UR6, UR11, UR39, UR5 ;  /* 0x000000270b0682a4 */ /* 0x000fe4000f8e0205 */
[----:B------:R-:W-:Y:S01]  /*7090*/  UIMAD UR4, UR58, UR9, UR36 ;  /* 0x000000093a0472a4 */ /* 0x000fe2000f8e0224 */
[----:B------:R-:W-:Y:S02]  /*70a0*/  @!UP0 UMOV UR5, UR10 ;  /* 0x0000000a00058c82 */ /* 0x000fe40008000000 */
[----:B------:R-:W-:Y:S02]  /*70b0*/  UIMAD UR37, UR5, UR42, UR7 ;  /* 0x0000002a052572a4 */ /* 0x000fe4000f8e0207 */
[----:B------:R-:W-:Y:S11]  /*70c0*/  UIMAD UR36, UR6, UR58, UR4 ;  /* 0x0000003a062472a4 */ /* 0x000ff6000f8e0204 */
[----:B------:R-:W-:Y:S01]  /*70d0*/  @!UPT UIADD3 URZ, UPT, UPT, URZ, URZ, URZ ;  /* 0x000000fffffff290 */ /* 0x000fe2000fffe0ff */
.L_x_110:
[----:B------:R-:W-:Y:S01]  /*70e0*/  UISETP.NE.AND UP0, UPT, UR38, 0x1, UPT ;  /* 0x000000012600788c */ /* 0x000fe2000bf05270 */
[----:B------:R-:W-:Y:S01]  /*70f0*/  LOP3.LUT P0, RZ, R181, 0x1b0, RZ, 0xc0, !PT ;  /* 0x000001b0b5ff7812 */ /* 0x000fe2000780c0ff */
[----:B------:R-:W-:Y:S01]  /*7100*/  USHF.L.U32 UR50, UR27, 0x7, URZ ;  /* 0x000000071b327899 */ /* 0x000fe200080006ff */
[----:B------:R-:W-:Y:S01]  /*7110*/  BSSY.RECONVERGENT B6, `(.L_x_111) ;  /* 0x0000034000067945 */ /* 0x000fe20003800200 */
[----:B------:R-:W-:Y:S01]  /*7120*/  USHF.L.U32 UR52, UR24, 0x8, URZ ;  /* 0x0000000818347899 */ /* 0x000fe200080006ff */
[----:B------:R-:W-:Y:S06]  /*7130*/  IADD3 R183, PT, PT, R183, 0x1, RZ ;  /* 0x00000001b7b77810 */ /* 0x000fec0007ffe0ff */
[----:B------:R-:W1:Y:S01]  /*7140*/  @!UP0 LDCU.128 UR12, c[0x0][0xf10] ;  /* 0x0001e200ff0c87ac */ /* 0x000e620008000c00 */
[----:B------:R-:W2:Y:S01]  /*7150*/  @!UP0 LDCU UR5, c[0x0][0xf0c] ;  /* 0x0001e180ff0587ac */ /* 0x000ea20008000800 */
[----:B------:R-:W3:Y:S01]  /*7160*/  @!UP0 LDCU UR10, c[0x0][0xf20] ;  /* 0x0001e400ff0a87ac */ /* 0x000ee20008000800 */
[----:B-1----:R-:W-:Y:S02]  /*7170*/  UIMAD.WIDE.U32 UR8, UR37, UR12, URZ ;  /* 0x0000000c250872a5 */ /* 0x002fe4000f8e00ff */
[----:B------:R-:W-:Y:S02]  /*7180*/  UIMAD.WIDE.U32 UR6, UR36, UR15, URZ ;  /* 0x0000000f240672a5 */ /* 0x000fe4000f8e00ff */
[----:B------:R-:W-:Y:S03]  /*7190*/  @!UP0 UISETP.NE.AND UP1, UPT, UR14, 0x1, UPT ;  /* 0x000000010e00888c */ /* 0x000fe6000bf25270 */
[----:B------:R-:W-:Y:S01]  /*71a0*/  @!UP0 UMOV UR4, UR9 ;  /* 0x0000000900048c82 */ /* 0x000fe20008000000 */
[----:B--2---:R-:W-:Y:S02]  /*71b0*/  @!UP0 UISETP.NE.AND UP2, UPT, UR5, 0x1, UPT ;  /* 0x000000010500888c */ /* 0x004fe4000bf45270 */
[----:B------:R-:W-:Y:S01]  /*71c0*/  @!UP0 USHF.R.U32.HI UR4, URZ, UR13, UR4 ;  /* 0x0000000dff048299 */ /* 0x000fe20008011604 */
[----:B------:R-:W-:Y:S02]  /*71d0*/  @!UP0 UMOV UR6, UR7 ;  /* 0x0000000700068c82 */ /* 0x000fe40008000000 */
[----:B---3--:R-:W-:Y:S02]  /*71e0*/  @!UP0 USHF.R.U32.HI UR6, URZ, UR10, UR6 ;  /* 0x0000000aff068299 */ /* 0x008fe40008011606 */
[----:B------:R-:W-:Y:S02]  /*71f0*/  @!UP0 USEL UR7, UR37, UR4, !UP2 ;  /* 0x0000000425078287 */ /* 0x000fe4000d000000 */
[----:B------:R-:W-:Y:S04]  /*7200*/  @!UP0 USEL UR6, UR36, UR6, !UP1 ;  /* 0x0000000624068287 */ /* 0x000fe8000c800000 */
[----:B------:R-:W-:Y:S02]  /*7210*/  @!UP0 UIADD3 UR4, UPT, UPT, -UR7, UR6, URZ ;  /* 0x0000000607048290 */ /* 0x000fe4000fffe1ff */
[----:B------:R-:W-:Y:S02]  /*7220*/  @!UP0 UIADD3 UR6, UPT, UPT, UR7, -UR6, URZ ;  /* 0x8000000607068290 */ /* 0x000fe4000fffe0ff */
[----:B------:R-:W-:Y:S02]  /*7230*/  @!UP0 UIMAD UR37, UR4, UR5, UR37 ;  /* 0x00000005042582a4 */ /* 0x000fe4000f8e0225 */
[----:B------:R-:W-:Y:S01]  /*7240*/  @!UP0 UIMAD UR36, UR6, UR14, UR36 ;  /* 0x0000000e062482a4 */ /* 0x000fe2000f8e0224 */
[----:B------:R-:W-:Y:S11]  /*7250*/  @!P0 BRA `(.L_x_112) ;  /* 0x00000000007c8947 */ /* 0x000ff60003800000 */
[----:B------:R-:W1:Y:S01]  /*7260*/  LDCU.64 UR8, c[0x4][0x80] ;  /* 0x01001000ff0877ac */ /* 0x000e620008000a00 */
[----:B------:R-:W-:Y:S01]  /*7270*/  MOV R16, 0x0 ;  /* 0x0000000000107802 */ /* 0x000fe20000000f00 */
[----:B------:R-:W-:Y:S02]  /*7280*/  HFMA2 R12, -RZ, RZ, 0, 5.9604644775390625e-08 ;  /* 0x00000001ff0c7431 */ /* 0x000fe400000001ff */
[----:B------:R-:W-:Y:S01]  /*7290*/  IMAD.MOV.U32 R8, RZ, RZ, 0x70 ;  /* 0x00000070ff087424 */ /* 0x000fe200078e00ff */
[----:B------:R2:W3:Y:S01]  /*72a0*/  LDC.64 R14, c[0x4][R16] ;  /* 0x01000000100e7b82 */ /* 0x0004e20000000a00 */
[----:B------:R-:W4:Y:S01]  /*72b0*/  LDCU.64 UR6, c[0x4][0x88] ;  /* 0x01001100ff0677ac */ /* 0x000f220008000a00 */
[----:B------:R-:W-:Y:S01]  /*72c0*/  IMAD.MOV.U32 R13, RZ, RZ, RZ ;  /* 0x000000ffff0d7224 */ /* 0x000fe200078e00ff */
[----:B------:R-:W2:Y:S01]  /*72d0*/  LDCU.64 UR4, c[0x4][0x8] ;  /* 0x01000100ff0477ac */ /* 0x000ea20008000a00 */
[----:B-1----:R-:W-:Y:S01]  /*72e0*/  MOV R5, UR9 ;  /* 0x0000000900057c02 */ /* 0x002fe20008000f00 */
[----:B------:R-:W-:Y:S01]  /*72f0*/  IMAD.U32 R4, RZ, RZ, UR8 ;  /* 0x00000008ff047e24 */ /* 0x000fe2000f8e00ff */
[----:B----4-:R-:W-:Y:S01]  /*7300*/  MOV R7, UR7 ;  /* 0x0000000700077c02 */ /* 0x010fe20008000f00 */
[----:B------:R-:W-:Y:S01]  /*7310*/  IMAD.U32 R6, RZ, RZ, UR6 ;  /* 0x00000006ff067e24 */ /* 0x000fe2000f8e00ff */
[----:B--2---:R-:W-:Y:S01]  /*7320*/  MOV R11, UR5 ;  /* 0x00000005000b7c02 */ /* 0x004fe20008000f00 */
[----:B------:R-:W-:Y:S02]  /*7330*/  IMAD.U32 R10, RZ, RZ, UR4 ;  /* 0x00000004ff0a7e24 */ /* 0x000fe4000f8e00ff */
[----:B------:R-:W-:Y:S07]  /*7340*/  LEPC R20, `(.L_x_113) ;  /* 0x000000001014794e */ /* 0x000fee0000000000 */
[----:B---3-5:R-:W-:Y:S05]  /*7350*/  CALL.ABS.NOINC R14 ;  /* 0x000000000e007343 */ /* 0x028fea0003c00000 */
.L_x_113:
[----:B------:R-:W1:Y:S01]  /*7360*/  LDCU.64 UR8, c[0x4][0x80] ;  /* 0x01001000ff0877ac */ /* 0x000e620008000a00 */
[----:B------:R-:W2:Y:S01]  /*7370*/  LDC.64 R16, c[0x4][R16] ;  /* 0x0100000010107b82 */ /* 0x000ea20000000a00 */
[----:B------:R-:W-:Y:S02]  /*7380*/  HFMA2 R12, -RZ, RZ, 0, 5.9604644775390625e-08 ;  /* 0x00000001ff0c7431 */ /* 0x000fe400000001ff */
[----:B------:R-:W-:Y:S02]  /*7390*/  IMAD.MOV.U32 R8, RZ, RZ, 0x70 ;  /* 0x00000070ff087424 */ /* 0x000fe400078e00ff */
[----:B------:R-:W-:Y:S01]  /*73a0*/  IMAD.MOV.U32 R13, RZ, RZ, RZ ;  /* 0x000000ffff0d7224 */ /* 0x000fe200078e00ff */
[----:B------:R-:W3:Y:S01]  /*73b0*/  LDCU.64 UR6, c[0x4][0x88] ;  /* 0x01001100ff0677ac */ /* 0x000ee20008000a00 */
[----:B------:R-:W4:Y:S01]  /*73c0*/  LDCU.64 UR4, c[0x4][0x8] ;  /* 0x01000100ff0477ac */ /* 0x000f220008000a00 */
[----:B-1----:R-:W-:Y:S02]  /*73d0*/  MOV R4, UR8 ;  /* 0x0000000800047c02 */ /* 0x002fe40008000f00 */
[----:B------:R-:W-:Y:S02]  /*73e0*/  MOV R5, UR9 ;  /* 0x0000000900057c02 */ /* 0x000fe40008000f00 */
[----:B---3--:R-:W-:Y:S01]  /*73f0*/  MOV R7, UR7 ;  /* 0x0000000700077c02 */ /* 0x008fe20008000f00 */
[----:B------:R-:W-:Y:S01]  /*7400*/  IMAD.U32 R6, RZ, RZ, UR6 ;  /* 0x00000006ff067e24 */ /* 0x000fe2000f8e00ff */
[----:B----4-:R-:W-:Y:S01]  /*7410*/  MOV R11, UR5 ;  /* 0x00000005000b7c02 */ /* 0x010fe20008000f00 */
[----:B------:R-:W-:Y:S02]  /*7420*/  IMAD.U32 R10, RZ, RZ, UR4 ;  /* 0x00000004ff0a7e24 */ /* 0x000fe4000f8e00ff */
[----:B------:R-:W-:Y:S07]  /*7430*/  LEPC R20, `(.L_x_112) ;  /* 0x000000001014794e */ /* 0x000fee0000000000 */
[----:B--2---:R-:W-:Y:S05]  /*7440*/  CALL.ABS.NOINC R16 ;  /* 0x0000000010007343 */ /* 0x004fea0003c00000 */
.L_x_112:
[----:B------:R-:W-:Y:S05]  /*7450*/  BSYNC.RECONVERGENT B6 ;  /* 0x0000000000067941 */ /* 0x000fea0003800200 */
.L_x_111:
[----:B------:R-:W-:Y:S02]  /*7460*/  R2UR UR6, R180 ;  /* 0x00000000b40672ca */ /* 0x000fe400000e0000 */
[----:B------:R-:W-:Y:S02]  /*7470*/  R2UR UR5, R191 ;  /* 0x00000000bf0572ca */ /* 0x000fe400000e0000 */
[----:B------:R-:W-:Y:S02]  /*7480*/  R2UR UR4, R190 ;  /* 0x00000000be0472ca */ /* 0x000fe400000e0000 */
[----:B------:R-:W-:Y:S02]  /*7490*/  ISETP.NE.U32.AND P4, PT, R174, RZ, PT ;  /* 0x000000ffae00720c */ /* 0x000fe40003f85070 */
[----:B------:R-:W-:Y:S02]  /*74a0*/  ISETP.NE.U32.AND P2, PT, RZ, UR60, PT ;  /* 0x0000003cff007c0c */ /* 0x000fe4000bf45070 */
[----:B------:R-:W-:Y:S02]  /*74b0*/  ISETP.NE.AND.EX P4, PT, R175, RZ, PT, P4 ;  /* 0x000000ffaf00720c */ /* 0x000fe40003f85340 */
[----:B------:R-:W-:Y:S01]  /*74c0*/  ISETP.NE.AND.EX P2, PT, RZ, UR61, PT, P2 ;  /* 0x0000003dff007c0c */ /* 0x000fe2000bf45320 */
[----:B------:R-:W-:Y:S02]  /*74d0*/  UISETP.NE.AND UP2, UPT, UR6, URZ, UPT ;  /* 0x000000ff0600728c */ /* 0x000fe4000bf45270 */
[----:B------:R-:W-:Y:S04]  /*74e0*/  UISETP.NE.U32.AND UP0, UPT, UR5, URZ, UPT ;  /* 0x000000ff0500728c */ /* 0x000fe8000bf05070 */
[----:B------:R-:W-:Y:S01]  /*74f0*/  UISETP.NE.AND.EX UP1, UPT, UR4, URZ, UPT, UP0 ;  /* 0x000000ff0400728c */ /* 0x000fe2000bf25300 */
[----:B------:R-:W-:Y:S01]  /*7500*/  PLOP3.LUT P1, PT, PT, PT, UP2, 0x80, 0x8 ;  /* 0x000000000008781c */ /* 0x000fe20003f2f028 */
[----:B------:R-:W-:Y:S03]  /*7510*/  UPLOP3.LUT UP0, UPT, UPT, UPT, UPT, 0x40, 0x4 ;  /* 0x000000000004789c */ /* 0x000fe60003f0e870 */
[----:B------:R-:W-:Y:S06]  /*7520*/  @UP2 UPLOP3.LUT UP0, UPT, UPT, UPT, UP1, 0x80, 0x8 ;  /* 0x000000000008289c */ /* 0x000fec0003f0f010 */
[----:B------:R-:W-:Y:S01]  /*7530*/  PLOP3.LUT P0, PT, PT, PT, UP0, 0x80, 0x8 ;  /* 0x000000000008781c */ /* 0x000fe20003f0f008 */
[----:B------:R-:W-:Y:S01]  /*7540*/  @!UPT UIADD3 URZ, UPT, UPT, URZ, URZ, URZ ;  /* 0x000000fffffff290 */ /* 0x000fe2000fffe0ff */
[----:B------:R-:W-:Y:S11]  /*7550*/  BRA.U !UP1, `(.L_x_114) ;  /* 0x0000000109407547 */ /* 0x000ff6000b800000 */
[----:B------:R-:W-:Y:S01]  /*7560*/  UISETP.NE.U32.AND UP0, UPT, UR60, URZ, UPT ;  /* 0x000000ff3c00728c */ /* 0x000fe2000bf05070 */
[----:B------:R-:W-:Y:S01]  /*7570*/  R2UR UR6, R191 ;  /* 0x00000000bf0672ca */ /* 0x000fe200000e0000 */
[----:B------:R-:W1:Y:S01]  /*7580*/  LDCU.64 UR8, c[0x0][0x358] ;  /* 0x00006b00ff0877ac */ /* 0x000e620008000a00 */
[----:B------:R-:W-:Y:S02]  /*7590*/  HFMA2 R176, -RZ, RZ, 0, 5.9604644775390625e-08 ;  /* 0x00000001ffb07431 */ /* 0x000fe400000001ff */
[----:B------:R-:W-:Y:S01]  /*75a0*/  IMAD.MOV.U32 R0, RZ, RZ, 0x1 ;  /* 0x00000001ff007424 */ /* 0x000fe200078e00ff */
[----:B------:R-:W-:Y:S06]  /*75b0*/  UISETP.NE.AND.EX UP0, UPT, UR61, URZ, UPT, UP0 ;  /* 0x000000ff3d00728c */ /* 0x000fec000bf05300 */
[----:B------:R-:W-:Y:S05]  /*75c0*/  PLOP3.LUT P3, PT, PT, PT, UP0, 0x80, 0x8 ;  /* 0x000000000008781c */ /* 0x000fea0003f6f008 */
[----:B------:R-:W2:Y:S01]  /*75d0*/  @UP0 LDCU.64 UR4, c[0x0][0xc88] ;  /* 0x00019100ff0407ac */ /* 0x000ea20008000a00 */
[----:B------:R-:W-:Y:S07]  /*75e0*/  @UP0 UIMAD UR6, UR44, UR6, URZ ;  /* 0x000000062c0602a4 */ /* 0x000fee000f8e02ff */
[----:B------:R-:W-:Y:S01]  /*75f0*/  @!P3 PRMT R176, R0, 0x7610, R176 ;  /* 0x0000761000b0b816 */ /* 0x000fe200000000b0 */
[----:B--2---:R-:W-:Y:S06]  /*7600*/  @UP0 UIMAD.WIDE UR4, UR6, 0x4, UR4 ;  /* 0x00000004060408a5 */ /* 0x004fec000f8e0204 */
[----:B------:R-:W-:Y:S02]  /*7610*/  IMAD.U32 R4, RZ, RZ, UR4 ;  /* 0x00000004ff047e24 */ /* 0x000fe4000f8e00ff */
[----:B------:R-:W-:Y:S03]  /*7620*/  IMAD.U32 R5, RZ, RZ, UR5 ;  /* 0x00000005ff057e24 */ /* 0x000fe6000f8e00ff */
[----:B------:R-:W2:Y:S02]  /*7630*/  @!UP0 LDCU UR4, c[0x0][0xc80] ;  /* 0x00019000ff0487ac */ /* 0x000ea40008000800 */
[----:B-1---5:R1:W5:Y:S02]  /*7640*/  @P3 LDG.E R133, desc[UR8][R4.64] ;  /* 0x0000000804853981 */ /* 0x022364000c1e1900 */
[----:B-12---:R-:W-:Y:S02]  /*7650*/  @!P3 MOV R133, UR4 ;  /* 0x000000040085bc02 */ /* 0x006fe40008000f00 */
.L_x_114:
[----:B------:R-:W-:Y:S05]  /*7660*/  @!P4 BRA `(.L_x_115) ;  /* 0x000000000024c947 */ /* 0x000fea0003800000 */
[----:B------:R-:W-:Y:S01]  /*7670*/  ISETP.NE.U32.AND P3, PT, R172, RZ, PT ;  /* 0x000000ffac00720c */ /* 0x000fe20003f65070 */
[----:B------:R-:W1:Y:S03]  /*7680*/  LDCU.64 UR4, c[0x0][0x358] ;  /* 0x00006b00ff0477ac */ /* 0x000e660008000a00 */
[----:B------:R-:W-:Y:S11]  /*7690*/  ISETP.NE.AND.EX P3, PT, R173, RZ, PT, P3 ;  /* 0x000000ffad00720c */ /* 0x000ff60003f65330 */
[----:B------:R-:W-:Y:S02]  /*76a0*/  @!UPT UIADD3 URZ, UPT, UPT, URZ, URZ, URZ ;  /* 0x000000fffffff290 */ /* 0x000fe4000fffe0ff */
[----:B------:R-:W2:Y:S01]  /*76b0*/  @P3 LDC.64 R4, c[0x0][0xca8] ;  /* 0x00032a00ff043b82 */ /* 0x000ea20000000a00 */
[----:B------:R-:W-:Y:S04]  /*76c0*/  @P3 IMAD R0, R174, UR44, RZ ;  /* 0x0000002cae003c24 */ /* 0x000fe8000f8e02ff */
[----:B--2---:R-:W-:Y:S05]  /*76d0*/  @P3 IMAD.WIDE R4, R0, 0x4, R4 ;  /* 0x0000000400043825 */ /* 0x004fea00078e0204 */
[----:B-1---5:R1:W5:Y:S02]  /*76e0*/  @P3 LDG.E R130, desc[UR4][R4.64] ;  /* 0x0000000404823981 */ /* 0x022364000c1e1900 */
[----:B-1----:R-:W2:Y:S02]  /*76f0*/  @!P3 LDC R130, c[0x0][0xca0] ;  /* 0x00032800ff82bb82 */ /* 0x002ea40000000800 */
.L_x_115:
[----:B-----5:R-:W-:Y:S01]  /*7700*/  FSETP.NEU.AND P3, PT, R133, RZ, PT ;  /* 0x000000ff8500720b */ /* 0x020fe20003f6d000 */
[----:B------:R-:W-:Y:S01]  /*7710*/  IMAD.U32 R3, RZ, RZ, UR43 ;  /* 0x0000002bff037e24 */ /* 0x000fe2000f8e00ff */
[----:B------:R-:W-:Y:S01]  /*7720*/  SEL R5, RZ, 0xffffffff, P2 ;  /* 0xffffffffff057807 */ /* 0x000fe20001000000 */
[----:B------:R-:W-:Y:S01]  /*7730*/  IMAD.SHL.U32 R197, R185, 0x10, RZ ;  /* 0x00000010b9c57824 */ /* 0x000fe200078e00ff */
[----:B------:R-:W-:Y:S01]  /*7740*/  @P1 LOP3.LUT P2, RZ, R176, 0xff, RZ, 0xc0, !PT ;  /* 0x000000ffb0ff1812 */ /* 0x000fe2000784c0ff */
[----:B------:R-:W-:Y:S01]  /*7750*/  IMAD R131, R3, 0xc0, R2 ;  /* 0x000000c003837824 */ /* 0x000fe200078e0202 */
[----:B------:R-:W-:Y:S01]  /*7760*/  @P1 SEL R0, RZ, 0xffffffff, P3 ;  /* 0xffffffffff001807 */ /* 0x000fe20001800000 */
[----:B------:R-:W-:Y:S01]  /*7770*/  IMAD.SHL.U32 R139, R184, 0x10, RZ ;  /* 0x00000010b88b7824 */ /* 0x000fe200078e00ff */
[----:B------:R-:W-:Y:S01]  /*7780*/  LOP3.LUT P4, R182, R176, 0xff, RZ, 0xc0, !PT ;  /* 0x000000ffb0b67812 */ /* 0x000fe2000788c0ff */
[----:B------:R-:W-:Y:S01]  /*7790*/  IMAD.IADD R198, R188, 0x1, R197 ;  /* 0x00000001bcc67824 */ /* 0x000fe200078e02c5 */
[C---:B------:R-:W-:Y:S01]  /*77a0*/  @P0 SEL R0, R5.reuse, R0, !P2 ;  /* 0x0000000005000207 */ /* 0x040fe20005000000 */
[----:B------:R-:W-:Y:S01]  /*77b0*/  BSSY B1, `(.L_x_116) ;  /* 0x000004d000017945 */ /* 0x000fe20003800000 */
[----:B------:R-:W-:Y:S01]  /*77c0*/  PLOP3.LUT P2, PT, PT, PT, UP1, 0x80, 0x8 ;  /* 0x000000000008781c */ /* 0x000fe20003f4f018 */
[----:B------:R-:W-:Y:S01]  /*77d0*/  IMAD.MOV.U32 R138, RZ, RZ, 0x1 ;  /* 0x00000001ff8a7424 */ /* 0x000fe200078e00ff */
[----:B------:R-:W-:Y:S01]  /*77e0*/  @P1 LOP3.LUT R0, R0, 0x1, RZ, 0xc0, !PT ;  /* 0x0000000100001812 */ /* 0x000fe200078ec0ff */
[----:B------:R-:W-:Y:S01]  /*77f0*/  IMAD.MOV.U32 R137, RZ, RZ, RZ ;  /* 0x000000ffff897224 */ /* 0x000fe200078e00ff */
[----:B------:R-:W-:Y:S02]  /*7800*/  CS2R R146, SRZ ;  /* 0x0000000000927805 */ /* 0x000fe4000001ff00 */
[----:B------:R-:W-:Y:S02]  /*7810*/  CS2R R144, SRZ ;  /* 0x0000000000907805 */ /* 0x000fe4000001ff00 */
[----:B------:R-:W-:Y:S01]  /*7820*/  ISETP.NE.U32.OR P5, PT, R0, 0x1, !P1 ;  /* 0x000000010000780c */ /* 0x000fe20004fa5470 */
[----:B------:R-:W-:Y:S01]  /*7830*/  IMAD.U32 R0, RZ, RZ, UR43 ;  /* 0x0000002bff007e24 */ /* 0x000fe2000f8e00ff */
[----:B------:R-:W-:Y:S02]  /*7840*/  CS2R R142, SRZ ;  /* 0x00000000008e7805 */ /* 0x000fe4000001ff00 */
[----:B------:R-:W-:Y:S02]  /*7850*/  CS2R R140, SRZ ;  /* 0x00000000008c7805 */ /* 0x000fe4000001ff00 */
[----:B------:R-:W-:Y:S02]  /*7860*/  P2R R194, PR, RZ, 0x20 ;  /* 0x00000020ffc27803 */ /* 0x000fe40000000000 */
[----:B------:R-:W-:Y:S02]  /*7870*/  CS2R R150, SRZ ;  /* 0x0000000000967805 */ /* 0x000fe4000001ff00 */
[----:B------:R-:W-:Y:S02]  /*7880*/  SHF.L.U32 R4, R0, 0x1f, RZ ;  /* 0x0000001f00047819 */ /* 0x000fe400000006ff */
[----:B------:R-:W-:Y:S02]  /*7890*/  CS2R R148, SRZ ;  /* 0x0000000000947805 */ /* 0x000fe4000001ff00 */
[----:B------:R-:W-:Y:S02]  /*78a0*/  SEL R0, RZ, 0xffffffff, P3 ;  /* 0xffffffffff007807 */ /* 0x000fe40001800000 */
[----:B------:R-:W-:Y:S02]  /*78b0*/  CS2R R154, SRZ ;  /* 0x00000000009a7805 */ /* 0x000fe4000001ff00 */
[----:B------:R-:W-:Y:S02]  /*78c0*/  CS2R R152, SRZ ;  /* 0x0000000000987805 */ /* 0x000fe4000001ff00 */
[----:B------:R-:W-:Y:S02]  /*78d0*/  CS2R R158, SRZ ;  /* 0x00000000009e7805 */ /* 0x000fe4000001ff00 */
[----:B------:R-:W-:Y:S02]  /*78e0*/  @P2 SEL R0, R5, R0, !P4 ;  /* 0x0000000005002207 */ /* 0x000fe40006000000 */
[----:B------:R-:W-:Y:S02]  /*78f0*/  CS2R R156, SRZ ;  /* 0x00000000009c7805 */ /* 0x000fe4000001ff00 */
[----:B------:R-:W-:Y:S02]  /*7900*/  @P5 SHF.L.U32 R6, RZ, 0x1f, RZ ;  /* 0x0000001fff065819 */ /* 0x000fe400000006ff */
[----:B------:R-:W-:Y:S02]  /*7910*/  CS2R R162, SRZ ;  /* 0x0000000000a27805 */ /* 0x000fe4000001ff00 */
[----:B------:R-:W-:Y:S02]  /*7920*/  ISETP.NE.AND P2, PT, RZ, UR43, PT ;  /* 0x0000002bff007c0c */ /* 0x000fe4000bf45270 */
[----:B------:R-:W-:Y:S01]  /*7930*/  CS2R R160, SRZ ;  /* 0x0000000000a07805 */ /* 0x000fe2000001ff00 */
[----:B------:R-:W1:Y:S01]  /*7940*/  @P5 SYNCS.PHASECHK.TRANS64.TRYWAIT P1, [UR45+0xe0], R6 ;  /* 0x0000e006ff0055a7 */ /* 0x000e62000802112d */
[----:B------:R-:W-:Y:S02]  /*7950*/  LOP3.LUT R0, R0, 0x1, RZ, 0xc0, !PT ;  /* 0x0000000100007812 */ /* 0x000fe400078ec0ff */
[----:B------:R-:W-:Y:S02]  /*7960*/  CS2R R166, SRZ ;  /* 0x0000000000a67805 */ /* 0x000fe4000001ff00 */
[----:B------:R-:W-:Y:S02]  /*7970*/  SEL R212, RZ, 0x60, P2 ;  /* 0x00000060ffd47807 */ /* 0x000fe40001000000 */
[----:B------:R-:W-:Y:S02]  /*7980*/  CS2R R164, SRZ ;  /* 0x0000000000a47805 */ /* 0x000fe4000001ff00 */
[----:B------:R-:W-:Y:S02]  /*7990*/  ISETP.NE.U32.AND P3, PT, R0, 0x1, PT ;  /* 0x000000010000780c */ /* 0x000fe40003f65070 */
[----:B------:R-:W-:Y:S02]  /*79a0*/  CS2R R170, SRZ ;  /* 0x0000000000aa7805 */ /* 0x000fe4000001ff00 */
[----:B------:R-:W-:Y:S01]  /*79b0*/  CS2R R168, SRZ ;  /* 0x0000000000a87805 */ /* 0x000fe2000001ff00 */
[----:B------:R-:W-:Y:S01]  /*79c0*/  IMAD.IADD R213, R131, 0x1, R212 ;  /* 0x0000000183d57824 */ /* 0x000fe200078e02d4 */
[----:B------:R-:W-:Y:S01]  /*79d0*/  P2R R199, PR, RZ, 0x8 ;  /* 0x00000008ffc77803 */ /* 0x000fe20000000000 */
[----:B------:R-:W-:Y:S02]  /*79e0*/  IMAD.IADD R196, R188, 0x1, R139 ;  /* 0x00000001bcc47824 */ /* 0x000fe400078e028b */
[----:B------:R-:W-:Y:S01]  /*79f0*/  VIADD R212, R212, UR52 ;  /* 0x00000034d4d47c36 */ /* 0x000fe20008000000 */
[----:B------:R-:W-:Y:S01]  /*7a00*/  SHF.R.U32.HI R0, RZ, 0x15, R213 ;  /* 0x00000015ff007819 */ /* 0x000fe200000116d5 */
[----:B------:R-:W-:Y:S01]  /*7a10*/  IMAD.IADD R195, R187, 0x1, R198 ;  /* 0x00000001bbc37824 */ /* 0x000fe200078e02c6 */
[----:B------:R3:W4:Y:S02]  /*7a20*/  SYNCS.PHASECHK.TRANS64.TRYWAIT P0, [UR45+0x150], R4 ;  /* 0x00015004ff0075a7 */ /* 0x000724000800112d */
[----:B------:R-:W-:Y:S02]  /*7a30*/  LOP3.LUT R200, R0, 0x3, RZ, 0xc0, !PT ;  /* 0x0000000300c87812 */ /* 0x000fe400078ec0ff */
[----:B-1----:R-:W-:Y:S01]  /*7a40*/  @P5 SEL R138, RZ, 0x1, !P1 ;  /* 0x00000001ff8a5807 */ /* 0x002fe20004800000 */
[----:B---3--:R-:W-:Y:S06]  /*7a50*/  @!P5 BRA `(.L_x_117) ;  /* 0x000000000088d947 */ /* 0x008fec0003800000 */
[----:B------:R-:W-:Y:S01]  /*7a60*/  IMAD.MOV.U32 R147, RZ, RZ, RZ ;  /* 0x000000ffff937224 */ /* 0x000fe200078e00ff */
[----:B------:R-:W-:Y:S01]  /*7a70*/  ISETP.NE.AND P1, PT, R138, RZ, PT ;  /* 0x000000ff8a00720c */ /* 0x000fe20003f25270 */
[----:B------:R-:W-:Y:S01]  /*7a80*/  BSSY B0, `(.L_x_118) ;  /* 0x0000014000007945 */ /* 0x000fe20003800000 */
[----:B------:R-:W-:Y:S02]  /*7a90*/  CS2R R170, SRZ ;  /* 0x0000000000aa7805 */ /* 0x000fe4000001ff00 */
        /* <DEDUP_REMOVED lines=13> */
[----:B------:R-:W-:Y:S01]  /*7b70*/  CS2R R144, SRZ ;  /* 0x0000000000907805 */ /* 0x000fe2000001ff00 */
[----:B------:R-:W-:Y:S06]  /*7b80*/  @P1 BRA `(.L_x_119) ;  /* 0x00000000000c1947 */ /* 0x000fec0003800000 */
[----:B------:R-:W-:Y:S04]  /*7b90*/  SHF.L.U32 R6, RZ, 0x1f, RZ ;  /* 0x0000001fff067819 */ /* 0x000fe800000006ff */
[----:B------:R-:W1:Y:S02]  /*7ba0*/  SYNCS.PHASECHK.TRANS64.TRYWAIT P1, [UR45+0xe0], R6 ;  /* 0x0000e006ff0075a7 */ /* 0x000e64000802112d */
[----:B-1----:R-:W-:Y:S05]  /*7bb0*/  @!P1 BRA `(.L_x_120) ;  /* 0x000000c000fc9947 */ /* 0x002fea0003800000 */
.L_x_119:
[----:B------:R-:W-:Y:S05]  /*7bc0*/  BSYNC B0 ;  /* 0x0000000000007941 */ /* 0x000fea0003800000 */
.L_x_118:
[----:B------:R-:W-:Y:S01]  /*7bd0*/  ISETP.NE.AND P1, PT, R199, RZ, PT ;  /* 0x000000ffc700720c */ /* 0x000fe20003f25270 */
[----:B------:R-:W-:Y:S11]  /*7be0*/  HFMA2 R137, -RZ, RZ, 0, 5.9604644775390625e-08 ;  /* 0x00000001ff897431 */ /* 0x000ff600000001ff */
[----:B------:R-:W-:Y:S01]  /*7bf0*/  @!UPT UIADD3 URZ, UPT, UPT, URZ, URZ, URZ ;  /* 0x000000fffffff290 */ /* 0x000fe2000fffe0ff */
[----:B------:R3:W1:Y:S04]  /*7c00*/  @P1 LDS.128 R168, [R188] ;  /* 0x00000000bca81984 */ /* 0x0006680000000c00 */
[----:B------:R3:W1:Y:S04]  /*7c10*/  @P1 LDS.128 R164, [R198+0x10] ;  /* 0x00001000c6a41984 */ /* 0x0006680000000c00 */
[----:B------:R3:W1:Y:S04]  /*7c20*/  @P1 LDS.128 R160, [R196+0x20] ;  /* 0x00002000c4a01984 */ /* 0x0006680000000c00 */
[----:B------:R3:W1:Y:S04]  /*7c30*/  @P1 LDS.128 R156, [R195+0x10] ;  /* 0x00001000c39c1984 */ /* 0x0006680000000c00 */
[----:B------:R3:W1:Y:S04]  /*7c40*/  @P1 LDS.128 R152, [R188+0x1000] ;  /* 0x00100000bc981984 */ /* 0x0006680000000c00 */
[----:B------:R3:W1:Y:S04]  /*7c50*/  @P1 LDS.128 R148, [R198+0x1010] ;  /* 0x00101000c6941984 */ /* 0x0006680000000c00 */
[----:B------:R3:W1:Y:S04]  /*7c60*/  @P1 LDS.128 R140, [R196+0x1020] ;  /* 0x00102000c48c1984 */ /* 0x0006680000000c00 */
[----:B------:R3:W1:Y:S02]  /*7c70*/  @P1 LDS.128 R144, [R195+0x1010] ;  /* 0x00101000c3901984 */ /* 0x0006640000000c00 */
.L_x_117:
[----:B------:R-:W-:Y:S05]  /*7c80*/  BSYNC B1 ;  /* 0x0000000000017941 */ /* 0x000fea0003800000 */
.L_x_116:
[----:B------:R-:W-:Y:S02]  /*7c90*/  ISETP.NE.AND P1, PT, R189, R200, PT ;  /* 0x000000c8bd00720c */ /* 0x000fe40003f25270 */
[----:B------:R-:W-:Y:S01]  /*7ca0*/  MOV R55, RZ ;  /* 0x000000ff00377202 */ /* 0x000fe20000000f00 */
[----:B----4-:R-:W-:Y:S10]  /*7cb0*/  @P0 BRA `(.L_x_121) ;  /* 0x0000000000080947 */ /* 0x010ff40003800000 */
[----:B------:R-:W4:Y:S02]  /*7cc0*/  SYNCS.PHASECHK.TRANS64.TRYWAIT P0, [UR45+0x150], R4 ;  /* 0x00015004ff0075a7 */ /* 0x000f24000800112d */
[----:B----4-:R-:W-:Y:S05]  /*7cd0*/  @!P0 BRA `(.L_x_122) ;  /* 0x000000c000cc8947 */ /* 0x010fea0003800000 */
.L_x_121:
[----:B------:R-:W-:Y:S01]  /*7ce0*/  IMAD.MOV.U32 R54, RZ, RZ, RZ ;  /* 0x000000ffff367224 */ /* 0x000fe200078e00ff */
        /* <DEDUP_REMOVED lines=32> */
[----:B------:R-:W-:Y:S11]  /*7ef0*/  LOP3.LUT P0, RZ, R0, 0x3, R177, 0x48, !PT ;  /* 0x0000000300ff7812 */ /* 0x000ff600078048b1 */
[----:B------:R-:W-:Y:S02]  /*7f00*/  @!UPT UIADD3 URZ, UPT, UPT, URZ, URZ, URZ ;  /* 0x000000fffffff290 */ /* 0x000fe4000fffe0ff */
[----:B------:R-:W-:Y:S05]  /*7f10*/  @!P0 BRA `(.L_x_124) ;  /* 0x0000000000408947 */ /* 0x000fea0003800000 */
[----:B------:R-:W4:Y:S01]  /*7f20*/  LDCU.64 UR8, c[0x4][0x70] ;  /* 0x01000e00ff0877ac */ /* 0x000f220008000a00 */
[----:B------:R-:W-:Y:S01]  /*7f30*/  MOV R15, 0x0 ;  /* 0x00000000000f7802 */ /* 0x000fe20000000f00 */
[----:B------:R-:W-:Y:S02]  /*7f40*/  HFMA2 R12, -RZ, RZ, 0, 5.9604644775390625e-08 ;  /* 0x00000001ff0c7431 */ /* 0x000fe400000001ff */
[----:B------:R-:W-:Y:S02]  /*7f50*/  IMAD.MOV.U32 R8, RZ, RZ, 0x192 ;  /* 0x00000192ff087424 */ /* 0x000fe400078e00ff */
[----:B------:R-:W-:Y:S01]  /*7f60*/  IMAD.MOV.U32 R13, RZ, RZ, RZ ;  /* 0x000000ffff0d7224 */ /* 0x000fe200078e00ff */
[----:B------:R-:W5:Y:S01]  /*7f70*/  LDCU.64 UR6, c[0x4][0x78] ;  /* 0x01000f00ff0677ac */ /* 0x000f620008000a00 */
[----:B------:R-:W2:Y:S01]  /*7f80*/  LDC.64 R14, c[0x4][R15] ;  /* 0x010000000f0e7b82 */ /* 0x000ea20000000a00 */
[----:B------:R-:W3:Y:S01]  /*7f90*/  LDCU.64 UR4, c[0x4][0x10] ;  /* 0x01000200ff0477ac */ /* 0x000ee20008000a00 */
[----:B----4-:R-:W-:Y:S01]  /*7fa0*/  MOV R5, UR9 ;  /* 0x0000000900057c02 */ /* 0x010fe20008000f00 */
[----:B-1----:R-:W-:Y:S01]  /*7fb0*/  IMAD.U32 R4, RZ, RZ, UR8 ;  /* 0x00000008ff047e24 */ /* 0x002fe2000f8e00ff */
[----:B-----5:R-:W-:Y:S01]  /*7fc0*/  MOV R7, UR7 ;  /* 0x0000000700077c02 */ /* 0x020fe20008000f00 */
[----:B------:R-:W-:Y:S01]  /*7fd0*/  IMAD.U32 R6, RZ, RZ, UR6 ;  /* 0x00000006ff067e24 */ /* 0x000fe2000f8e00ff */
[----:B---3--:R-:W-:Y:S01]  /*7fe0*/  MOV R11, UR5 ;  /* 0x00000005000b7c02 */ /* 0x008fe20008000f00 */
[----:B------:R-:W-:Y:S02]  /*7ff0*/  IMAD.U32 R10, RZ, RZ, UR4 ;  /* 0x00000004ff0a7e24 */ /* 0x000fe4000f8e00ff */
[----:B------:R-:W-:Y:S07]  /*8000*/  LEPC R20, `(.L_x_124) ;  /* 0x000000001014794e */ /* 0x000fee0000000000 */
[----:B--2---:R-:W-:Y:S05]  /*8010*/  CALL.ABS.NOINC R14 ;  /* 0x000000000e007343 */ /* 0x004fea0003c00000 */
.L_x_124:
[----:B------:R-:W-:Y:S05]  /*8020*/  WARPSYNC.ALL ;  /* 0x0000000000007948 */ /* 0x000fea0003800000 */
[C---:B------:R-:W-:Y:S01]  /*8030*/  R2UR UR4, R213.reuse ;  /* 0x00000000d50472ca */ /* 0x040fe200000e0000 */
[----:B------:R-:W-:Y:S05]  /*8040*/  VIADD R0, R213, 0x80 ;  /* 0x00000080d5007836 */ /* 0x000fea0000000000 */
[----:B------:R-:W-:Y:S04]  /*8050*/  SHF.R.U32.HI R0, RZ, 0x15, R0 ;  /* 0x00000015ff007819 */ /* 0x000fe80000011600 */
[----:B------:R-:W-:Y:S03]  /*8060*/  LOP3.LUT P0, RZ, R0, 0x3, R177, 0x48, !PT ;  /* 0x0000000300ff7812 */ /* 0x000fe600078048b1 */
[----:B------:R-:W4:Y:S10]  /*8070*/  LDTM.x32 R24, tmem[UR4] ;  /* 0x00000004001879ee */ /* 0x000f3400082c0000 */
[----:B----4-:R-:W-:Y:S05]  /*8080*/  @!P0 BRA `(.L_x_125) ;  /* 0x0000000000408947 */ /* 0x010fea0003800000 */
        /* <DEDUP_REMOVED lines=16> */
.L_x_125:
[----:B------:R-:W-:Y:S05]  /*8190*/  WARPSYNC.ALL ;  /* 0x0000000000007948 */ /* 0x000fea0003800000 */
[----:B------:R-:W-:Y:S11]  /*81a0*/  R2UR UR4, R213 ;  /* 0x00000000d50472ca */ /* 0x000ff600000e0000 */
[----:B------:R-:W-:Y:S02]  /*81b0*/  @!UPT UIADD3 URZ, UPT, UPT, URZ, URZ, URZ ;  /* 0x000000fffffff290 */ /* 0x000fe4000fffe0ff */
[----:B------:R-:W4:Y:S02]  /*81c0*/  LDTM.x32 R56, tmem[UR4+0x80] ;  /* 0x00008004003879ee */ /* 0x000f2400082c0000 */
[----:B----4-:R-:W-:Y:S01]  /*81d0*/  NOP ;  /* 0x0000000000007918 */ /* 0x010fe20000000000 */
.L_x_123:
[----:B-1----:R-:W-:Y:S01]  /*81e0*/  SHF.L.U32 R132, R168, 0x10, RZ ;  /* 0x00000010a8847819 */ /* 0x002fe200000006ff */
[----:B--2---:R-:W-:Y:S01]  /*81f0*/  FMUL R0, R130, R24 ;  /* 0x0000001882007220 */ /* 0x004fe20000400000 */
[----:B------:R-:W-:Y:S01]  /*8200*/  LOP3.LUT R134, R168, 0xffff0000, RZ, 0xc0, !PT ;  /* 0xffff0000a8867812 */ /* 0x000fe200078ec0ff */
[C---:B------:R-:W-:Y:S01]  /*8210*/  FMUL R3, R130.reuse, R25 ;  /* 0x0000001982037220 */ /* 0x040fe20000400000 */
[----:B------:R-:W-:Y:S01]  /*8220*/  SHF.L.U32 R135, R169, 0x10, RZ ;  /* 0x00000010a9877819 */ /* 0x000fe200000006ff */
[----:B------:R-:W-:Y:S01]  /*8230*/  FMUL R4, R130, R26 ;  /* 0x0000001a82047220 */ /* 0x000fe20000400000 */
[----:B------:R-:W-:Y:S01]  /*8240*/  LOP3.LUT R136, R165, 0xffff0000, RZ, 0xc0, !PT ;  /* 0xffff0000a5887812 */ /* 0x000fe200078ec0ff */
[----:B------:R-:W-:Y:S01]  /*8250*/  FFMA R0, R133, R132, R0 ;  /* 0x0000008485007223 */ /* 0x000fe20000000000 */
[----:B------:R-:W-:Y:S01]  /*8260*/  LOP3.LUT R132, R169, 0xffff0000, RZ, 0xc0, !PT ;  /* 0xffff0000a9847812 */ /* 0x000fe200078ec0ff */
[C---:B------:R-:W-:Y:S01]  /*8270*/  FFMA R3, R133.reuse, R134, R3 ;  /* 0x0000008685037223 */ /* 0x040fe20000000003 */
[C---:B------:R-:W-:Y:S01]  /*8280*/  LOP3.LUT R134, R170.reuse, 0xffff0000, RZ, 0xc0, !PT ;  /* 0xffff0000aa867812 */ /* 0x040fe200078ec0ff */
[----:B------:R-:W-:Y:S01]  /*8290*/  FFMA R4, R133, R135, R4 ;  /* 0x0000008785047223 */ /* 0x000fe20000000004 */
[----:B------:R-:W-:Y:S01]  /*82a0*/  SHF.L.U32 R135, R170, 0x10, RZ ;  /* 0x00000010aa877819 */ /* 0x000fe200000006ff */
[C---:B------:R-:W-:Y:S01]  /*82b0*/  FMUL R5, R130.reuse, R27 ;  /* 0x0000001b82057220 */ /* 0x040fe20000400000 */
[----:B------:R-:W-:Y:S01]  /*82c0*/  ISETP.NE.AND P0, PT, R189, R200, PT ;  /* 0x000000c8bd00720c */ /* 0x000fe20003f05270 */
[C---:B------:R-:W-:Y:S01]  /*82d0*/  FMUL R6, R130.reuse, R28 ;  /* 0x0000001c82067220 */ /* 0x040fe20000400000 */
[----:B------:R-:W-:Y:S01]  /*82e0*/  F2FP.BF16.F32.PACK_AB R200, R3, R0 ;  /* 0x0000000003c8723e */ /* 0x000fe200000010ff */
[C---:B------:R-:W-:Y:S01]  /*82f0*/  FMUL R7, R130.reuse, R29 ;  /* 0x0000001d82077220 */ /* 0x040fe20000400000 */
[----:B------:R-:W-:Y:S01]  /*8300*/  ISETP.NE.AND P1, PT, R189, RZ, PT ;  /* 0x000000ffbd00720c */ /* 0x000fe20003f25270 */
[----:B------:R-:W-:Y:S01]  /*8310*/  FFMA R5, R133, R132, R5 ;  /* 0x0000008485057223 */ /* 0x000fe20000000005 */
[----:B------:R-:W-:Y:S01]  /*8320*/  SHF.L.U32 R132, R171, 0x10, RZ ;  /* 0x00000010ab847819 */ /* 0x000fe200000006ff */
[----:B------:R-:W-:Y:S01]  /*8330*/  FFMA R6, R133, R135, R6 ;  /* 0x0000008785067223 */ /* 0x000fe20000000006 */
[----:B------:R-:W-:Y:S01]  /*8340*/  SHF.L.U32 R135, R165, 0x10, RZ ;  /* 0x00000010a5877819 */ /* 0x000fe200000006ff */
[----:B------:R-:W-:Y:S01]  /*8350*/  FFMA R7, R133, R134, R7 ;  /* 0x0000008685077223 */ /* 0x000fe20000000007 */
[----:B------:R-:W-:Y:S01]  /*8360*/  LOP3.LUT R134, R171, 0xffff0000, RZ, 0xc0, !PT ;  /* 0xffff0000ab867812 */ /* 0x000fe200078ec0ff */
[C---:B------:R-:W-:Y:S01]  /*8370*/  FMUL R8, R130.reuse, R30 ;  /* 0x0000001e82087220 */ /* 0x040fe20000400000 */
[----:B------:R-:W-:Y:S01]  /*8380*/  F2FP.BF16.F32.PACK_AB R201, R5, R4 ;  /* 0x0000000405c9723e */ /* 0x000fe200000010ff */
[----:B------:R-:W-:Y:S01]  /*8390*/  FMUL R9, R130, R31 ;  /* 0x0000001f82097220 */ /* 0x000fe20000400000 */
[----:B------:R-:W-:Y:S01]  /*83a0*/  F2FP.BF16.F32.PACK_AB R202, R7, R6 ;  /* 0x0000000607ca723e */ /* 0x000fe200000010ff */
[C---:B------:R-:W-:Y:S01]  /*83b0*/  FFMA R8, R133.reuse, R132, R8 ;  /* 0x0000008485087223 */ /* 0x040fe20000000008 */
[C---:B------:R-:W-:Y:S01]  /*83c0*/  SHF.L.U32 R132, R164.reuse, 0x10, RZ ;  /* 0x00000010a4847819 */ /* 0x040fe200000006ff */
[----:B------:R-:W-:Y:S01]  /*83d0*/  FFMA R9, R133, R134, R9 ;  /* 0x0000008685097223 */ /* 0x000fe20000000009 */
[----:B------:R-:W-:Y:S01]  /*83e0*/  LOP3.LUT R134, R164, 0xffff0000, RZ, 0xc0, !PT ;  /* 0xffff0000a4867812 */ /* 0x000fe200078ec0ff */
[C---:B------:R-:W-:Y:S01]  /*83f0*/  FMUL R10, R130.reuse, R32 ;  /* 0x00000020820a7220 */ /* 0x040fe20000400000 */
[C---:B------:R-:W-:Y:S01]  /*8400*/  FMUL R11, R130.reuse, R33 ;  /* 0x00000021820b7220 */ /* 0x040fe20000400000 */
        /* <DEDUP_REMOVED lines=10> */
[----:B------:R-:W-:Y:S01]  /*84b0*/  FFMA R12, R133, R135, R12 ;  /* 0x00000087850c7223 */ /* 0x000fe2000000000c */
[----:B------:R-:W-:Y:S01]  /*84c0*/  SHF.L.U32 R135, R167, 0x10, RZ ;  /* 0x00000010a7877819 */ /* 0x000fe200000006ff */
[----:B------:R-:W-:Y:S01]  /*84d0*/  FFMA R13, R133, R136, R13 ;  /* 0x00000088850d7223 */ /* 0x000fe2000000000d */
[----:B------:R-:W-:Y:S01]  /*84e0*/  LOP3.LUT R136, R167, 0xffff0000, RZ, 0xc0, !PT ;  /* 0xffff0000a7887812 */ /* 0x000fe200078ec0ff */
[----:B------:R-:W-:Y:S01]  /*84f0*/  FFMA R14, R133, R132, R14 ;  /* 0x00000084850e7223 */ /* 0x000fe2000000000e */
[----:B------:R-:W-:Y:S01]  /*8500*/  SHF.L.U32 R132, R160, 0x10, RZ ;  /* 0x00000010a0847819 */ /* 0x000fe200000006ff */
[----:B------:R-:W-:Y:S01]  /*8510*/  FMUL R16, R130, R38 ;  /* 0x0000002682107220 */ /* 0x000fe20000400000 */
[----:B------:R-:W-:Y:S01]  /*8520*/  F2FP.BF16.F32.PACK_AB R205, R13, R12 ;  /* 0x0000000c0dcd723e */ /* 0x000fe200000010ff */
[----:B------:R-:W-:Y:S01]  /*8530*/  FFMA R15, R133, R134, R15 ;  /* 0x00000086850f7223 */ /* 0x000fe2000000000f */
[----:B------:R-:W-:Y:S01]  /*8540*/  LOP3.LUT R134, R160, 0xffff0000, RZ, 0xc0, !PT ;  /* 0xffff0000a0867812 */ /* 0x000fe200078ec0ff */
[C---:B------:R-:W-:Y:S01]  /*8550*/  FMUL R17, R130.reuse, R39 ;  /* 0x0000002782117220 */ /* 0x040fe20000400000 */
[C---:B------:R-:W-:Y:S01]  /*8560*/  FMUL R18, R130.reuse, R40 ;  /* 0x0000002882127220 */ /* 0x040fe20000400000 */
[----:B------:R-:W-:Y:S01]  /*8570*/  FMUL R19, R130, R41 ;  /* 0x0000002982137220 */ /* 0x000fe20000400000 */
[----:B------:R-:W-:Y:S01]  /*8580*/  F2FP.BF16.F32.PACK_AB R206, R15, R14 ;  /* 0x0000000e0fce723e */ /* 0x000fe200000010ff */
[C---:B------:R-:W-:Y:S01]  /*8590*/  FFMA R16, R133.reuse, R135, R16 ;  /* 0x0000008785107223 */ /* 0x040fe20000000010 */
[----:B------:R-:W-:Y:S01]  /*85a0*/  SHF.L.U32 R135, R162, 0x10, RZ ;  /* 0x00000010a2877819 */ /* 0x000fe200000006ff */
[----:B------:R-:W-:Y:S01]  /*85b0*/  FFMA R17, R133, R136, R17 ;  /* 0x0000008885117223 */ /* 0x000fe20000000011 */
[----:B------:R-:W-:Y:S01]  /*85c0*/  LOP3.LUT R136, R159, 0xffff0000, RZ, 0xc0, !PT ;  /* 0xffff00009f887812 */ /* 0x000fe200078ec0ff */
[----:B------:R-:W-:Y:S01]  /*85d0*/  FFMA R18, R133, R132, R18 ;  /* 0x0000008485127223 */ /* 0x000fe20000000012 */
[----:B------:R-:W-:Y:S01]  /*85e0*/  SHF.L.U32 R132, R161, 0x10, RZ ;  /* 0x00000010a1847819 */ /* 0x000fe200000006ff */
[----:B------:R-:W-:Y:S01]  /*85f0*/  FFMA R19, R133, R134, R19 ;  /* 0x0000008685137223 */ /* 0x000fe20000000013 */
[----:B------:R-:W-:Y:S01]  /*8600*/  LOP3.LUT R134, R161, 0xffff0000, RZ, 0xc0, !PT ;  /* 0xffff0000a1867812 */ /* 0x000fe200078ec0ff */
[C---:B------:R-:W-:Y:S01]  /*8610*/  FMUL R20, R130.reuse, R42 ;  /* 0x0000002a82147220 */ /* 0x040fe20000400000 */
[----:B------:R-:W-:Y:S01]  /*8620*/  F2FP.BF16.F32.PACK_AB R207, R17, R16 ;  /* 0x0000001011cf723e */ /* 0x000fe200000010ff */
[C---:B------:R-:W-:Y:S01]  /*8630*/  FMUL R21, R130.reuse, R43 ;  /* 0x0000002b82157220 */ /* 0x040fe20000400000 */
[----:B------:R-:W-:Y:S01]  /*8640*/  FMUL R22, R130, R44 ;  /* 0x0000002c82167220 */ /* 0x000fe20000400000 */
[C---:B------:R-:W-:Y:S01]  /*8650*/  FFMA R20, R133.reuse, R132, R20 ;  /* 0x0000008485147223 */ /* 0x040fe20000000014 */
[----:B------:R-:W-:Y:S01]  /*8660*/  LOP3.LUT R132, R162, 0xffff0000, RZ, 0xc0, !PT ;  /* 0xffff0000a2847812 */ /* 0x000fe200078ec0ff */
[----:B------:R-:W-:Y:S01]  /*8670*/  FFMA R21, R133, R134, R21 ;  /* 0x0000008685157223 */ /* 0x000fe20000000015 */
[----:B------:R-:W-:Y:S01]  /*8680*/  LOP3.LUT R134, R163, 0xffff0000, RZ, 0xc0, !PT ;  /* 0xffff0000a3867812 */ /* 0x000fe200078ec0ff */
[----:B------:R-:W-:Y:S01]  /*8690*/  FFMA R22, R133, R135, R22 ;  /* 0x0000008785167223 */ /* 0x000fe20000000016 */
[----:B------:R-:W-:Y:S01]  /*86a0*/  SHF.L.U32 R135, R163, 0x10, RZ ;  /* 0x00000010a3877819 */ /* 0x000fe200000006ff */
[C---:B------:R-:W-:Y:S01]  /*86b0*/  FMUL R23, R130.reuse, R45 ;  /* 0x0000002d82177220 */ /* 0x040fe20000400000 */
[C---:B------:R-:W-:Y:S01]  /*86c0*/  FMUL R88, R130.reuse, R46 ;  /* 0x0000002e82587220 */ /* 0x040fe20000400000 */
[C---:B------:R-:W-:Y:S01]  /*86d0*/  FMUL R89, R130.reuse, R47 ;  /* 0x0000002f82597220 */ /* 0x040fe20000400000 */
[----:B------:R-:W-:Y:S01]  /*86e0*/  FMUL R90, R130, R48 ;  /* 0x00000030825a7220 */ /* 0x000fe20000400000 */
[C---:B------:R-:W-:Y:S01]  /*86f0*/  FFMA R23, R133.reuse, R132, R23 ;  /* 0x0000008485177223 */ /* 0x040fe20000000017 */
[C---:B------:R-:W-:Y:S01]  /*8700*/  SHF.L.U32 R132, R156.reuse, 0x10, RZ ;  /* 0x000000109c847819 */ /* 0x040fe200000006ff */
[----:B------:R-:W-:Y:S01]  /*8710*/  FFMA R88, R133, R135, R88 ;  /* 0x0000008785587223 */ /* 0x000fe20000000058 */
[----:B------:R-:W-:Y:S01]  /*8720*/  SHF.L.U32 R135, R159, 0x10, RZ ;  /* 0x000000109f877819 */ /* 0x000fe200000006ff */
[C---:B------:R-:W-:Y:S01]  /*8730*/  FFMA R89, R133.reuse, R134, R89 ;  /* 0x0000008685597223 */ /* 0x040fe20000000059 */
[----:B------:R-:W-:Y:S01]  /*8740*/  LOP3.LUT R134, R156, 0xffff0000, RZ, 0xc0, !PT ;  /* 0xffff00009c867812 */ /* 0x000fe200078ec0ff */
[C---:B------:R-:W-:Y:S01]  /*8750*/  FMUL R91, R130.reuse, R49 ;  /* 0x00000031825b7220 */ /* 0x040fe20000400000 */
[----:B------:R-:W-:Y:S01]  /*8760*/  FFMA R90, R133, R132, R90 ;  /* 0x00000084855a7223 */ /* 0x000fe2000000005a */
[----:B------:R-:W-:Y:S01]  /*8770*/  SHF.L.U32 R132, R157, 0x10, RZ ;  /* 0x000000109d847819 */ /* 0x000fe200000006ff */
[C---:B------:R-:W-:Y:S01]  /*8780*/  FMUL R92, R130.reuse, R50 ;  /* 0x00000032825c7220 */ /* 0x040fe20000400000 */
[----:B------:R-:W-:Y:S01]  /*8790*/  FFMA R91, R133, R134, R91 ;  /* 0x00000086855b7223 */ /* 0x000fe2000000005b */
[----:B------:R-:W-:Y:S01]  /*87a0*/  LOP3.LUT R134, R157, 0xffff0000, RZ, 0xc0, !PT ;  /* 0xffff00009d867812 */ /* 0x000fe200078ec0ff */
[----:B------:R-:W-:Y:S01]  /*87b0*/  FMUL R93, R130, R51 ;  /* 0x00000033825d7220 */ /* 0x000fe20000400000 */
[----:B------:R1:W-:Y:S01]  /*87c0*/  @!P0 STS.128 [R188], R200 ;  /* 0x000000c8bc008388 */ /* 0x0003e20000000c00 */
[C---:B------:R-:W-:Y:S01]  /*87d0*/  FFMA R92, R133.reuse, R132, R92 ;  /* 0x00000084855c7223 */ /* 0x040fe2000000005c */
[----:B------:R-:W-:Y:S01]  /*87e0*/  SHF.L.U32 R132, R158, 0x10, RZ ;  /* 0x000000109e847819 */ /* 0x000fe200000006ff */
[----:B------:R-:W-:Y:S01]  /*87f0*/  FMUL R94, R130, R52 ;  /* 0x00000034825e7220 */ /* 0x000fe20000400000 */
[C---:B------:R-:W-:Y:S01]  /*8800*/  FFMA R93, R133.reuse, R134, R93 ;  /* 0x00000086855d7223 */ /* 0x040fe2000000005d */
[----:B------:R-:W-:Y:S01]  /*8810*/  LOP3.LUT R134, R158, 0xffff0000, RZ, 0xc0, !PT ;  /* 0xffff00009e867812 */ /* 0x000fe200078ec0ff */
[----:B------:R-:W-:Y:S01]  /*8820*/  FMUL R95, R130, R53 ;  /* 0x00000035825f7220 */ /* 0x000fe20000400000 */
[C---:B------:R-:W-:Y:S01]  /*8830*/  FFMA R94, R133.reuse, R132, R94 ;  /* 0x00000084855e7223 */ /* 0x040fe2000000005e */
[----:B------:R-:W-:Y:S01]  /*8840*/  SHF.L.U32 R132, R152, 0x10, RZ ;  /* 0x0000001098847819 */ /* 0x000fe200000006ff */
[C---:B------:R-:W-:Y:S01]  /*8850*/  FMUL R96, R130.reuse, R54 ;  /* 0x0000003682607220 */ /* 0x040fe20000400000 */
[C---:B------:R-:W-:Y:S01]  /*8860*/  FMUL R97, R130.reuse, R55 ;  /* 0x0000003782617220 */ /* 0x040fe20000400000 */
[----:B------:R2:W-:Y:S01]  /*8870*/  @!P0 STS.128 [R198+0x10], R204 ;  /* 0x000010ccc6008388 */ /* 0x0005e20000000c00 */
[----:B------:R-:W-:Y:S01]  /*8880*/  FMUL R98, R130, R56 ;  /* 0x0000003882627220 */ /* 0x000fe20000400000 */
[C---:B------:R-:W-:Y:S01]  /*8890*/  FFMA R95, R133.reuse, R134, R95 ;  /* 0x00000086855f7223 */ /* 0x040fe2000000005f */
[----:B------:R-:W-:Y:S01]  /*88a0*/  LOP3.LUT R134, R154, 0xffff0000, RZ, 0xc0, !PT ;  /* 0xffff00009a867812 */ /* 0x000fe200078ec0ff */
[----:B------:R-:W-:Y:S01]  /*88b0*/  FFMA R96, R133, R135, R96 ;  /* 0x0000008785607223 */ /* 0x000fe20000000060 */
[----:B------:R-:W-:Y:S01]  /*88c0*/  SHF.L.U32 R135, R153, 0x10, RZ ;  /* 0x0000001099877819 */ /* 0x000fe200000006ff */
[----:B------:R-:W-:Y:S01]  /*88d0*/  FFMA R97, R133, R136, R97 ;  /* 0x0000008885617223 */ /* 0x000fe20000000061 */
[----:B------:R-:W-:Y:S01]  /*88e0*/  LOP3.LUT R136, R145, 0xffff0000, RZ, 0xc0, !PT ;  /* 0xffff000091887812 */ /* 0x000fe200078ec0ff */
[C---:B------:R-:W-:Y:S01]  /*88f0*/  FFMA R98, R133.reuse, R132, R98 ;  /* 0x0000008485627223 */ /* 0x040fe20000000062 */
[----:B------:R-:W-:Y:S01]  /*8900*/  LOP3.LUT R132, R152, 0xffff0000, RZ, 0xc0, !PT ;  /* 0xffff000098847812 */ /* 0x000fe200078ec0ff */
[C---:B------:R-:W-:Y:S01]  /*8910*/  FMUL R99, R130.reuse, R57 ;  /* 0x0000003982637220 */ /* 0x040fe20000400000 */
[C---:B------:R-:W-:Y:S01]  /*8920*/  FMUL R100, R130.reuse, R58 ;  /* 0x0000003a82647220 */ /* 0x040fe20000400000 */
[C---:B------:R-:W-:Y:S01]  /*8930*/  FMUL R101, R130.reuse, R59 ;  /* 0x0000003b82657220 */ /* 0x040fe20000400000 */
[----:B------:R-:W-:Y:S01]  /*8940*/  FMUL R102, R130, R60 ;  /* 0x0000003c82667220 */ /* 0x000fe20000400000 */
[----:B------:R-:W-:Y:S01]  /*8950*/  FFMA R99, R133, R132, R99 ;  /* 0x0000008485637223 */ /* 0x000fe20000000063 */
[----:B------:R-:W-:Y:S01]  /*8960*/  LOP3.LUT R132, R153, 0xffff0000, RZ, 0xc0, !PT ;  /* 0xffff000099847812 */ /* 0x000fe200078ec0ff */
[----:B------:R-:W-:Y:S01]  /*8970*/  FFMA R100, R133, R135, R100 ;  /* 0x0000008785647223 */ /* 0x000fe20000000064 */
[----:B------:R-:W-:Y:S01]  /*8980*/  SHF.L.U32 R135, R154, 0x10, RZ ;  /* 0x000000109a877819 */ /* 0x000fe200000006ff */
[C---:B------:R-:W-:Y:S01]  /*8990*/  FMUL R103, R130.reuse, R61 ;  /* 0x0000003d82677220 */ /* 0x040fe20000400000 */
[C---:B------:R-:W-:Y:S01]  /*89a0*/  FMUL R104, R130.reuse, R62 ;  /* 0x0000003e82687220 */ /* 0x040fe20000400000 */
[----:B-1----:R-:W-:Y:S01]  /*89b0*/  F2FP.BF16.F32.PACK_AB R200, R19, R18 ;  /* 0x0000001213c8723e */ /* 0x002fe200000010ff */
[----:B------:R-:W-:Y:S01]  /*89c0*/  FFMA R101, R133, R132, R101 ;  /* 0x0000008485657223 */ /* 0x000fe20000000065 */
[----:B------:R-:W-:Y:S01]  /*89d0*/  SHF.L.U32 R132, R155, 0x10, RZ ;  /* 0x000000109b847819 */ /* 0x000fe200000006ff */
[----:B------:R-:W-:Y:S01]  /*89e0*/  FFMA R102, R133, R135, R102 ;  /* 0x0000008785667223 */ /* 0x000fe20000000066 */
[----:B------:R-:W-:Y:S01]  /*89f0*/  F2FP.BF16.F32.PACK_AB R201, R21, R20 ;  /* 0x0000001415c9723e */ /* 0x000fe200000010ff */
[----:B------:R-:W-:Y:S01]  /*8a00*/  FFMA R103, R133, R134, R103 ;  /* 0x0000008685677223 */ /* 0x000fe20000000067 */
[----:B------:R-:W-:Y:S01]  /*8a10*/  LOP3.LUT R134, R155, 0xffff0000, RZ, 0xc0, !PT ;  /* 0xffff00009b867812 */ /* 0x000fe200078ec0ff */
[----:B------:R-:W-:Y:S01]  /*8a20*/  FMUL R105, R130, R63 ;  /* 0x0000003f82697220 */ /* 0x000fe20000400000 */
[----:B------:R-:W-:Y:S01]  /*8a30*/  F2FP.BF16.F32.PACK_AB R202, R23, R22 ;  /* 0x0000001617ca723e */ /* 0x000fe200000010ff */
[----:B------:R-:W-:Y:S01]  /*8a40*/  FFMA R104, R133, R132, R104 ;  /* 0x0000008485687223 */ /* 0x000fe20000000068 */
[----:B------:R-:W-:Y:S01]  /*8a50*/  F2FP.BF16.F32.PACK_AB R203, R89, R88 ;  /* 0x0000005859cb723e */ /* 0x000fe200000010ff */
[----:B------:R-:W-:Y:S01]  /*8a60*/  FFMA R105, R133, R134, R105 ;  /* 0x0000008685697223 */ /* 0x000fe20000000069 */
[----:B------:R-:W-:Y:S01]  /*8a70*/  SHF.L.U32 R132, R148, 0x10, RZ ;  /* 0x0000001094847819 */ /* 0x000fe200000006ff */
[----:B------:R-:W-:Y:S01]  /*8a80*/  FMUL R106, R130, R64 ;  /* 0x00000040826a7220 */ /* 0x000fe20000400000 */
[----:B------:R-:W-:Y:S01]  /*8a90*/  LOP3.LUT R134, R148, 0xffff0000, RZ, 0xc0, !PT ;  /* 0xffff000094867812 */ /* 0x000fe200078ec0ff */
[----:B------:R1:W-:Y:S01]  /*8aa0*/  @!P0 STS.128 [R196+0x20], R200 ;  /* 0x000020c8c4008388 */ /* 0x0003e20000000c00 */
[----:B------:R-:W-:Y:S01]  /*8ab0*/  SHF.L.U32 R135, R149, 0x10, RZ ;  /* 0x0000001095877819 */ /* 0x000fe200000006ff */
[C---:B------:R-:W-:Y:S01]  /*8ac0*/  FMUL R107, R130.reuse, R65 ;  /* 0x00000041826b7220 */ /* 0x040fe20000400000 */
[----:B--2---:R-:W-:Y:S01]  /*8ad0*/  F2FP.BF16.F32.PACK_AB R204, R91, R90 ;  /* 0x0000005a5bcc723e */ /* 0x004fe200000010ff */
[C---:B------:R-:W-:Y:S01]  /*8ae0*/  FMUL R108, R130.reuse, R66 ;  /* 0x00000042826c7220 */ /* 0x040fe20000400000 */
[----:B------:R-:W-:Y:S01]  /*8af0*/  F2FP.BF16.F32.PACK_AB R205, R93, R92 ;  /* 0x0000005c5dcd723e */ /* 0x000fe200000010ff */
[----:B------:R-:W-:Y:S01]  /*8b00*/  FFMA R106, R133, R132, R106 ;  /* 0x00000084856a7223 */ /* 0x000fe2000000006a */
[----:B------:R-:W-:Y:S01]  /*8b10*/  F2FP.BF16.F32.PACK_AB R206, R95, R94 ;  /* 0x0000005e5fce723e */ /* 0x000fe200000010ff */
[----:B------:R-:W-:Y:S01]  /*8b20*/  FFMA R107, R133, R134, R107 ;  /* 0x00000086856b7223 */ /* 0x000fe2000000006b */
[----:B------:R-:W-:Y:S01]  /*8b30*/  F2FP.BF16.F32.PACK_AB R207, R97, R96 ;  /* 0x0000006061cf723e */ /* 0x000fe200000010ff */
[----:B------:R-:W-:Y:S01]  /*8b40*/  FFMA R108, R133, R135, R108 ;  /* 0x00000087856c7223 */ /* 0x000fe2000000006c */
[----:B------:R-:W-:Y:S01]  /*8b50*/  LOP3.LUT R132, R149, 0xffff0000, RZ, 0xc0, !PT ;  /* 0xffff000095847812 */ /* 0x000fe200078ec0ff */
[----:B------:R-:W-:Y:S01]  /*8b60*/  FMUL R109, R130, R67 ;  /* 0x00000043826d7220 */ /* 0x000fe20000400000 */
[C---:B------:R-:W-:Y:S01]  /*8b70*/  SHF.L.U32 R135, R150.reuse, 0x10, RZ ;  /* 0x0000001096877819 */ /* 0x040fe200000006ff */
[----:B------:R2:W-:Y:S01]  /*8b80*/  @!P0 STS.128 [R195+0x10], R204 ;  /* 0x000010ccc3008388 */ /* 0x0005e20000000c00 */
[----:B------:R-:W-:Y:S01]  /*8b90*/  LOP3.LUT R134, R150, 0xffff0000, RZ, 0xc0, !PT ;  /* 0xffff000096867812 */ /* 0x000fe200078ec0ff */
[C---:B------:R-:W-:Y:S01]  /*8ba0*/  FMUL R110, R130.reuse, R68 ;  /* 0x00000044826e7220 */ /* 0x040fe20000400000 */
[C---:B------:R-:W-:Y:S01]  /*8bb0*/  FMUL R111, R130.reuse, R69 ;  /* 0x00000045826f7220 */ /* 0x040fe20000400000 */
[----:B------:R-:W-:Y:S01]  /*8bc0*/  FFMA R109, R133, R132, R109 ;  /* 0x00000084856d7223 */ /* 0x000fe2000000006d */
[----:B------:R-:W-:Y:S01]  /*8bd0*/  SHF.L.U32 R132, R151, 0x10, RZ ;  /* 0x0000001097847819 */ /* 0x000fe200000006ff */
[----:B------:R-:W-:Y:S01]  /*8be0*/  FFMA R110, R133, R135, R110 ;  /* 0x00000087856e7223 */ /* 0x000fe2000000006e */
[----:B------:R-:W-:Y:S01]  /*8bf0*/  SHF.L.U32 R135, R141, 0x10, RZ ;  /* 0x000000108d877819 */ /* 0x000fe200000006ff */
[----:B------:R-:W-:Y:S01]  /*8c00*/  FFMA R111, R133, R134, R111 ;  /* 0x00000086856f7223 */ /* 0x000fe2000000006f */
[----:B------:R-:W-:Y:S01]  /*8c10*/  LOP3.LUT R134, R151, 0xffff0000, RZ, 0xc0, !PT ;  /* 0xffff000097867812 */ /* 0x000fe200078ec0ff */
[C---:B------:R-:W-:Y:S01]  /*8c20*/  FMUL R112, R130.reuse, R70 ;  /* 0x0000004682707220 */ /* 0x040fe20000400000 */
[C---:B------:R-:W-:Y:S01]  /*8c30*/  FMUL R113, R130.reuse, R71 ;  /* 0x0000004782717220 */ /* 0x040fe20000400000 */
[C---:B------:R-:W-:Y:S01]  /*8c40*/  FMUL R114, R130.reuse, R72 ;  /* 0x0000004882727220 */ /* 0x040fe20000400000 */
[----:B------:R-:W-:Y:S01]  /*8c50*/  FMUL R115, R130, R73 ;  /* 0x0000004982737220 */ /* 0x000fe20000400000 */
[C---:B------:R-:W-:Y:S01]  /*8c60*/  FFMA R112, R133.reuse, R132, R112 ;  /* 0x0000008485707223 */ /* 0x040fe20000000070 */
[C---:B------:R-:W-:Y:S01]  /*8c70*/  SHF.L.U32 R132, R140.reuse, 0x10, RZ ;  /* 0x000000108c847819 */ /* 0x040fe200000006ff */
[----:B------:R-:W-:Y:S01]  /*8c80*/  FFMA R113, R133, R134, R113 ;  /* 0x0000008685717223 */ /* 0x000fe20000000071 */
[----:B------:R-:W-:Y:S01]  /*8c90*/  LOP3.LUT R134, R140, 0xffff0000, RZ, 0xc0, !PT ;  /* 0xffff00008c867812 */ /* 0x000fe200078ec0ff */
[----:B------:R-:W-:Y:S01]  /*8ca0*/  FMUL R116, R130, R74 ;  /* 0x0000004a82747220 */ /* 0x000fe20000400000 */
[----:B-1----:R-:W-:Y:S01]  /*8cb0*/  F2FP.BF16.F32.PACK_AB R200, R99, R98 ;  /* 0x0000006263c8723e */ /* 0x002fe200000010ff */
[----:B------:R-:W-:Y:S01]  /*8cc0*/  FFMA R114, R133, R132, R114 ;  /* 0x0000008485727223 */ /* 0x000fe20000000072 */
[----:B------:R-:W-:Y:S01]  /*8cd0*/  LOP3.LUT R132, R141, 0xffff0000, RZ, 0xc0, !PT ;  /* 0xffff00008d847812 */ /* 0x000fe200078ec0ff */
[C---:B------:R-:W-:Y:S01]  /*8ce0*/  FFMA R115, R133.reuse, R134, R115 ;  /* 0x0000008685737223 */ /* 0x040fe20000000073 */
[C---:B------:R-:W-:Y:S01]  /*8cf0*/  LOP3.LUT R134, R142.reuse, 0xffff0000, RZ, 0xc0, !PT ;  /* 0xffff00008e867812 */ /* 0x040fe200078ec0ff */
[----:B------:R-:W-:Y:S01]  /*8d00*/  FFMA R116, R133, R135, R116 ;  /* 0x0000008785747223 */ /* 0x000fe20000000074 */
[----:B------:R-:W-:Y:S01]  /*8d10*/  SHF.L.U32 R135, R142, 0x10, RZ ;  /* 0x000000108e877819 */ /* 0x000fe200000006ff */
[C---:B------:R-:W-:Y:S01]  /*8d20*/  FMUL R117, R130.reuse, R75 ;  /* 0x0000004b82757220 */ /* 0x040fe20000400000 */
[----:B------:R-:W-:Y:S01]  /*8d30*/  F2FP.BF16.F32.PACK_AB R201, R101, R100 ;  /* 0x0000006465c9723e */ /* 0x000fe200000010ff */
[C---:B------:R-:W-:Y:S01]  /*8d40*/  FMUL R118, R130.reuse, R76 ;  /* 0x0000004c82767220 */ /* 0x040fe20000400000 */
[----:B------:R-:W-:Y:S01]  /*8d50*/  F2FP.BF16.F32.PACK_AB R202, R103, R102 ;  /* 0x0000006667ca723e */ /* 0x000fe200000010ff */
[C---:B------:R-:W-:Y:S01]  /*8d60*/  FMUL R119, R130.reuse, R77 ;  /* 0x0000004d82777220 */ /* 0x040fe20000400000 */
[C---:B------:R-:W-:Y:S01]  /*8d70*/  FFMA R117, R133.reuse, R132, R117 ;  /* 0x0000008485757223 */ /* 0x040fe20000000075 */
[----:B------:R-:W-:Y:S01]  /*8d80*/  FFMA R118, R133, R135, R118 ;  /* 0x0000008785767223 */ /* 0x000fe20000000076 */
[----:B------:R-:W-:Y:S01]  /*8d90*/  SHF.L.U32 R132, R143, 0x10, RZ ;  /* 0x000000108f847819 */ /* 0x000fe200000006ff */
[----:B------:R-:W-:Y:S01]  /*8da0*/  FFMA R119, R133, R134, R119 ;  /* 0x0000008685777223 */ /* 0x000fe20000000077 */
[----:B------:R-:W-:Y:S01]  /*8db0*/  F2FP.BF16.F32.PACK_AB R203, R105, R104 ;  /* 0x0000006869cb723e */ /* 0x000fe200000010ff */
[C---:B------:R-:W-:Y:S01]  /*8dc0*/  FMUL R120, R130.reuse, R78 ;  /* 0x0000004e82787220 */ /* 0x040fe20000400000 */
[----:B------:R-:W-:Y:S01]  /*8dd0*/  LOP3.LUT R134, R143, 0xffff0000, RZ, 0xc0, !PT ;  /* 0xffff00008f867812 */ /* 0x000fe200078ec0ff */
[----:B------:R-:W-:Y:S01]  /*8de0*/  FMUL R121, R130, R79 ;  /* 0x0000004f82797220 */ /* 0x000fe20000400000 */
[----:B--2---:R-:W-:Y:S01]  /*8df0*/  F2FP.BF16.F32.PACK_AB R204, R107, R106 ;  /* 0x0000006a6bcc723e */ /* 0x004fe200000010ff */
[----:B------:R1:W-:Y:S01]  /*8e00*/  @!P0 STS.128 [R188+0x1000], R200 ;  /* 0x001000c8bc008388 */ /* 0x0003e20000000c00 */
[C---:B------:R-:W-:Y:S01]  /*8e10*/  FFMA R120, R133.reuse, R132, R120 ;  /* 0x0000008485787223 */ /* 0x040fe20000000078 */
[----:B------:R-:W-:Y:S01]  /*8e20*/  FFMA R121, R133, R134, R121 ;  /* 0x0000008685797223 */ /* 0x000fe20000000079 */
[----:B------:R-:W-:Y:S01]  /*8e30*/  SHF.L.U32 R132, R144, 0x10, RZ ;  /* 0x0000001090847819 */ /* 0x000fe200000006ff */
[----:B------:R-:W-:Y:S01]  /*8e40*/  FMUL R122, R130, R80 ;  /* 0x00000050827a7220 */ /* 0x000fe20000400000 */
[----:B------:R-:W-:Y:S01]  /*8e50*/  LOP3.LUT R134, R144, 0xffff0000, RZ, 0xc0, !PT ;  /* 0xffff000090867812 */ /* 0x000fe200078ec0ff */
[C---:B------:R-:W-:Y:S01]  /*8e60*/  FMUL R123, R130.reuse, R81 ;  /* 0x00000051827b7220 */ /* 0x040fe20000400000 */
[----:B------:R-:W-:Y:S01]  /*8e70*/  SHF.L.U32 R135, R145, 0x10, RZ ;  /* 0x0000001091877819 */ /* 0x000fe200000006ff */
[C---:B------:R-:W-:Y:S01]  /*8e80*/  FMUL R124, R130.reuse, R82 ;  /* 0x00000052827c7220 */ /* 0x040fe20000400000 */
[----:B------:R-:W-:Y:S01]  /*8e90*/  F2FP.BF16.F32.PACK_AB R205, R109, R108 ;  /* 0x0000006c6dcd723e */ /* 0x000fe200000010ff */
[----:B------:R-:W-:Y:S01]  /*8ea0*/  FMUL R125, R130, R83 ;  /* 0x00000053827d7220 */ /* 0x000fe20000400000 */
[----:B------:R-:W-:Y:S01]  /*8eb0*/  F2FP.BF16.F32.PACK_AB R206, R111, R110 ;  /* 0x0000006e6fce723e */ /* 0x000fe200000010ff */
[----:B------:R-:W-:Y:S01]  /*8ec0*/  FFMA R122, R133, R132, R122 ;  /* 0x00000084857a7223 */ /* 0x000fe2000000007a */
[----:B------:R-:W-:Y:S01]  /*8ed0*/  F2FP.BF16.F32.PACK_AB R207, R113, R112 ;  /* 0x0000007071cf723e */ /* 0x000fe200000010ff */
[C---:B------:R-:W-:Y:S01]  /*8ee0*/  FFMA R123, R133.reuse, R134, R123 ;  /* 0x00000086857b7223 */ /* 0x040fe2000000007b */
[----:B------:R-:W-:Y:S01]  /*8ef0*/  SHF.L.U32 R132, R146, 0x10, RZ ;  /* 0x0000001092847819 */ /* 0x000fe200000006ff */
[C---:B------:R-:W-:Y:S01]  /*8f00*/  FFMA R124, R133.reuse, R135, R124 ;  /* 0x00000087857c7223 */ /* 0x040fe2000000007c */
[----:B------:R-:W-:Y:S01]  /*8f10*/  FMUL R126, R130, R84 ;  /* 0x00000054827e7220 */ /* 0x000fe20000400000 */
[----:B------:R1:W-:Y:S01]  /*8f20*/  @!P0 STS.128 [R198+0x1010], R204 ;  /* 0x001010ccc6008388 */ /* 0x0003e20000000c00 */
[----:B------:R-:W-:Y:S01]  /*8f30*/  LOP3.LUT R134, R146, 0xffff0000, RZ, 0xc0, !PT ;  /* 0xffff000092867812 */ /* 0x000fe200078ec0ff */
[----:B------:R-:W-:Y:S01]  /*8f40*/  FFMA R125, R133, R136, R125 ;  /* 0x00000088857d7223 */ /* 0x000fe2000000007d */
[C---:B------:R-:W-:Y:S01]  /*8f50*/  FMUL R127, R130.reuse, R85 ;  /* 0x00000055827f7220 */ /* 0x040fe20000400000 */
[C---:B------:R-:W-:Y:S01]  /*8f60*/  SHF.L.U32 R135, R147.reuse, 0x10, RZ ;  /* 0x0000001093877819 */ /* 0x040fe200000006ff */
[C---:B------:R-:W-:Y:S01]  /*8f70*/  FMUL R128, R130.reuse, R86 ;  /* 0x0000005682807220 */ /* 0x040fe20000400000 */
[----:B------:R-:W-:Y:S01]  /*8f80*/  LOP3.LUT R136, R147, 0xffff0000, RZ, 0xc0, !PT ;  /* 0xffff000093887812 */ /* 0x000fe200078ec0ff */
[----:B------:R-:W-:Y:S01]  /*8f90*/  FMUL R129, R130, R87 ;  /* 0x0000005782817220 */ /* 0x000fe20000400000 */
[----:B------:R-:W-:Y:S01]  /*8fa0*/  F2FP.BF16.F32.PACK_AB R208, R115, R114 ;  /* 0x0000007273d0723e */ /* 0x000fe200000010ff */
[----:B------:R-:W-:Y:S01]  /*8fb0*/  FFMA R126, R133, R132, R126 ;  /* 0x00000084857e7223 */ /* 0x000fe2000000007e */
[----:B------:R-:W-:Y:S01]  /*8fc0*/  F2FP.BF16.F32.PACK_AB R209, R117, R116 ;  /* 0x0000007475d1723e */ /* 0x000fe200000010ff */
[----:B------:R-:W-:Y:S01]  /*8fd0*/  FFMA R127, R133, R134, R127 ;  /* 0x00000086857f7223 */ /* 0x000fe2000000007f */
[----:B------:R-:W-:Y:S01]  /*8fe0*/  F2FP.BF16.F32.PACK_AB R210, R119, R118 ;  /* 0x0000007677d2723e */ /* 0x000fe200000010ff */
[----:B------:R-:W-:Y:S01]  /*8ff0*/  FFMA R128, R133, R135, R128 ;  /* 0x0000008785807223 */ /* 0x000fe20000000080 */
[----:B------:R-:W-:Y:S01]  /*9000*/  F2FP.BF16.F32.PACK_AB R211, R121, R120 ;  /* 0x0000007879d3723e */ /* 0x000fe200000010ff */
[----:B------:R-:W-:Y:S01]  /*9010*/  FFMA R129, R133, R136, R129 ;  /* 0x0000008885817223 */ /* 0x000fe20000000081 */
[----:B------:R-:W-:Y:S02]  /*9020*/  F2FP.BF16.F32.PACK_AB R216, R123, R122 ;  /* 0x0000007a7bd8723e */ /* 0x000fe400000010ff */
[----:B------:R-:W-:Y:S01]  /*9030*/  F2FP.BF16.F32.PACK_AB R217, R125, R124 ;  /* 0x0000007c7dd9723e */ /* 0x000fe200000010ff */
[----:B------:R1:W-:Y:S01]  /*9040*/  @!P0 STS.128 [R196+0x1020], R208 ;  /* 0x001020d0c4008388 */ /* 0x0003e20000000c00 */
[----:B------:R-:W-:Y:S02]  /*9050*/  F2FP.BF16.F32.PACK_AB R218, R127, R126 ;  /* 0x0000007e7fda723e */ /* 0x000fe400000010ff */
[----:B------:R-:W-:Y:S05]  /*9060*/  F2FP.BF16.F32.PACK_AB R219, R129, R128 ;  /* 0x0000008081db723e */ /* 0x000fea00000010ff */
[----:B------:R1:W-:Y:S01]  /*9070*/  @!P0 STS.128 [R195+0x1010], R216 ;  /* 0x001010d8c3008388 */ /* 0x0003e20000000c00 */
[----:B------:R-:W-:Y:S01]  /*9080*/  @!PT LDS RZ, [RZ] ;  /* 0x00000000fffff984 */ /* 0x000fe20000000800 */
[----:B------:R-:W-:Y:S01]  /*9090*/  @!PT LDS RZ, [RZ] ;  /* 0x00000000fffff984 */ /* 0x000fe20000000800 */
[----:B------:R-:W-:Y:S01]  /*90a0*/  @!PT LDS RZ, [RZ] ;  /* 0x00000000fffff984 */ /* 0x000fe20000000800 */
[----:B------:R-:W-:Y:S01]  /*90b0*/  @!PT LDS RZ, [RZ] ;  /* 0x00000000fffff984 */ /* 0x000fe20000000800 */
[----:B------:R2:W-:Y:S07]  /*90c0*/  MEMBAR.ALL.CTA ;  /* 0x0000000000007992 */ /* 0x0005ee0000008000 */
[----:B--2---:R-:W2:Y:S01]  /*90d0*/  FENCE.VIEW.ASYNC.S ;  /* 0x00000000000073c6 */ /* 0x004ea20000000000 */
[----:B------:R-:W-:Y:S05]  /*90e0*/  WARPSYNC.ALL ;  /* 0x0000000000007948 */ /* 0x000fea0003800000 */
[----:B------:R-:W-:Y:S01]  /*90f0*/  BSSY.RECONVERGENT B0, `(.L_x_126) ;  /* 0x0000012000007945 */ /* 0x000fe20003800200 */
[----:B--2---:R-:W-:Y:S06]  /*9100*/  BAR.SYNC.DEFER_BLOCKING 0x1, 0x80 ;  /* 0x0042000000007b1d */ /* 0x004fec0000010000 */
[----:B------:R-:W-:Y:S05]  /*9110*/  @P1 BRA `(.L_x_127) ;  /* 0x00000000003c1947 */ /* 0x000fea0003800000 */
[----:B------:R-:W-:Y:S01]  /*9120*/  UIADD3 UR4, UPT, UPT, UR45, 0x200, URZ ;  /* 0x000002002d047890 */ /* 0x000fe2000fffe0ff */
[----:B------:R-:W-:Y:S01]  /*9130*/  R2UR UR49, R212 ;  /* 0x00000000d43172ca */ /* 0x000fe200000e0000 */
[----:B------:R-:W-:Y:S01]  /*9140*/  UMOV UR51, UR44 ;  /* 0x0000002c00337c82 */ /* 0x000fe20008000000 */
[----:B------:R-:W-:Y:S01]  /*9150*/  UIADD3 UR8, UPT, UPT, UR45, 0x1200, URZ ;  /* 0x000012002d087890 */ /* 0x000fe2000fffe0ff */
[----:B------:R-:W-:Y:S02]  /*9160*/  UMOV UR10, UR50 ;  /* 0x00000032000a7c82 */ /* 0x000fe40008000000 */
[----:B------:R-:W-:Y:S01]  /*9170*/  IMAD.U32 R181, RZ, RZ, UR4 ;  /* 0x00000004ffb57e24 */ /* 0x000fe2000f8e00ff */
[----:B------:R-:W-:Y:S01]  /*9180*/  UIADD3 UR4, UP0, UPT, UR54, 0xa80, URZ ;  /* 0x00000a8036047890 */ /* 0x000fe2000ff1e0ff */
[----:B------:R-:W-:Y:S03]  /*9190*/  UMOV UR11, UR44 ;  /* 0x0000002c000b7c82 */ /* 0x000fe60008000000 */
[----:B------:R-:W-:Y:S01]  /*91a0*/  R2UR UR48, R181 ;  /* 0x00000000b53072ca */ /* 0x000fe200000e0000 */
[----:B------:R-:W-:Y:S02]  /*91b0*/  UIADD3.X UR5, UPT, UPT, URZ, UR55, URZ, UP0, !UPT ;  /* 0x00000037ff057290 */ /* 0x000fe400087fe4ff */
[----:B------:R-:W-:Y:S10]  /*91c0*/  UIADD3 UR9, UPT, UPT, UR49, 0x80, URZ ;  /* 0x0000008031097890 */ /* 0x000ff4000fffe0ff */
[----:B------:R2:W-:Y:S01]  /*91d0*/  UTMASTG.3D [UR48], [UR4] ;  /* 0x00000030040073b5 */ /* 0x0005e20008010000 */
[----:B------:R2:W-:Y:S01]  /*91e0*/  UTMASTG.3D [UR8], [UR4] ;  /* 0x00000008040073b5 */ /* 0x0005e20008010000 */
[----:B------:R0:W-:Y:S01]  /*91f0*/  UTMACMDFLUSH ;  /* 0x00000000000079b7 */ /* 0x0001e20000000000 */
[----:B--2---:R-:W-:Y:S04]  /*9200*/  DEPBAR.LE SB0, 0x1 ;  /* 0x000080400000791a */ /* 0x004fe80000000000 */
.L_x_127:
[----:B------:R-:W-:Y:S05]  /*9210*/  BSYNC.RECONVERGENT B0 ;  /* 0x0000000000007941 */ /* 0x000fea0003800200 */
.L_x_126:
[----:B------:R-:W-:Y:S01]  /*9220*/  BAR.SYNC.DEFER_BLOCKING 0x1, 0x80 ;  /* 0x0042000000007b1d */ /* 0x000fe20000010000 */
[----:B------:R-:W-:Y:S01]  /*9230*/  ISETP.NE.AND P1, PT, R194, RZ, PT ;  /* 0x000000ffc200720c */ /* 0x000fe20003f25270 */
[----:B------:R-:W-:Y:S01]  /*9240*/  UISETP.NE.AND UP0, UPT, UR53, URZ, UPT ;  /* 0x000000ff3500728c */ /* 0x000fe2000bf05270 */
[----:B------:R-:W-:Y:S11]  /*9250*/  LEA R3, R137, UR45, 0x3 ;  /* 0x0000002d89037c11 */ /* 0x000ff6000f8e18ff */
[----:B------:R-:W-:Y:S01]  /*9260*/  @P1 SHF.L.U32 R6, RZ, 0x1f, RZ ;  /* 0x0000001fff061819 */ /* 0x000fe200000006ff */
[----:B------:R-:W-:Y:S06]  /*9270*/  BRA.U !UP0, `(.L_x_128) ;  /* 0x0000000108247547 */ /* 0x000fec000b800000 */
[----:B------:R-:W2:Y:S01]  /*9280*/  S2R R0, SR_CgaCtaId ;  /* 0x0000000000007919 */ /* 0x000ea20000008800 */
[----:B------:R-:W-:Y:S01]  /*9290*/  IMAD.U32 R4, RZ, RZ, UR47 ;  /* 0x0000002fff047e24 */ /* 0x000fe2000f8e00ff */
[----:B------:R-:W-:Y:S04]  /*92a0*/  UIADD3 UR4, UPT, UPT, UR47, 0x1, URZ ;  /* 0x000000012f047890 */ /* 0x000fe8000fffe0ff */
[----:B------:R-:W-:Y:S01]  /*92b0*/  @P1 LEA R4, R4, UR45, 0x3 ;  /* 0x0000002d04041c11 */ /* 0x000fe2000f8e18ff */
[----:B------:R-:W-:Y:S04]  /*92c0*/  UISETP.NE.AND UP0, UPT, UR4, 0x4, UPT ;  /* 0x000000040400788c */ /* 0x000fe8000bf05270 */
[----:B------:R-:W-:Y:S01]  /*92d0*/  @P1 VIADD R5, R4, 0x100 ;  /* 0x0000010004051836 */ /* 0x000fe20000000000 */
[----:B------:R-:W-:Y:S04]  /*92e0*/  USEL UR47, UR4, URZ, UP0 ;  /* 0x000000ff042f7287 */ /* 0x000fe80008000000 */
[----:B--2---:R-:W-:Y:S04]  /*92f0*/  @P1 PRMT R0, R0, 0x654, R5 ;  /* 0x0000065400001816 */ /* 0x004fe80000000005 */
[----:B------:R2:W-:Y:S04]  /*9300*/  @P1 SYNCS.ARRIVE.TRANS64.RED.A1T0 RZ, [R0+URZ], RZ ;  /* 0x000000ff00ff19a7 */ /* 0x0005e800081004ff */
.L_x_128:
[----:B------:R-:W4:Y:S01]  /*9310*/  @P1 SYNCS.PHASECHK.TRANS64.TRYWAIT P0, [R3+URZ+0xe0], R6 ;  /* 0x0000e006030015a7 */ /* 0x000f2200080011ff */
[----:B------:R-:W-:Y:S01]  /*9320*/  BSSY B1, `(.L_x_129) ;  /* 0x0000019000017945 */ /* 0x000fe20003800000 */
[----:B----4-:R-:W-:Y:S03]  /*9330*/  @P1 SEL R138, RZ, 0x1, !P0 ;  /* 0x00000001ff8a1807 */ /* 0x010fe60004000000 */
[----:B------:R-:W-:Y:S05]  /*9340*/  @!P1 BRA `(.L_x_130) ;  /* 0x0000000000589947 */ /* 0x000fea0003800000 */
[----:B------:R-:W-:Y:S01]  /*9350*/  ISETP.NE.AND P1, PT, R199, RZ, PT ;  /* 0x000000ffc700720c */ /* 0x000fe20003f25270 */
[----:B------:R-:W-:Y:S01]  /*9360*/  BSSY B0, `(.L_x_131) ;  /* 0x000000a000007945 */ /* 0x000fe20003800000 */
[----:B------:R-:W-:Y:S11]  /*9370*/  ISETP.NE.AND P0, PT, R138, RZ, PT ;  /* 0x000000ff8a00720c */ /* 0x000ff60003f05270 */
[----:B------:R-:W-:Y:S04]  /*9380*/  @P1 IMAD R8, R137, 0x2000, R188 ;  /* 0x0000200089081824 */ /* 0x000fe800078e02bc */
[----:B------:R-:W-:Y:S01]  /*9390*/  @P1 IMAD.IADD R6, R197, 0x1, R8 ;  /* 0x00000001c5061824 */ /* 0x000fe200078e0208 */
[----:B------:R-:W-:Y:S03]  /*93a0*/  @P1 IADD3 R5, PT, PT, R139, R8, RZ ;  /* 0x000000088b051210 */ /* 0x000fe60007ffe0ff */
[----:B------:R-:W-:Y:S01]  /*93b0*/  @P1 IMAD.IADD R4, R187, 0x1, R6 ;  /* 0x00000001bb041824 */ /* 0x000fe200078e0206 */
[----:B------:R-:W-:Y:S06]  /*93c0*/  @P0 BRA `(.L_x_132) ;  /* 0x00000000000c0947 */ /* 0x000fec0003800000 */
[----:B--2---:R-:W-:Y:S04]  /*93d0*/  SHF.L.U32 R0, RZ, 0x1f, RZ ;  /* 0x0000001fff007819 */ /* 0x004fe800000006ff */
[----:B------:R-:W2:Y:S02]  /*93e0*/  SYNCS.PHASECHK.TRANS64.TRYWAIT P0, [R3+URZ+0xe0], R0 ;  /* 0x0000e000030075a7 */ /* 0x000ea400080011ff */
[----:B--2---:R-:W-:Y:S05]  /*93f0*/  @!P0 BRA `(.L_x_133) ;  /* 0x000000ac001c8947 */ /* 0x004fea0003800000 */
.L_x_132:
[----:B------:R-:W-:Y:S05]  /*9400*/  BSYNC B0 ;  /* 0x0000000000007941 */ /* 0x000fea0003800000 */
.L_x_131:
[----:B------:R-:W-:Y:S02]  /*9410*/  ISETP.NE.AND P0, PT, R199, RZ, PT ;  /* 0x000000ffc700720c */ /* 0x000fe40003f05270 */
[----:B------:R-:W-:Y:S11]  /*9420*/  IADD3 R137, PT, PT, R137, 0x1, RZ ;  /* 0x0000000189897810 */ /* 0x000ff60007ffe0ff */
[----:B------:R4:W1:Y:S04]  /*9430*/  @P0 LDS.128 R160, [R5+0x20] ;  /* 0x0000200005a00984 */ /* 0x0008680000000c00 */
[----:B------:R4:W1:Y:S04]  /*9440*/  @P0 LDS.128 R140, [R5+0x1020] ;  /* 0x00102000058c0984 */ /* 0x0008680000000c00 */
[----:B------:R4:W1:Y:S04]  /*9450*/  @P0 LDS.128 R168, [R8] ;  /* 0x0000000008a80984 */ /* 0x0008680000000c00 */
[----:B------:R4:W1:Y:S04]  /*9460*/  @P0 LDS.128 R152, [R8+0x1000] ;  /* 0x0010000008980984 */ /* 0x0008680000000c00 */
[----:B------:R4:W1:Y:S04]  /*9470*/  @P0 LDS.128 R164, [R6+0x10] ;  /* 0x0000100006a40984 */ /* 0x0008680000000c00 */
[----:B------:R4:W1:Y:S04]  /*9480*/  @P0 LDS.128 R148, [R6+0x1010] ;  /* 0x0010100006940984 */ /* 0x0008680000000c00 */
[----:B------:R4:W1:Y:S04]  /*9490*/  @P0 LDS.128 R156, [R4+0x10] ;  /* 0x00001000049c0984 */ /* 0x0008680000000c00 */
[----:B------:R4:W1:Y:S02]  /*94a0*/  @P0 LDS.128 R144, [R4+0x1010] ;  /* 0x0010100004900984 */ /* 0x0008640000000c00 */
.L_x_130:
[----:B------:R-:W-:Y:S05]  /*94b0*/  BSYNC B1 ;  /* 0x0000000000017941 */ /* 0x000fea0003800000 */
.L_x_129:
[----:B------:R-:W-:Y:S05]  /*94c0*/  VIADD R213, R213, 0x400000 ;  /* 0x00400000d5d57836 */ /* 0x000fea0000000000 */
[----:B--2---:R-:W-:Y:S04]  /*94d0*/  SHF.R.U32.HI R0, RZ, 0x15, R213 ;  /* 0x00000015ff007819 */ /* 0x004fe800000116d5 */
[----:B------:R-:W-:Y:S04]  /*94e0*/  LOP3.LUT R16, R0, 0x3, RZ, 0xc0, !PT ;  /* 0x0000000300107812 */ /* 0x000fe800078ec0ff */
[----:B------:R-:W-:Y:S11]  /*94f0*/  ISETP.NE.AND P0, PT, R189, R16, PT ;  /* 0x00000010bd00720c */ /* 0x000ff60003f05270 */
[----:B------:R-:W-:Y:S02]  /*9500*/  @!UPT UIADD3 URZ, UPT, UPT, URZ, URZ, URZ ;  /* 0x000000fffffff290 */ /* 0x000fe4000fffe0ff */
[----:B------:R-:W-:Y:S05]  /*9510*/  @P0 BRA `(.L_x_134) ;  /* 0x0000000000bc0947 */ /* 0x000fea0003800000 */
[----:B------:R-:W-:Y:S11]  /*9520*/  LOP3.LUT P0, RZ, R0, 0x3, R177, 0x48, !PT ;  /* 0x0000000300ff7812 */ /* 0x000ff600078048b1 */
[----:B------:R-:W-:Y:S02]  /*9530*/  @!UPT UIADD3 URZ, UPT, UPT, URZ, URZ, URZ ;  /* 0x000000fffffff290 */ /* 0x000fe4000fffe0ff */
[----:B------:R-:W-:Y:S05]  /*9540*/  @!P0 BRA `(.L_x_135) ;  /* 0x0000000000408947 */ /* 0x000fea0003800000 */
[----:B------:R-:W2:Y:S01]  /*9550*/  LDCU.64 UR8, c[0x4][0x70] ;  /* 0x01000e00ff0877ac */ /* 0x000ea20008000a00 */
[----:B------:R-:W-:Y:S01]  /*9560*/  MOV R15, 0x0 ;  /* 0x00000000000f7802 */ /* 0x000fe20000000f00 */
[----:B------:R-:W-:Y:S02]  /*9570*/  HFMA2 R12, -RZ, RZ, 0, 5.9604644775390625e-08 ;  /* 0x00000001ff0c7431 */ /* 0x000fe400000001ff */
[----:B----4-:R-:W-:Y:S02]  /*9580*/  IMAD.MOV.U32 R8, RZ, RZ, 0x192 ;  /* 0x00000192ff087424 */ /* 0x010fe400078e00ff */
[----:B------:R-:W-:Y:S01]  /*9590*/  IMAD.MOV.U32 R13, RZ, RZ, RZ ;  /* 0x000000ffff0d7224 */ /* 0x000fe200078e00ff */
[----:B------:R-:W4:Y:S01]  /*95a0*/  LDCU.64 UR6, c[0x4][0x78] ;  /* 0x01000f00ff0677ac */ /* 0x000f220008000a00 */
[----:B------:R-:W1:Y:S01]  /*95b0*/  LDC.64 R14, c[0x4][R15] ;  /* 0x010000000f0e7b82 */ /* 0x000e620000000a00 */
[----:B------:R-:W5:Y:S01]  /*95c0*/  LDCU.64 UR4, c[0x4][0x10] ;  /* 0x01000200ff0477ac */ /* 0x000f620008000a00 */
[----:B--2---:R-:W-:Y:S01]  /*95d0*/  MOV R5, UR9 ;  /* 0x0000000900057c02 */ /* 0x004fe20008000f00 */
[----:B------:R-:W-:Y:S01]  /*95e0*/  IMAD.U32 R4, RZ, RZ, UR8 ;  /* 0x00000008ff047e24 */ /* 0x000fe2000f8e00ff */
[----:B----4-:R-:W-:Y:S01]  /*95f0*/  MOV R7, UR7 ;  /* 0x0000000700077c02 */ /* 0x010fe20008000f00 */
[----:B------:R-:W-:Y:S01]  /*9600*/  IMAD.U32 R6, RZ, RZ, UR6 ;  /* 0x00000006ff067e24 */ /* 0x000fe2000f8e00ff */
[----:B-----5:R-:W-:Y:S01]  /*9610*/  MOV R11, UR5 ;  /* 0x00000005000b7c02 */ /* 0x020fe20008000f00 */
[----:B------:R-:W-:Y:S02]  /*9620*/  IMAD.U32 R10, RZ, RZ, UR4 ;  /* 0x00000004ff0a7e24 */ /* 0x000fe4000f8e00ff */
[----:B------:R-:W-:Y:S07]  /*9630*/  LEPC R20, `(.L_x_135) ;  /* 0x000000001014794e */ /* 0x000fee0000000000 */
[----:B-1-3--:R-:W-:Y:S05]  /*9640*/  CALL.ABS.NOINC R14 ;  /* 0x000000000e007343 */ /* 0x00afea0003c00000 */
.L_x_135:
[----:B------:R-:W-:Y:S05]  /*9650*/  WARPSYNC.ALL ;  /* 0x0000000000007948 */ /* 0x000fea0003800000 */
[C---:B------:R-:W-:Y:S01]  /*9660*/  R2UR UR4, R213.reuse ;  /* 0x00000000d50472ca */ /* 0x040fe200000e0000 */
[----:B------:R-:W-:Y:S05]  /*9670*/  VIADD R0, R213, 0x80 ;  /* 0x00000080d5007836 */ /* 0x000fea0000000000 */
[----:B------:R-:W-:Y:S04]  /*9680*/  SHF.R.U32.HI R0, RZ, 0x15, R0 ;  /* 0x00000015ff007819 */ /* 0x000fe80000011600 */
[----:B------:R-:W-:Y:S03]  /*9690*/  LOP3.LUT P0, RZ, R0, 0x3, R177, 0x48, !PT ;  /* 0x0000000300ff7812 */ /* 0x000fe600078048b1 */
[----:B------:R-:W2:Y:S10]  /*96a0*/  LDTM.x32 R24, tmem[UR4] ;  /* 0x00000004001879ee */ /* 0x000eb400082c0000 */
[----:B--2---:R-:W-:Y:S05]  /*96b0*/  @!P0 BRA `(.L_x_136) ;  /* 0x0000000000408947 */ /* 0x004fea0003800000 */
        /* <DEDUP_REMOVED lines=16> */
.L_x_136:
[----:B------:R-:W-:Y:S05]  /*97c0*/  WARPSYNC.ALL ;  /* 0x0000000000007948 */ /* 0x000fea0003800000 */
[----:B------:R-:W-:Y:S11]  /*97d0*/  R2UR UR4, R213 ;  /* 0x00000000d50472ca */ /* 0x000ff600000e0000 */
[----:B------:R-:W-:Y:S02]  /*97e0*/  @!UPT UIADD3 URZ, UPT, UPT, URZ, URZ, URZ ;  /* 0x000000fffffff290 */ /* 0x000fe4000fffe0ff */
[----:B------:R-:W2:Y:S02]  /*97f0*/  LDTM.x32 R56, tmem[UR4+0x80] ;  /* 0x00008004003879ee */ /* 0x000ea400082c0000 */
[----:B--2---:R-:W-:Y:S01]  /*9800*/  NOP ;  /* 0x0000000000007918 */ /* 0x004fe20000000000 */
.L_x_134:
[----:B-1----:R-:W-:Y:S01]  /*9810*/  SHF.L.U32 R18, R168, 0x10, RZ ;  /* 0x00000010a8127819 */ /* 0x002fe200000006ff */
[----:B------:R-:W-:Y:S01]  /*9820*/  FMUL R0, R130, R24 ;  /* 0x0000001882007220 */ /* 0x000fe20000400000 */
[C---:B------:R-:W-:Y:S01]  /*9830*/  SHF.L.U32 R19, R169.reuse, 0x10, RZ ;  /* 0x00000010a9137819 */ /* 0x040fe200000006ff */
[----:B------:R-:W-:Y:S05]  /*9840*/  WARPSYNC.ALL ;  /* 0x0000000000007948 */ /* 0x000fea0003800000 */
[----:B------:R-:W-:Y:S01]  /*9850*/  LOP3.LUT R20, R169, 0xffff0000, RZ, 0xc0, !PT ;  /* 0xffff0000a9147812 */ /* 0x000fe200078ec0ff */
[----:B------:R-:W1:Y:S01]  /*9860*/  S2UR UR5, SR_CgaCtaId ;  /* 0x00000000000579c3 */ /* 0x000e620000008800 */
[----:B------:R-:W-:Y:S01]  /*9870*/  ISETP.NE.AND P1, PT, R189, R16, PT ;  /* 0x00000010bd00720c */ /* 0x000fe20003f25270 */
[----:B------:R-:W-:Y:S01]  /*9880*/  FFMA R0, R133, R18, R0 ;  /* 0x0000001285007223 */ /* 0x000fe20000000000 */
[----:B------:R-:W-:Y:S01]  /*9890*/  LOP3.LUT R18, R168, 0xffff0000, RZ, 0xc0, !PT ;  /* 0xffff0000a8127812 */ /* 0x000fe200078ec0ff */
[----:B------:R-:W-:Y:S01]  /*98a0*/  FMUL R3, R130, R25 ;  /* 0x0000001982037220 */ /* 0x000fe20000400000 */
[----:B------:R-:W-:Y:S01]  /*98b0*/  LOP3.LUT R16, R164, 0xffff0000, RZ, 0xc0, !PT ;  /* 0xffff0000a4107812 */ /* 0x000fe200078ec0ff */
[C---:B----4-:R-:W-:Y:S01]  /*98c0*/  FMUL R4, R130.reuse, R26 ;  /* 0x0000001a82047220 */ /* 0x050fe20000400000 */
[----:B------:R-:W-:Y:S01]  /*98d0*/  SHF.L.U32 R15, R165, 0x10, RZ ;  /* 0x00000010a50f7819 */ /* 0x000fe200000006ff */
[----:B------:R-:W-:Y:S01]  /*98e0*/  FMUL R5, R130, R27 ;  /* 0x0000001b82057220 */ /* 0x000fe20000400000 */
[----:B------:R-:W-:Y:S01]  /*98f0*/  SHF.L.U32 R17, R166, 0x10, RZ ;  /* 0x00000010a6117819 */ /* 0x000fe200000006ff */
[C---:B------:R-:W-:Y:S01]  /*9900*/  FFMA R3, R133.reuse, R18, R3 ;  /* 0x0000001285037223 */ /* 0x040fe20000000003 */
[----:B------:R-:W-:Y:S01]  /*9910*/  SHF.L.U32 R18, R170, 0x10, RZ ;  /* 0x00000010aa127819 */ /* 0x000fe200000006ff */
[C---:B------:R-:W-:Y:S01]  /*9920*/  FFMA R4, R133.reuse, R19, R4 ;  /* 0x0000001385047223 */ /* 0x040fe20000000004 */
[----:B------:R-:W-:Y:S01]  /*9930*/  SHF.L.U32 R19, R164, 0x10, RZ ;  /* 0x00000010a4137819 */ /* 0x000fe200000006ff */
[----:B------:R-:W-:Y:S01]  /*9940*/  FFMA R5, R133, R20, R5 ;  /* 0x0000001485057223 */ /* 0x000fe20000000005 */
[----:B------:R-:W-:Y:S01]  /*9950*/  LOP3.LUT R20, R170, 0xffff0000, RZ, 0xc0, !PT ;  /* 0xffff0000aa147812 */ /* 0x000fe200078ec0ff */
[C---:B------:R-:W-:Y:S01]  /*9960*/  FMUL R6, R130.reuse, R28 ;  /* 0x0000001c82067220 */ /* 0x040fe20000400000 */
[----:B------:R-:W-:Y:S01]  /*9970*/  F2FP.BF16.F32.PACK_AB R88, R3, R0 ;  /* 0x000000000358723e */ /* 0x000fe200000010ff */
[C---:B------:R-:W-:Y:S01]  /*9980*/  FMUL R7, R130.reuse, R29 ;  /* 0x0000001d82077220 */ /* 0x040fe20000400000 */
[----:B------:R-:W-:Y:S01]  /*9990*/  F2FP.BF16.F32.PACK_AB R89, R5, R4 ;  /* 0x000000040559723e */ /* 0x000fe200000010ff */
[----:B------:R-:W-:Y:S01]  /*99a0*/  FFMA R6, R133, R18, R6 ;  /* 0x0000001285067223 */ /* 0x000fe20000000006 */
[----:B------:R-:W-:Y:S01]  /*99b0*/  SHF.L.U32 R18, R171, 0x10, RZ ;  /* 0x00000010ab127819 */ /* 0x000fe200000006ff */
[----:B------:R-:W-:Y:S01]  /*99c0*/  FFMA R7, R133, R20, R7 ;  /* 0x0000001485077223 */ /* 0x000fe20000000007 */
[----:B------:R-:W-:Y:S01]  /*99d0*/  LOP3.LUT R20, R171, 0xffff0000, RZ, 0xc0, !PT ;  /* 0xffff0000ab147812 */ /* 0x000fe200078ec0ff */
[----:B------:R-:W-:Y:S01]  /*99e0*/  FMUL R8, R130, R30 ;  /* 0x0000001e82087220 */ /* 0x000fe20000400000 */
[----:B------:R-:W-:Y:S01]  /*99f0*/  ISETP.NE.AND P2, PT, R194, RZ, PT ;  /* 0x000000ffc200720c */ /* 0x000fe20003f45270 */
[C---:B------:R-:W-:Y:S01]  /*9a00*/  FMUL R9, R130.reuse, R31 ;  /* 0x0000001f82097220 */ /* 0x040fe20000400000 */
[----:B------:R-:W-:Y:S01]  /*9a10*/  F2FP.BF16.F32.PACK_AB R90, R7, R6 ;  /* 0x00000006075a723e */ /* 0x000fe200000010ff */
[----:B------:R-:W-:Y:S01]  /*9a20*/  UIADD3 UR4, UPT, UPT, UR45, 0x158, URZ ;  /* 0x000001582d047890 */ /* 0x000fe2000fffe0ff */
[----:B------:R-:W-:Y:S01]  /*9a30*/  ISETP.NE.AND P0, PT, R189, RZ, PT ;  /* 0x000000ffbd00720c */ /* 0x000fe20003f05270 */
[----:B------:R-:W-:Y:S01]  /*9a40*/  FFMA R8, R133, R18, R8 ;  /* 0x0000001285087223 */ /* 0x000fe20000000008 */
[----:B------:R-:W-:Y:S01]  /*9a50*/  LOP3.LUT R18, R165, 0xffff0000, RZ, 0xc0, !PT ;  /* 0xffff0000a5127812 */ /* 0x000fe200078ec0ff */
[----:B------:R-:W-:Y:S01]  /*9a60*/  FFMA R9, R133, R20, R9 ;  /* 0x0000001485097223 */ /* 0x000fe20000000009 */
[----:B------:R-:W-:Y:S01]  /*9a70*/  LOP3.LUT R20, R167, 0xffff0000, RZ, 0xc0, !PT ;  /* 0xffff0000a7147812 */ /* 0x000fe200078ec0ff */
[----:B-1----:R-:W-:Y:S01]  /*9a80*/  UPRMT UR4, UR5, 0x654, UR4 ;  /* 0x0000065405047896 */ /* 0x002fe20008000004 */
[----:B------:R-:W-:Y:S01]  /*9a90*/  NOP ;  /* 0x0000000000007918 */ /* 0x000fe20000000000 */
[C---:B------:R-:W-:Y:S01]  /*9aa0*/  FMUL R10, R130.reuse, R32 ;  /* 0x00000020820a7220 */ /* 0x040fe20000400000 */
[----:B------:R-:W-:Y:S01]  /*9ab0*/  F2FP.BF16.F32.PACK_AB R91, R9, R8 ;  /* 0x00000008095b723e */ /* 0x000fe200000010ff */
[C---:B------:R-:W-:Y:S01]  /*9ac0*/  FMUL R11, R130.reuse, R33 ;  /* 0x00000021820b7220 */ /* 0x040fe20000400000 */
[C---:B------:R-:W-:Y:S01]  /*9ad0*/  FMUL R12, R130.reuse, R34 ;  /* 0x00000022820c7220 */ /* 0x040fe20000400000 */
[----:B------:R-:W-:Y:S01]  /*9ae0*/  FMUL R13, R130, R35 ;  /* 0x00000023820d7220 */ /* 0x000fe20000400000 */
[----:B------:R-:W-:Y:S01]  /*9af0*/  FFMA R10, R133, R19, R10 ;  /* 0x00000013850a7223 */ /* 0x000fe2000000000a */
[----:B------:R-:W-:Y:S01]  /*9b00*/  SHF.L.U32 R19, R167, 0x10, RZ ;  /* 0x00000010a7137819 */ /* 0x000fe200000006ff */
[----:B------:R-:W-:Y:S01]  /*9b10*/  SYNCS.ARRIVE.TRANS64.RED.A1T0 RZ, [UR4], RZ ;  /* 0x000000ffffff79a7 */ /* 0x000fe20008100404 */
[----:B------:R1:W-:Y:S01]  /*9b20*/  @!P1 STS.128 [R188+0x2000], R88 ;  /* 0x00200058bc009388 */ /* 0x0003e20000000c00 */
[C---:B------:R-:W-:Y:S01]  /*9b30*/  FFMA R11, R133.reuse, R16, R11 ;  /* 0x00000010850b7223 */ /* 0x040fe2000000000b */
[C---:B------:R-:W-:Y:S01]  /*9b40*/  FFMA R12, R133.reuse, R15, R12 ;  /* 0x0000000f850c7223 */ /* 0x040fe2000000000c */
[----:B------:R-:W-:Y:S01]  /*9b50*/  FFMA R13, R133, R18, R13 ;  /* 0x00000012850d7223 */ /* 0x000fe2000000000d */
[----:B------:R-:W-:Y:S01]  /*9b60*/  LOP3.LUT R18, R166, 0xffff0000, RZ, 0xc0, !PT ;  /* 0xffff0000a6127812 */ /* 0x000fe200078ec0ff */
[C---:B------:R-:W-:Y:S01]  /*9b70*/  FMUL R14, R130.reuse, R36 ;  /* 0x00000024820e7220 */ /* 0x040fe20000400000 */
[----:B------:R-:W-:Y:S01]  /*9b80*/  F2FP.BF16.F32.PACK_AB R92, R11, R10 ;  /* 0x0000000a0b5c723e */ /* 0x000fe200000010ff */
[----:B------:R-:W-:Y:S01]  /*9b90*/  FMUL R15, R130, R37 ;  /* 0x00000025820f7220 */ /* 0x000fe20000400000 */
[----:B------:R-:W-:Y:S01]  /*9ba0*/  SHF.L.U32 R11, R160, 0x10, RZ ;  /* 0x00000010a00b7819 */ /* 0x000fe200000006ff */
[----:B------:R-:W-:Y:S01]  /*9bb0*/  FFMA R14, R133, R17, R14 ;  /* 0x00000011850e7223 */ /* 0x000fe2000000000e */
[----:B------:R-:W-:Y:S01]  /*9bc0*/  F2FP.BF16.F32.PACK_AB R93, R13, R12 ;  /* 0x0000000c0d5d723e */ /* 0x000fe200000010ff */
[----:B------:R-:W-:Y:S01]  /*9bd0*/  FMUL R16, R130, R38 ;  /* 0x0000002682107220 */ /* 0x000fe20000400000 */
[----:B------:R-:W-:Y:S01]  /*9be0*/  LOP3.LUT R12, R160, 0xffff0000, RZ, 0xc0, !PT ;  /* 0xffff0000a00c7812 */ /* 0x000fe200078ec0ff */
[----:B------:R-:W-:Y:S01]  /*9bf0*/  FMUL R17, R130, R39 ;  /* 0x0000002782117220 */ /* 0x000fe20000400000 */
[----:B------:R-:W-:Y:S01]  /*9c00*/  SHF.L.U32 R13, R161, 0x10, RZ ;  /* 0x00000010a10d7819 */ /* 0x000fe200000006ff */
[C---:B------:R-:W-:Y:S01]  /*9c10*/  FFMA R15, R133.reuse, R18, R15 ;  /* 0x00000012850f7223 */ /* 0x040fe2000000000f */
[----:B------:R-:W-:Y:S01]  /*9c20*/  LOP3.LUT R18, R158, 0xffff0000, RZ, 0xc0, !PT ;  /* 0xffff00009e127812 */ /* 0x000fe200078ec0ff */
[C---:B------:R-:W-:Y:S01]  /*9c30*/  FFMA R16, R133.reuse, R19, R16 ;  /* 0x0000001385107223 */ /* 0x040fe20000000010 */
[C---:B------:R-:W-:Y:S01]  /*9c40*/  FMUL R8, R130.reuse, R40 ;  /* 0x0000002882087220 */ /* 0x040fe20000400000 */
[----:B------:R-:W-:Y:S01]  /*9c50*/  FFMA R17, R133, R20, R17 ;  /* 0x0000001485117223 */ /* 0x000fe20000000011 */
[----:B------:R-:W-:Y:S01]  /*9c60*/  F2FP.BF16.F32.PACK_AB R94, R15, R14 ;  /* 0x0000000e0f5e723e */ /* 0x000fe200000010ff */
[C---:B------:R-:W-:Y:S01]  /*9c70*/  FMUL R9, R130.reuse, R41 ;  /* 0x0000002982097220 */ /* 0x040fe20000400000 */
[----:B------:R-:W-:Y:S01]  /*9c80*/  LOP3.LUT R14, R161, 0xffff0000, RZ, 0xc0, !PT ;  /* 0xffff0000a10e7812 */ /* 0x000fe200078ec0ff */
[----:B------:R-:W-:Y:S01]  /*9c90*/  FFMA R8, R133, R11, R8 ;  /* 0x0000000b85087223 */ /* 0x000fe20000000008 */
[----:B------:R-:W-:Y:S01]  /*9ca0*/  F2FP.BF16.F32.PACK_AB R95, R17, R16 ;  /* 0x00000010115f723e */ /* 0x000fe200000010ff */
[----:B------:R-:W-:Y:S01]  /*9cb0*/  FMUL R10, R130, R42 ;  /* 0x0000002a820a7220 */ /* 0x000fe20000400000 */
[----:B------:R-:W-:Y:S01]  /*9cc0*/  SHF.L.U32 R15, R162, 0x10, RZ ;  /* 0x00000010a20f7819 */ /* 0x000fe200000006ff */
[----:B------:R-:W-:Y:S01]  /*9cd0*/  FMUL R11, R130, R43 ;  /* 0x0000002b820b7220 */ /* 0x000fe20000400000 */
[----:B------:R-:W-:Y:S01]  /*9ce0*/  LOP3.LUT R16, R157, 0xffff0000, RZ, 0xc0, !PT ;  /* 0xffff00009d107812 */ /* 0x000fe200078ec0ff */
[----:B------:R-:W-:Y:S01]  /*9cf0*/  FFMA R9, R133, R12, R9 ;  /* 0x0000000c85097223 */ /* 0x000fe20000000009 */
[----:B------:R-:W-:Y:S01]  /*9d00*/  SHF.L.U32 R17, R159, 0x10, RZ ;  /* 0x000000109f117819 */ /* 0x000fe200000006ff */
[----:B------:R-:W-:Y:S01]  /*9d10*/  FFMA R10, R133, R13, R10 ;  /* 0x0000000d850a7223 */ /* 0x000fe2000000000a */
[----:B------:R-:W-:Y:S01]  /*9d20*/  LOP3.LUT R20, R159, 0xffff0000, RZ, 0xc0, !PT ;  /* 0xffff00009f147812 */ /* 0x000fe200078ec0ff */
[----:B------:R-:W-:Y:S01]  /*9d30*/  FFMA R11, R133, R14, R11 ;  /* 0x0000000e850b7223 */ /* 0x000fe2000000000b */
[----:B------:R-:W-:Y:S01]  /*9d40*/  LOP3.LUT R14, R162, 0xffff0000, RZ, 0xc0, !PT ;  /* 0xffff0000a20e7812 */ /* 0x000fe200078ec0ff */
[C---:B------:R-:W-:Y:S01]  /*9d50*/  FMUL R12, R130.reuse, R44 ;  /* 0x0000002c820c7220 */ /* 0x040fe20000400000 */
[----:B-1----:R-:W-:Y:S01]  /*9d60*/  F2FP.BF16.F32.PACK_AB R88, R9, R8 ;  /* 0x000000080958723e */ /* 0x002fe200000010ff */
[----:B------:R1:W-:Y:S01]  /*9d70*/  @!P1 STS.128 [R198+0x2010], R92 ;  /* 0x0020105cc6009388 */ /* 0x0003e20000000c00 */
[----:B------:R-:W-:Y:S01]  /*9d80*/  F2FP.BF16.F32.PACK_AB R89, R11, R10 ;  /* 0x0000000a0b59723e */ /* 0x000fe200000010ff */
[----:B------:R-:W-:Y:S01]  /*9d90*/  FMUL R13, R130, R45 ;  /* 0x0000002d820d7220 */ /* 0x000fe20000400000 */
[----:B------:R-:W-:Y:S01]  /*9da0*/  SHF.L.U32 R11, R163, 0x10, RZ ;  /* 0x00000010a30b7819 */ /* 0x000fe200000006ff */
[C---:B------:R-:W-:Y:S01]  /*9db0*/  FFMA R12, R133.reuse, R15, R12 ;  /* 0x0000000f850c7223 */ /* 0x040fe2000000000c */
[----:B------:R-:W-:Y:S01]  /*9dc0*/  SHF.L.U32 R15, R156, 0x10, RZ ;  /* 0x000000109c0f7819 */ /* 0x000fe200000006ff */
[----:B------:R-:W-:Y:S01]  /*9dd0*/  FFMA R13, R133, R14, R13 ;  /* 0x0000000e850d7223 */ /* 0x000fe2000000000d */
[----:B------:R-:W-:Y:S01]  /*9de0*/  LOP3.LUT R14, R163, 0xffff0000, RZ, 0xc0, !PT ;  /* 0xffff0000a30e7812 */ /* 0x000fe200078ec0ff */
[C---:B------:R-:W-:Y:S01]  /*9df0*/  FMUL R8, R130.reuse, R46 ;  /* 0x0000002e82087220 */ /* 0x040fe20000400000 */
[C---:B------:R-:W-:Y:S01]  /*9e00*/  FMUL R9, R130.reuse, R47 ;  /* 0x0000002f82097220 */ /* 0x040fe20000400000 */
[----:B------:R-:W-:Y:S01]  /*9e10*/  FMUL R10, R130, R48 ;  /* 0x00000030820a7220 */ /* 0x000fe20000400000 */
[----:B------:R-:W-:Y:S01]  /*9e20*/  F2FP.BF16.F32.PACK_AB R90, R13, R12 ;  /* 0x0000000c0d5a723e */ /* 0x000fe200000010ff */
[C---:B------:R-:W-:Y:S01]  /*9e30*/  FFMA R8, R133.reuse, R11, R8 ;  /* 0x0000000b85087223 */ /* 0x040fe20000000008 */
[C---:B------:R-:W-:Y:S01]  /*9e40*/  FFMA R9, R133.reuse, R14, R9 ;  /* 0x0000000e85097223 */ /* 0x040fe20000000009 */
[----:B------:R-:W-:Y:S01]  /*9e50*/  LOP3.LUT R14, R156, 0xffff0000, RZ, 0xc0, !PT ;  /* 0xffff00009c0e7812 */ /* 0x000fe200078ec0ff */
[----:B------:R-:W-:Y:S01]  /*9e60*/  FFMA R10, R133, R15, R10 ;  /* 0x0000000f850a7223 */ /* 0x000fe2000000000a */
[----:B------:R-:W-:Y:S01]  /*9e70*/  SHF.L.U32 R15, R157, 0x10, RZ ;  /* 0x000000109d0f7819 */ /* 0x000fe200000006ff */
[C---:B------:R-:W-:Y:S01]  /*9e80*/  FMUL R11, R130.reuse, R49 ;  /* 0x00000031820b7220 */ /* 0x040fe20000400000 */
[----:B------:R-:W-:Y:S01]  /*9e90*/  F2FP.BF16.F32.PACK_AB R91, R9, R8 ;  /* 0x00000008095b723e */ /* 0x000fe200000010ff */
[C---:B------:R-:W-:Y:S01]  /*9ea0*/  FMUL R12, R130.reuse, R50 ;  /* 0x00000032820c7220 */ /* 0x040fe20000400000 */
[C---:B------:R-:W-:Y:S01]  /*9eb0*/  FMUL R13, R130.reuse, R51 ;  /* 0x00000033820d7220 */ /* 0x040fe20000400000 */
[C---:B------:R-:W-:Y:S01]  /*9ec0*/  FFMA R11, R133.reuse, R14, R11 ;  /* 0x0000000e850b7223 */ /* 0x040fe2000000000b */
[----:B------:R-:W-:Y:S01]  /*9ed0*/  FMUL R8, R130, R52 ;  /* 0x0000003482087220 */ /* 0x000fe20000400000 */
[C---:B------:R-:W-:Y:S01]  /*9ee0*/  FFMA R12, R133.reuse, R15, R12 ;  /* 0x0000000f850c7223 */ /* 0x040fe2000000000c */
[C---:B------:R-:W-:Y:S01]  /*9ef0*/  FFMA R13, R133.reuse, R16, R13 ;  /* 0x00000010850d7223 */ /* 0x040fe2000000000d */
[----:B------:R-:W-:Y:S01]  /*9f00*/  SHF.L.U32 R16, R158, 0x10, RZ ;  /* 0x000000109e107819 */ /* 0x000fe200000006ff */
[C---:B------:R-:W-:Y:S01]  /*9f10*/  FMUL R9, R130.reuse, R53 ;  /* 0x0000003582097220 */ /* 0x040fe20000400000 */
[C---:B------:R-:W-:Y:S01]  /*9f20*/  FMUL R14, R130.reuse, R54 ;  /* 0x00000036820e7220 */ /* 0x040fe20000400000 */
[----:B------:R-:W-:Y:S01]  /*9f30*/  FMUL R15, R130, R55 ;  /* 0x00000037820f7220 */ /* 0x000fe20000400000 */
[----:B------:R2:W-:Y:S01]  /*9f40*/  @!P1 STS.128 [R196+0x2020], R88 ;  /* 0x00202058c4009388 */ /* 0x0005e20000000c00 */
[----:B------:R-:W-:Y:S01]  /*9f50*/  FFMA R8, R133, R16, R8 ;  /* 0x0000001085087223 */ /* 0x000fe20000000008 */
[----:B-1----:R-:W-:Y:S01]  /*9f60*/  F2FP.BF16.F32.PACK_AB R93, R13, R12 ;  /* 0x0000000c0d5d723e */ /* 0x002fe200000010ff */
[C---:B------:R-:W-:Y:S01]  /*9f70*/  FFMA R9, R133.reuse, R18, R9 ;  /* 0x0000001285097223 */ /* 0x040fe20000000009 */
[C---:B------:R-:W-:Y:S01]  /*9f80*/  LOP3.LUT R12, R152.reuse, 0xffff0000, RZ, 0xc0, !PT ;  /* 0xffff0000980c7812 */ /* 0x040fe200078ec0ff */
[C---:B------:R-:W-:Y:S01]  /*9f90*/  FFMA R14, R133.reuse, R17, R14 ;  /* 0x00000011850e7223 */ /* 0x040fe2000000000e */
[----:B------:R-:W-:Y:S01]  /*9fa0*/  SHF.L.U32 R17, R152, 0x10, RZ ;  /* 0x0000001098117819 */ /* 0x000fe200000006ff */
[----:B------:R-:W-:Y:S01]  /*9fb0*/  FFMA R15, R133, R20, R15 ;  /* 0x00000014850f7223 */ /* 0x000fe2000000000f */
[----:B------:R-:W-:Y:S01]  /*9fc0*/  F2FP.BF16.F32.PACK_AB R94, R9, R8 ;  /* 0x00000008095e723e */ /* 0x000fe200000010ff */
        /* <DEDUP_REMOVED lines=9> */
[----:B------:R-:W-:Y:S01]  /*a060*/  SHF.L.U32 R18, R154, 0x10, RZ ;  /* 0x000000109a127819 */ /* 0x000fe200000006ff */
[----:B------:R-:W-:Y:S01]  /*a070*/  FMUL R10, R130, R59 ;  /* 0x0000003b820a7220 */ /* 0x000fe20000400000 */
[----:B------:R-:W-:Y:S01]  /*a080*/  LOP3.LUT R15, R154, 0xffff0000, RZ, 0xc0, !PT ;  /* 0xffff00009a0f7812 */ /* 0x000fe200078ec0ff */
[----:B------:R-:W-:Y:S01]  /*a090*/  FMUL R11, R130, R60 ;  /* 0x0000003c820b7220 */ /* 0x000fe20000400000 */
[----:B------:R-:W-:Y:S01]  /*a0a0*/  LOP3.LUT R17, R155, 0xffff0000, RZ, 0xc0, !PT ;  /* 0xffff00009b117812 */ /* 0x000fe200078ec0ff */
[C---:B------:R-:W-:Y:S01]  /*a0b0*/  FFMA R9, R133.reuse, R14, R9 ;  /* 0x0000000e85097223 */ /* 0x040fe20000000009 */
[----:B------:R-:W-:Y:S01]  /*a0c0*/  F2FP.BF16.F32.PACK_AB R96, R8, R16 ;  /* 0x000000100860723e */ /* 0x000fe200000010ff */
[----:B------:R-:W-:Y:S01]  /*a0d0*/  FFMA R10, R133, R13, R10 ;  /* 0x0000000d850a7223 */ /* 0x000fe2000000000a */
[----:B------:R-:W-:Y:S01]  /*a0e0*/  LOP3.LUT R16, R141, 0xffff0000, RZ, 0xc0, !PT ;  /* 0xffff00008d107812 */ /* 0x000fe200078ec0ff */
[C---:B------:R-:W-:Y:S01]  /*a0f0*/  FMUL R12, R130.reuse, R61 ;  /* 0x0000003d820c7220 */ /* 0x040fe20000400000 */
[----:B------:R-:W-:Y:S01]  /*a100*/  LOP3.LUT R20, R147, 0xffff0000, RZ, 0xc0, !PT ;  /* 0xffff000093147812 */ /* 0x000fe200078ec0ff */
[----:B------:R-:W-:Y:S01]  /*a110*/  FFMA R11, R133, R18, R11 ;  /* 0x00000012850b7223 */ /* 0x000fe2000000000b */
[----:B------:R-:W-:Y:S01]  /*a120*/  SHF.L.U32 R18, R155, 0x10, RZ ;  /* 0x000000109b127819 */ /* 0x000fe200000006ff */
[----:B------:R-:W-:Y:S01]  /*a130*/  FMUL R13, R130, R62 ;  /* 0x0000003e820d7220 */ /* 0x000fe20000400000 */
[----:B------:R-:W-:Y:S01]  /*a140*/  F2FP.BF16.F32.PACK_AB R97, R10, R9 ;  /* 0x000000090a61723e */ /* 0x000fe200000010ff */
[C---:B------:R-:W-:Y:S01]  /*a150*/  FFMA R12, R133.reuse, R15, R12 ;  /* 0x0000000f850c7223 */ /* 0x040fe2000000000c */
[----:B------:R-:W-:Y:S01]  /*a160*/  SHF.L.U32 R15, R150, 0x10, RZ ;  /* 0x00000010960f7819 */ /* 0x000fe200000006ff */
[----:B------:R-:W-:Y:S01]  /*a170*/  FMUL R14, R130, R63 ;  /* 0x0000003f820e7220 */ /* 0x000fe20000400000 */
[----:B------:R-:W-:Y:S01]  /*a180*/  FFMA R13, R133, R18, R13 ;  /* 0x00000012850d7223 */ /* 0x000fe2000000000d */
[----:B------:R-:W-:Y:S01]  /*a190*/  LOP3.LUT R18, R145, 0xffff0000, RZ, 0xc0, !PT ;  /* 0xffff000091127812 */ /* 0x000fe200078ec0ff */
[----:B------:R1:W-:Y:S01]  /*a1a0*/  @!P1 STS.128 [R195+0x2010], R92 ;  /* 0x0020105cc3009388 */ /* 0x0003e20000000c00 */
[----:B------:R-:W-:Y:S01]  /*a1b0*/  F2FP.BF16.F32.PACK_AB R98, R12, R11 ;  /* 0x0000000b0c62723e */ /* 0x000fe200000010ff */
[C---:B------:R-:W-:Y:S01]  /*a1c0*/  FFMA R14, R133.reuse, R17, R14 ;  /* 0x00000011850e7223 */ /* 0x040fe2000000000e */
[----:B------:R-:W-:Y:S01]  /*a1d0*/  SHF.L.U32 R11, R148, 0x10, RZ ;  /* 0x00000010940b7819 */ /* 0x000fe200000006ff */
[----:B------:R-:W-:Y:S01]  /*a1e0*/  FMUL R8, R130, R64 ;  /* 0x0000004082087220 */ /* 0x000fe20000400000 */
[----:B------:R-:W-:Y:S01]  /*a1f0*/  LOP3.LUT R12, R148, 0xffff0000, RZ, 0xc0, !PT ;  /* 0xffff0000940c7812 */ /* 0x000fe200078ec0ff */
[----:B------:R-:W-:Y:S01]  /*a200*/  FMUL R9, R130, R65 ;  /* 0x0000004182097220 */ /* 0x000fe20000400000 */
[----:B------:R-:W-:Y:S01]  /*a210*/  F2FP.BF16.F32.PACK_AB R99, R14, R13 ;  /* 0x0000000d0e63723e */ /* 0x000fe200000010ff */
[----:B------:R-:W-:Y:S01]  /*a220*/  FFMA R8, R133, R11, R8 ;  /* 0x0000000b85087223 */ /* 0x000fe20000000008 */
[----:B------:R-:W-:Y:S01]  /*a230*/  SHF.L.U32 R13, R149, 0x10, RZ ;  /* 0x00000010950d7819 */ /* 0x000fe200000006ff */
[----:B------:R-:W-:Y:S01]  /*a240*/  FFMA R9, R133, R12, R9 ;  /* 0x0000000c85097223 */ /* 0x000fe20000000009 */
[----:B------:R-:W-:Y:S01]  /*a250*/  LOP3.LUT R14, R149, 0xffff0000, RZ, 0xc0, !PT ;  /* 0xffff0000950e7812 */ /* 0x000fe200078ec0ff */
[C---:B------:R-:W-:Y:S01]  /*a260*/  FMUL R10, R130.reuse, R66 ;  /* 0x00000042820a7220 */ /* 0x040fe20000400000 */
[----:B------:R-:W-:Y:S01]  /*a270*/  SHF.L.U32 R17, R147, 0x10, RZ ;  /* 0x0000001093117819 */ /* 0x000fe200000006ff */
[C---:B------:R-:W-:Y:S01]  /*a280*/  FMUL R11, R130.reuse, R67 ;  /* 0x00000043820b7220 */ /* 0x040fe20000400000 */
[----:B--2---:R-:W-:Y:S01]  /*a290*/  F2FP.BF16.F32.PACK_AB R88, R9, R8 ;  /* 0x000000080958723e */ /* 0x004fe200000010ff */
[C---:B------:R-:W-:Y:S01]  /*a2a0*/  FFMA R10, R133.reuse, R13, R10 ;  /* 0x0000000d850a7223 */ /* 0x040fe2000000000a */
[----:B------:R-:W-:Y:S01]  /*a2b0*/  FMUL R12, R130, R68 ;  /* 0x00000044820c7220 */ /* 0x000fe20000400000 */
[C---:B------:R-:W-:Y:S01]  /*a2c0*/  FFMA R11, R133.reuse, R14, R11 ;  /* 0x0000000e850b7223 */ /* 0x040fe2000000000b */
[----:B------:R-:W-:Y:S01]  /*a2d0*/  LOP3.LUT R14, R150, 0xffff0000, RZ, 0xc0, !PT ;  /* 0xffff0000960e7812 */ /* 0x000fe200078ec0ff */
[C---:B------:R-:W-:Y:S01]  /*a2e0*/  FMUL R13, R130.reuse, R69 ;  /* 0x00000045820d7220 */ /* 0x040fe20000400000 */
[----:B------:R2:W-:Y:S01]  /*a2f0*/  @!P1 STS.128 [R188+0x3000], R96 ;  /* 0x00300060bc009388 */ /* 0x0005e20000000c00 */
[----:B------:R-:W-:Y:S01]  /*a300*/  FFMA R12, R133, R15, R12 ;  /* 0x0000000f850c7223 */ /* 0x000fe2000000000c */
[----:B------:R-:W-:Y:S01]  /*a310*/  F2FP.BF16.F32.PACK_AB R89, R11, R10 ;  /* 0x0000000a0b59723e */ /* 0x000fe200000010ff */
[----:B------:R-:W-:Y:S01]  /*a320*/  FFMA R13, R133, R14, R13 ;  /* 0x0000000e850d7223 */ /* 0x000fe2000000000d */
[C---:B------:R-:W-:Y:S01]  /*a330*/  SHF.L.U32 R11, R151.reuse, 0x10, RZ ;  /* 0x00000010970b7819 */ /* 0x040fe200000006ff */
[C---:B------:R-:W-:Y:S01]  /*a340*/  FMUL R8, R130.reuse, R70 ;  /* 0x0000004682087220 */ /* 0x040fe20000400000 */
[----:B------:R-:W-:Y:S01]  /*a350*/  LOP3.LUT R14, R151, 0xffff0000, RZ, 0xc0, !PT ;  /* 0xffff0000970e7812 */ /* 0x000fe200078ec0ff */
[----:B------:R-:W-:Y:S01]  /*a360*/  FMUL R9, R130, R71 ;  /* 0x0000004782097220 */ /* 0x000fe20000400000 */
[----:B------:R-:W-:Y:S01]  /*a370*/  SHF.L.U32 R15, R140, 0x10, RZ ;  /* 0x000000108c0f7819 */ /* 0x000fe200000006ff */
        /* <DEDUP_REMOVED lines=10> */
[----:B------:R-:W-:Y:S01]  /*a420*/  FMUL R13, R130, R75 ;  /* 0x0000004b820d7220 */ /* 0x000fe20000400000 */
[C---:B------:R-:W-:Y:S01]  /*a430*/  FFMA R11, R133.reuse, R14, R11 ;  /* 0x0000000e850b7223 */ /* 0x040fe2000000000b */
[----:B------:R-:W-:Y:S01]  /*a440*/  SHF.L.U32 R14, R142, 0x10, RZ ;  /* 0x000000108e0e7819 */ /* 0x000fe200000006ff */
[C---:B------:R-:W-:Y:S01]  /*a450*/  FFMA R12, R133.reuse, R15, R12 ;  /* 0x0000000f850c7223 */ /* 0x040fe2000000000c */
[----:B------:R-:W-:Y:S01]  /*a460*/  SHF.L.U32 R15, R144, 0x10, RZ ;  /* 0x00000010900f7819 */ /* 0x000fe200000006ff */
[----:B------:R-:W-:Y:S01]  /*a470*/  FFMA R13, R133, R16, R13 ;  /* 0x00000010850d7223 */ /* 0x000fe2000000000d */
[----:B------:R-:W-:Y:S01]  /*a480*/  LOP3.LUT R16, R142, 0xffff0000, RZ, 0xc0, !PT ;  /* 0xffff00008e107812 */ /* 0x000fe200078ec0ff */
[----:B------:R4:W-:Y:S01]  /*a490*/  @!P1 STS.128 [R198+0x3010], R88 ;  /* 0x00301058c6009388 */ /* 0x0009e20000000c00 */
[----:B-1----:R-:W-:Y:S01]  /*a4a0*/  F2FP.BF16.F32.PACK_AB R92, R11, R10 ;  /* 0x0000000a0b5c723e */ /* 0x002fe200000010ff */
[C---:B------:R-:W-:Y:S01]  /*a4b0*/  FMUL R8, R130.reuse, R76 ;  /* 0x0000004c82087220 */ /* 0x040fe20000400000 */
[----:B------:R-:W-:Y:S01]  /*a4c0*/  F2FP.BF16.F32.PACK_AB R93, R13, R12 ;  /* 0x0000000c0d5d723e */ /* 0x000fe200000010ff */
[C---:B------:R-:W-:Y:S01]  /*a4d0*/  FMUL R9, R130.reuse, R77 ;  /* 0x0000004d82097220 */ /* 0x040fe20000400000 */
[----:B------:R-:W-:Y:S01]  /*a4e0*/  SHF.L.U32 R13, R143, 0x10, RZ ;  /* 0x000000108f0d7819 */ /* 0x000fe200000006ff */
[----:B------:R-:W-:Y:S01]  /*a4f0*/  FFMA R8, R133, R14, R8 ;  /* 0x0000000e85087223 */ /* 0x000fe20000000008 */
[----:B------:R-:W-:Y:S01]  /*a500*/  LOP3.LUT R14, R143, 0xffff0000, RZ, 0xc0, !PT ;  /* 0xffff00008f0e7812 */ /* 0x000fe200078ec0ff */
[----:B------:R-:W1:Y:S01]  /*a510*/  S2R R200, SR_CgaCtaId ;  /* 0x0000000000c87919 */ /* 0x000e620000008800 */
[C---:B------:R-:W-:Y:S01]  /*a520*/  FMUL R10, R130.reuse, R78 ;  /* 0x0000004e820a7220 */ /* 0x040fe20000400000 */
[----:B------:R-:W-:Y:S01]  /*a530*/  FFMA R9, R133, R16, R9 ;  /* 0x0000001085097223 */ /* 0x000fe20000000009 */
[----:B------:R-:W-:Y:S01]  /*a540*/  SHF.L.U32 R16, R145, 0x10, RZ ;  /* 0x0000001091107819 */ /* 0x000fe200000006ff */
[C---:B------:R-:W-:Y:S01]  /*a550*/  FMUL R11, R130.reuse, R79 ;  /* 0x0000004f820b7220 */ /* 0x040fe20000400000 */
[----:B------:R-:W-:Y:S01]  /*a560*/  FFMA R10, R133, R13, R10 ;  /* 0x0000000d850a7223 */ /* 0x000fe2000000000a */
[----:B------:R-:W-:Y:S01]  /*a570*/  FMUL R12, R130, R80 ;  /* 0x00000050820c7220 */ /* 0x000fe20000400000 */
[----:B------:R-:W-:Y:S01]  /*a580*/  F2FP.BF16.F32.PACK_AB R94, R9, R8 ;  /* 0x00000008095e723e */ /* 0x000fe200000010ff */
[C---:B------:R-:W-:Y:S01]  /*a590*/  FFMA R11, R133.reuse, R14, R11 ;  /* 0x0000000e850b7223 */ /* 0x040fe2000000000b */
[----:B------:R-:W-:Y:S01]  /*a5a0*/  LOP3.LUT R14, R144, 0xffff0000, RZ, 0xc0, !PT ;  /* 0xffff0000900e7812 */ /* 0x000fe200078ec0ff */
[C---:B------:R-:W-:Y:S01]  /*a5b0*/  FMUL R8, R130.reuse, R81 ;  /* 0x0000005182087220 */ /* 0x040fe20000400000 */
[C---:B------:R-:W-:Y:S01]  /*a5c0*/  FMUL R9, R130.reuse, R82 ;  /* 0x0000005282097220 */ /* 0x040fe20000400000 */
[----:B------:R-:W-:Y:S01]  /*a5d0*/  FMUL R13, R130, R83 ;  /* 0x00000053820d7220 */ /* 0x000fe20000400000 */
[C---:B------:R-:W-:Y:S01]  /*a5e0*/  FFMA R12, R133.reuse, R15, R12 ;  /* 0x0000000f850c7223 */ /* 0x040fe2000000000c */
[C---:B------:R-:W-:Y:S01]  /*a5f0*/  FFMA R8, R133.reuse, R14, R8 ;  /* 0x0000000e85087223 */ /* 0x040fe20000000008 */
[----:B------:R-:W-:Y:S01]  /*a600*/  FFMA R9, R133, R16, R9 ;  /* 0x0000001085097223 */ /* 0x000fe20000000009 */
[----:B------:R-:W-:Y:S01]  /*a610*/  F2FP.BF16.F32.PACK_AB R95, R11, R10 ;  /* 0x0000000a0b5f723e */ /* 0x000fe200000010ff */
[C---:B------:R-:W-:Y:S01]  /*a620*/  FFMA R13, R133.reuse, R18, R13 ;  /* 0x00000012850d7223 */ /* 0x040fe2000000000d */
[----:B------:R-:W-:Y:S01]  /*a630*/  SHF.L.U32 R16, R146, 0x10, RZ ;  /* 0x0000001092107819 */ /* 0x000fe200000006ff */
[----:B------:R-:W-:Y:S01]  /*a640*/  FMUL R10, R130, R84 ;  /* 0x00000054820a7220 */ /* 0x000fe20000400000 */
[----:B------:R-:W-:Y:S01]  /*a650*/  LOP3.LUT R18, R146, 0xffff0000, RZ, 0xc0, !PT ;  /* 0xffff000092127812 */ /* 0x000fe200078ec0ff */
[----:B------:R4:W-:Y:S01]  /*a660*/  @!P1 STS.128 [R196+0x3020], R92 ;  /* 0x0030205cc4009388 */ /* 0x0009e20000000c00 */
[C---:B------:R-:W-:Y:S01]  /*a670*/  FMUL R11, R130.reuse, R85 ;  /* 0x00000055820b7220 */ /* 0x040fe20000400000 */
[C---:B------:R-:W-:Y:S01]  /*a680*/  FMUL R14, R130.reuse, R86 ;  /* 0x00000056820e7220 */ /* 0x040fe20000400000 */
[----:B------:R-:W-:Y:S01]  /*a690*/  FMUL R15, R130, R87 ;  /* 0x00000057820f7220 */ /* 0x000fe20000400000 */
[C---:B------:R-:W-:Y:S01]  /*a6a0*/  FFMA R10, R133.reuse, R16, R10 ;  /* 0x00000010850a7223 */ /* 0x040fe2000000000a */
[C---:B------:R-:W-:Y:S01]  /*a6b0*/  FFMA R11, R133.reuse, R18, R11 ;  /* 0x00000012850b7223 */ /* 0x040fe2000000000b */
[C---:B------:R-:W-:Y:S01]  /*a6c0*/  FFMA R14, R133.reuse, R17, R14 ;  /* 0x00000011850e7223 */ /* 0x040fe2000000000e */
[----:B------:R-:W-:Y:S01]  /*a6d0*/  FFMA R15, R133, R20, R15 ;  /* 0x00000014850f7223 */ /* 0x000fe2000000000f */
[----:B--2---:R-:W-:Y:S01]  /*a6e0*/  F2FP.BF16.F32.PACK_AB R96, R8, R12 ;  /* 0x0000000c0860723e */ /* 0x004fe200000010ff */
[----:B------:R-:W-:Y:S01]  /*a6f0*/  BSSY.RECONVERGENT B0, `(.L_x_137) ;  /* 0x0000021000007945 */ /* 0x000fe20003800200 */
[----:B------:R-:W-:Y:S02]  /*a700*/  F2FP.BF16.F32.PACK_AB R97, R13, R9 ;  /* 0x000000090d61723e */ /* 0x000fe400000010ff */
[----:B------:R-:W-:Y:S02]  /*a710*/  F2FP.BF16.F32.PACK_AB R98, R11, R10 ;  /* 0x0000000a0b62723e */ /* 0x000fe400000010ff */
[----:B------:R-:W-:Y:S02]  /*a720*/  F2FP.BF16.F32.PACK_AB R99, R15, R14 ;  /* 0x0000000e0f63723e */ /* 0x000fe400000010ff */
[----:B------:R-:W-:Y:S02]  /*a730*/  MOV R12, UR47 ;  /* 0x0000002f000c7c02 */ /* 0x000fe40008000f00 */
[----:B------:R-:W-:Y:S01]  /*a740*/  LEA R11, R137, UR45, 0x3 ;  /* 0x0000002d890b7c11 */ /* 0x000fe2000f8e18ff */
[----:B------:R4:W-:Y:S01]  /*a750*/  @!P1 STS.128 [R195+0x3010], R96 ;  /* 0x00301060c3009388 */ /* 0x0009e20000000c00 */
[----:B------:R-:W-:Y:S04]  /*a760*/  @P2 LEA R12, R12, UR45, 0x3 ;  /* 0x0000002d0c0c2c11 */ /* 0x000fe8000f8e18ff */
[----:B------:R-:W-:Y:S02]  /*a770*/  @P2 IADD3 R13, PT, PT, R12, 0x100, RZ ;  /* 0x000001000c0d2810 */ /* 0x000fe40007ffe0ff */
[----:B------:R-:W-:Y:S01]  /*a780*/  @P2 SHF.L.U32 R12, RZ, 0x1f, RZ ;  /* 0x0000001fff0c2819 */ /* 0x000fe200000006ff */
[----:B------:R-:W-:Y:S01]  /*a790*/  @!PT LDS RZ, [RZ] ;  /* 0x00000000fffff984 */ /* 0x000fe20000000800 */
[----:B------:R-:W-:Y:S01]  /*a7a0*/  @!PT LDS RZ, [RZ] ;  /* 0x00000000fffff984 */ /* 0x000fe20000000800 */
[----:B------:R-:W-:Y:S01]  /*a7b0*/  @!PT LDS RZ, [RZ] ;  /* 0x00000000fffff984 */ /* 0x000fe20000000800 */
[----:B------:R-:W-:Y:S01]  /*a7c0*/  @!PT LDS RZ, [RZ] ;  /* 0x00000000fffff984 */ /* 0x000fe20000000800 */
[----:B------:R2:W-:Y:S06]  /*a7d0*/  MEMBAR.ALL.CTA ;  /* 0x0000000000007992 */ /* 0x0005ec0000008000 */
[----:B--2---:R-:W2:Y:S01]  /*a7e0*/  FENCE.VIEW.ASYNC.S ;  /* 0x00000000000073c6 */ /* 0x004ea20000000000 */
[----:B-1----:R-:W-:Y:S01]  /*a7f0*/  @P2 PRMT R13, R200, 0x654, R13 ;  /* 0x00000654c80d2816 */ /* 0x002fe2000000000d */
[----:B--2---:R-:W-:Y:S06]  /*a800*/  BAR.SYNC.DEFER_BLOCKING 0x1, 0x80 ;  /* 0x0042000000007b1d */ /* 0x004fec0000010000 */
[----:B------:R-:W-:Y:S05]  /*a810*/  @P0 BRA `(.L_x_138) ;  /* 0x0000000000380947 */ /* 0x000fea0003800000 */
[----:B------:R-:W-:Y:S01]  /*a820*/  R2UR UR9, R212 ;  /* 0x00000000d40972ca */ /* 0x000fe200000e0000 */
[----:B------:R-:W-:Y:S02]  /*a830*/  UIADD3 UR4, UP0, UPT, UR54, 0xa80, URZ ;  /* 0x00000a8036047890 */ /* 0x000fe4000ff1e0ff */
[----:B------:R-:W-:Y:S02]  /*a840*/  UIADD3 UR10, UPT, UPT, UR50, 0x40, URZ ;  /* 0x00000040320a7890 */ /* 0x000fe4000fffe0ff */
[----:B------:R-:W-:Y:S02]  /*a850*/  UIADD3 UR8, UPT, UPT, UR45, 0x2200, URZ ;  /* 0x000022002d087890 */ /* 0x000fe4000fffe0ff */
[----:B------:R-:W-:Y:S01]  /*a860*/  UIADD3.X UR5, UPT, UPT, URZ, UR55, URZ, UP0, !UPT ;  /* 0x00000037ff057290 */ /* 0x000fe200087fe4ff */
[----:B------:R-:W-:Y:S01]  /*a870*/  UMOV UR11, UR44 ;  /* 0x0000002c000b7c82 */ /* 0x000fe20008000000 */
[----:B------:R-:W-:Y:S01]  /*a880*/  UIADD3 UR12, UPT, UPT, UR45, 0x3200, URZ ;  /* 0x000032002d0c7890 */ /* 0x000fe2000fffe0ff */
[----:B------:R-:W-:Y:S03]  /*a890*/  UMOV UR15, UR44 ;  /* 0x0000002c000f7c82 */ /* 0x000fe60008000000 */
[----:B------:R-:W-:Y:S01]  /*a8a0*/  UIADD3 UR13, UPT, UPT, UR9, 0x80, URZ ;  /* 0x00000080090d7890 */ /* 0x000fe2000fffe0ff */
[----:B------:R-:W-:Y:S02]  /*a8b0*/  UMOV UR14, UR10 ;  /* 0x0000000a000e7c82 */ /* 0x000fe40008000000 */
[----:B------:R1:W-:Y:S06]  /*a8c0*/  UTMASTG.3D [UR8], [UR4] ;  /* 0x00000008040073b5 */ /* 0x0003ec0008010000 */
[----:B------:R1:W-:Y:S01]  /*a8d0*/  UTMASTG.3D [UR12], [UR4] ;  /* 0x0000000c040073b5 */ /* 0x0003e20008010000 */
[----:B------:R0:W-:Y:S01]  /*a8e0*/  UTMACMDFLUSH ;  /* 0x00000000000079b7 */ /* 0x0001e20000000000 */
[----:B-1----:R-:W-:Y:S04]  /*a8f0*/  DEPBAR.LE SB0, 0x1 ;  /* 0x000080400000791a */ /* 0x002fe80000000000 */
.L_x_138:
[----:B------:R-:W-:Y:S05]  /*a900*/  BSYNC.RECONVERGENT B0 ;  /* 0x0000000000007941 */ /* 0x000fea0003800200 */
.L_x_137:
[----:B------:R-:W-:Y:S01]  /*a910*/  BAR.SYNC.DEFER_BLOCKING 0x1, 0x80 ;  /* 0x0042000000007b1d */ /* 0x000fe20000010000 */
[----:B------:R-:W-:Y:S02]  /*a920*/  UISETP.NE.AND UP0, UPT, UR43, URZ, UPT ;  /* 0x000000ff2b00728c */ /* 0x000fe4000bf05270 */
[----:B------:R-:W-:Y:S03]  /*a930*/  UIADD3 UR5, UPT, UPT, UR47, 0x1, URZ ;  /* 0x000000012f057890 */ /* 0x000fe6000fffe0ff */
[----:B------:R1:W-:Y:S01]  /*a940*/  @P2 SYNCS.ARRIVE.TRANS64.RED.A1T0 RZ, [R13+URZ], RZ ;  /* 0x000000ff0dff29a7 */ /* 0x0003e200081004ff */
[----:B------:R-:W-:Y:S01]  /*a950*/  UMOV UR4, 0x40 ;  /* 0x0000004000047882 */ /* 0x000fe20000000000 */
[----:B------:R-:W-:Y:S01]  /*a960*/  BSSY B1, `(.L_x_139) ;  /* 0x0000021000017945 */ /* 0x000fe20003800000 */
[----:B------:R-:W-:Y:S02]  /*a970*/  USEL UR4, UR4, 0x20, !UP0 ;  /* 0x0000002004047887 */ /* 0x000fe4000c000000 */
[----:B------:R-:W-:Y:S02]  /*a980*/  UISETP.NE.AND UP0, UPT, UR5, 0x4, UPT ;  /* 0x000000040500788c */ /* 0x000fe4000bf05270 */
[----:B------:R-:W-:Y:S01]  /*a990*/  UIADD3 UR49, UPT, UPT, UR52, UR4, URZ ;  /* 0x0000000434317290 */ /* 0x000fe2000fffe0ff */
[----:B------:R-:W2:Y:S01]  /*a9a0*/  @P2 SYNCS.PHASECHK.TRANS64.TRYWAIT P0, [R11+URZ+0xe0], R12 ;  /* 0x0000e00c0b0025a7 */ /* 0x000ea200080011ff */
[----:B----4-:R-:W-:Y:S01]  /*a9b0*/  VIADD R92, R131, UR4 ;  /* 0x00000004835c7c36 */ /* 0x010fe20008000000 */
[----:B------:R-:W-:Y:S04]  /*a9c0*/  USEL UR46, UR5, URZ, UP0 ;  /* 0x000000ff052e7287 */ /* 0x000fe80008000000 */
[----:B------:R-:W-:Y:S04]  /*a9d0*/  SHF.R.U32.HI R10, RZ, 0x15, R92 ;  /* 0x00000015ff0a7819 */ /* 0x000fe8000001165c */
[----:B------:R-:W-:Y:S02]  /*a9e0*/  LOP3.LUT R16, R10, 0x3, RZ, 0xc0, !PT ;  /* 0x000000030a107812 */ /* 0x000fe400078ec0ff */
[----:B--2---:R-:W-:Y:S01]  /*a9f0*/  @P2 SEL R138, RZ, 0x1, !P0 ;  /* 0x00000001ff8a2807 */ /* 0x004fe20004000000 */
[----:B-1----:R-:W-:Y:S06]  /*aa00*/  @!P2 BRA `(.L_x_140) ;  /* 0x000000000058a947 */ /* 0x002fec0003800000 */
        /* <DEDUP_REMOVED lines=8> */
[----:B------:R-:W-:Y:S04]  /*aa90*/  SHF.L.U32 R8, RZ, 0x1f, RZ ;  /* 0x0000001fff087819 */ /* 0x000fe800000006ff */
[----:B------:R-:W1:Y:S02]  /*aaa0*/  SYNCS.PHASECHK.TRANS64.TRYWAIT P0, [R11+URZ+0xe0], R8 ;  /* 0x0000e0080b0075a7 */ /* 0x000e6400080011ff */
[----:B-1----:R-:W-:Y:S05]  /*aab0*/  @!P0 BRA `(.L_x_143) ;  /* 0x0000009400808947 */ /* 0x002fea0003800000 */
.L_x_142:
[----:B------:R-:W-:Y:S05]  /*aac0*/  BSYNC B0 ;  /* 0x0000000000007941 */ /* 0x000fea0003800000 */
.L_x_141:
[----:B------:R-:W-:Y:S02]  /*aad0*/  ISETP.NE.AND P0, PT, R199, RZ, PT ;  /* 0x000000ffc700720c */ /* 0x000fe40003f05270 */
[----:B------:R-:W-:Y:S11]  /*aae0*/  IADD3 R137, PT, PT, R137, 0x1, RZ ;  /* 0x0000000189897810 */ /* 0x000ff60007ffe0ff */
[----:B------:R2:W4:Y:S04]  /*aaf0*/  @P0 LDS.128 R160, [R3+0x20] ;  /* 0x0000200003a00984 */ /* 0x0005280000000c00 */
[----:B------:R2:W1:Y:S04]  /*ab00*/  @P0 LDS.128 R140, [R3+0x1020] ;  /* 0x00102000038c0984 */ /* 0x0004680000000c00 */
[----:B------:R2:W1:Y:S04]  /*ab10*/  @P0 LDS.128 R168, [R6] ;  /* 0x0000000006a80984 */ /* 0x0004680000000c00 */
[----:B------:R2:W1:Y:S04]  /*ab20*/  @P0 LDS.128 R152, [R6+0x1000] ;  /* 0x0010000006980984 */ /* 0x0004680000000c00 */
[----:B------:R2:W1:Y:S04]  /*ab30*/  @P0 LDS.128 R164, [R4+0x10] ;  /* 0x0000100004a40984 */ /* 0x0004680000000c00 */
[----:B------:R2:W1:Y:S04]  /*ab40*/  @P0 LDS.128 R148, [R4+0x1010] ;  /* 0x0010100004940984 */ /* 0x0004680000000c00 */
[----:B------:R2:W1:Y:S04]  /*ab50*/  @P0 LDS.128 R156, [R0+0x10] ;  /* 0x00001000009c0984 */ /* 0x0004680000000c00 */
[----:B------:R2:W1:Y:S02]  /*ab60*/  @P0 LDS.128 R144, [R0+0x1010] ;  /* 0x0010100000900984 */ /* 0x0004640000000c00 */
.L_x_140:
[----:B------:R-:W-:Y:S05]  /*ab70*/  BSYNC B1 ;  /* 0x0000000000017941 */ /* 0x000fea0003800000 */
.L_x_139:
[----:B------:R-:W-:Y:S11]  /*ab80*/  ISETP.NE.AND P0, PT, R189, R16, PT ;  /* 0x00000010bd00720c */ /* 0x000ff60003f05270 */
[----:B------:R-:W-:Y:S02]  /*ab90*/  @!UPT UIADD3 URZ, UPT, UPT, URZ, URZ, URZ ;  /* 0x000000fffffff290 */ /* 0x000fe4000fffe0ff */
[----:B------:R-:W-:Y:S05]  /*aba0*/  @P0 BRA `(.L_x_144) ;  /* 0x0000000000bc0947 */ /* 0x000fea0003800000 */
[----:B------:R-:W-:Y:S11]  /*abb0*/  LOP3.LUT P0, RZ, R10, 0x3, R177, 0x48, !PT ;  /* 0x000000030aff7812 */ /* 0x000ff600078048b1 */
[----:B------:R-:W-:Y:S02]  /*abc0*/  @!UPT UIADD3 URZ, UPT, UPT, URZ, URZ, URZ ;  /* 0x000000fffffff290 */ /* 0x000fe4000fffe0ff */
[----:B------:R-:W-:Y:S05]  /*abd0*/  @!P0 BRA `(.L_x_145) ;  /* 0x0000000000408947 */ /* 0x000fea0003800000 */
[----:B------:R-:W5:Y:S01]  /*abe0*/  LDCU.64 UR8, c[0x4][0x70] ;  /* 0x01000e00ff0877ac */ /* 0x000f620008000a00 */
[----:B------:R-:W-:Y:S01]  /*abf0*/  MOV R15, 0x0 ;  /* 0x00000000000f7802 */ /* 0x000fe20000000f00 */
[----:B------:R-:W-:Y:S02]  /*ac00*/  HFMA2 R12, -RZ, RZ, 0, 5.9604644775390625e-08 ;  /* 0x00000001ff0c7431 */ /* 0x000fe400000001ff */
[----:B-1----:R-:W-:Y:S02]  /*ac10*/  IMAD.MOV.U32 R8, RZ, RZ, 0x192 ;  /* 0x00000192ff087424 */ /* 0x002fe400078e00ff */
[----:B------:R-:W-:Y:S01]  /*ac20*/  IMAD.MOV.U32 R13, RZ, RZ, RZ ;  /* 0x000000ffff0d7224 */ /* 0x000fe200078e00ff */
[----:B------:R-:W1:Y:S01]  /*ac30*/  LDCU.64 UR6, c[0x4][0x78] ;  /* 0x01000f00ff0677ac */ /* 0x000e620008000a00 */
[----:B------:R-:W3:Y:S01]  /*ac40*/  LDC.64 R14, c[0x4][R15] ;  /* 0x010000000f0e7b82 */ /* 0x000ee20000000a00 */
[----:B------:R-:W4:Y:S01]  /*ac50*/  LDCU.64 UR4, c[0x4][0x10] ;  /* 0x01000200ff0477ac */ /* 0x000f220008000a00 */
[----:B-----5:R-:W-:Y:S01]  /*ac60*/  MOV R5, UR9 ;  /* 0x0000000900057c02 */ /* 0x020fe20008000f00 */
[----:B--2---:R-:W-:Y:S01]  /*ac70*/  IMAD.U32 R4, RZ, RZ, UR8 ;  /* 0x00000008ff047e24 */ /* 0x004fe2000f8e00ff */
[----:B-1----:R-:W-:Y:S01]  /*ac80*/  MOV R7, UR7 ;  /* 0x0000000700077c02 */ /* 0x002fe20008000f00 */
[----:B------:R-:W-:Y:S01]  /*ac90*/  IMAD.U32 R6, RZ, RZ, UR6 ;  /* 0x00000006ff067e24 */ /* 0x000fe2000f8e00ff */
[----:B----4-:R-:W-:Y:S01]  /*aca0*/  MOV R11, UR5 ;  /* 0x00000005000b7c02 */ /* 0x010fe20008000f00 */
[----:B------:R-:W-:Y:S02]  /*acb0*/  IMAD.U32 R10, RZ, RZ, UR4 ;  /* 0x00000004ff0a7e24 */ /* 0x000fe4000f8e00ff */
[----:B------:R-:W-:Y:S07]  /*acc0*/  LEPC R20, `(.L_x_145) ;  /* 0x000000001014794e */ /* 0x000fee0000000000 */
[----:B---3--:R-:W-:Y:S05]  /*acd0*/  CALL.ABS.NOINC R14 ;  /* 0x000000000e007343 */ /* 0x008fea0003c00000 */
.L_x_145:
[----:B------:R-:W-:Y:S05]  /*ace0*/  WARPSYNC.ALL ;  /* 0x0000000000007948 */ /* 0x000fea0003800000 */
[C---:B------:R-:W-:Y:S01]  /*acf0*/  R2UR UR4, R92.reuse ;  /* 0x000000005c0472ca */ /* 0x040fe200000e0000 */
[----:B--2---:R-:W-:Y:S05]  /*ad00*/  VIADD R0, R92, 0x80 ;  /* 0x000000805c007836 */ /* 0x004fea0000000000 */
[----:B------:R-:W-:Y:S04]  /*ad10*/  SHF.R.U32.HI R0, RZ, 0x15, R0 ;  /* 0x00000015ff007819 */ /* 0x000fe80000011600 */
[----:B------:R-:W-:Y:S03]  /*ad20*/  LOP3.LUT P0, RZ, R0, 0x3, R177, 0x48, !PT ;  /* 0x0000000300ff7812 */ /* 0x000fe600078048b1 */
[----:B------:R-:W2:Y:S10]  /*ad30*/  LDTM.x32 R24, tmem[UR4] ;  /* 0x00000004001879ee */ /* 0x000eb400082c0000 */
[----:B--2---:R-:W-:Y:S05]  /*ad40*/  @!P0 BRA `(.L_x_146) ;  /* 0x0000000000408947 */ /* 0x004fea0003800000 */
[----:B------:R-:W2:Y:S01]  /*ad50*/  LDCU.64 UR8, c[0x4][0x70] ;  /* 0x01000e00ff0877ac */ /* 0x000ea20008000a00 */
[----:B------:R-:W-:Y:S01]  /*ad60*/  MOV R15, 0x0 ;  /* 0x00000000000f7802 */ /* 0x000fe20000000f00 */
[----:B------:R-:W-:Y:S02]  /*ad70*/  HFMA2 R12, -RZ, RZ, 0, 5.9604644775390625e-08 ;  /* 0x00000001ff0c7431 */ /* 0x000fe400000001ff */
[----:B-1----:R-:W-:Y:S02]  /*ad80*/  IMAD.MOV.U32 R8, RZ, RZ, 0x192 ;  /* 0x00000192ff087424 */ /* 0x002fe400078e00ff */
[----:B------:R-:W-:Y:S01]  /*ad90*/  IMAD.MOV.U32 R13, RZ, RZ, RZ ;  /* 0x000000ffff0d7224 */ /* 0x000fe200078e00ff */
[----:B------:R-:W1:Y:S01]  /*ada0*/  LDCU.64 UR6, c[0x4][0x78] ;  /* 0x01000f00ff0677ac */ /* 0x000e620008000a00 */
[----:B------:R-:W3:Y:S01]  /*adb0*/  LDC.64 R14, c[0x4][R15] ;  /* 0x010000000f0e7b82 */ /* 0x000ee20000000a00 */
[----:B------:R-:W5:Y:S01]  /*adc0*/  LDCU.64 UR4, c[0x4][0x10] ;  /* 0x01000200ff0477ac */ /* 0x000f620008000a00 */
[----:B--2---:R-:W-:Y:S01]  /*add0*/  MOV R5, UR9 ;  /* 0x0000000900057c02 */ /* 0x004fe20008000f00 */
[----:B------:R-:W-:Y:S01]  /*ade0*/  IMAD.U32 R4, RZ, RZ, UR8 ;  /* 0x00000008ff047e24 */ /* 0x000fe2000f8e00ff */
[----:B-1----:R-:W-:Y:S01]  /*adf0*/  MOV R7, UR7 ;  /* 0x0000000700077c02 */ /* 0x002fe20008000f00 */
[----:B------:R-:W-:Y:S01]  /*ae00*/  IMAD.U32 R6, RZ, RZ, UR6 ;  /* 0x00000006ff067e24 */ /* 0x000fe2000f8e00ff */
[----:B-----5:R-:W-:Y:S01]  /*ae10*/  MOV R11, UR5 ;  /* 0x00000005000b7c02 */ /* 0x020fe20008000f00 */
[----:B------:R-:W-:Y:S02]  /*ae20*/  IMAD.U32 R10, RZ, RZ, UR4 ;  /* 0x00000004ff0a7e24 */ /* 0x000fe4000f8e00ff */
[----:B------:R-:W-:Y:S07]  /*ae30*/  LEPC R20, `(.L_x_146) ;  /* 0x000000001014794e */ /* 0x000fee0000000000 */
[----:B---34-:R-:W-:Y:S05]  /*ae40*/  CALL.ABS.NOINC R14 ;  /* 0x000000000e007343 */ /* 0x018fea0003c00000 */
.L_x_146:
[----:B------:R-:W-:Y:S05]  /*ae50*/  WARPSYNC.ALL ;  /* 0x0000000000007948 */ /* 0x000fea0003800000 */
[----:B------:R-:W-:Y:S11]  /*ae60*/  R2UR UR4, R92 ;  /* 0x000000005c0472ca */ /* 0x000ff600000e0000 */
[----:B------:R-:W-:Y:S02]  /*ae70*/  @!UPT UIADD3 URZ, UPT, UPT, URZ, URZ, URZ ;  /* 0x000000fffffff290 */ /* 0x000fe4000fffe0ff */
[----:B------:R-:W2:Y:S02]  /*ae80*/  LDTM.x32 R56, tmem[UR4+0x80] ;  /* 0x00008004003879ee */ /* 0x000ea400082c0000 */
[----:B--2---:R-:W-:Y:S01]  /*ae90*/  NOP ;  /* 0x0000000000007918 */ /* 0x004fe20000000000 */
.L_x_144:
[----:B-12---:R-:W-:Y:S01]  /*aea0*/  SHF.L.U32 R4, R168, 0x10, RZ ;  /* 0x00000010a8047819 */ /* 0x006fe200000006ff */
[----:B------:R-:W-:Y:S01]  /*aeb0*/  FMUL R0, R130, R24 ;  /* 0x0000001882007220 */ /* 0x000fe20000400000 */
[----:B------:R-:W-:Y:S01]  /*aec0*/  LOP3.LUT R6, R168, 0xffff0000, RZ, 0xc0, !PT ;  /* 0xffff0000a8067812 */ /* 0x000fe200078ec0ff */
[C---:B------:R-:W-:Y:S01]  /*aed0*/  FMUL R3, R130.reuse, R25 ;  /* 0x0000001982037220 */ /* 0x040fe20000400000 */
[----:B------:R-:W-:Y:S01]  /*aee0*/  SHF.L.U32 R7, R169, 0x10, RZ ;  /* 0x00000010a9077819 */ /* 0x000fe200000006ff */
[----:B------:R-:W-:Y:S01]  /*aef0*/  FFMA R0, R133, R4, R0 ;  /* 0x0000000485007223 */ /* 0x000fe20000000000 */
[----:B------:R-:W-:Y:S01]  /*af00*/  LOP3.LUT R8, R169, 0xffff0000, RZ, 0xc0, !PT ;  /* 0xffff0000a9087812 */ /* 0x000fe200078ec0ff */
[----:B------:R-:W-:Y:S01]  /*af10*/  FMUL R4, R130, R26 ;  /* 0x0000001a82047220 */ /* 0x000fe20000400000 */
[C---:B------:R-:W-:Y:S01]  /*af20*/  SHF.L.U32 R9, R170.reuse, 0x10, RZ ;  /* 0x00000010aa097819 */ /* 0x040fe200000006ff */
[----:B------:R-:W-:Y:S01]  /*af30*/  FFMA R3, R133, R6, R3 ;  /* 0x0000000685037223 */ /* 0x000fe20000000003 */
[----:B------:R-:W-:Y:S01]  /*af40*/  LOP3.LUT R10, R170, 0xffff0000, RZ, 0xc0, !PT ;  /* 0xffff0000aa0a7812 */ /* 0x000fe200078ec0ff */
[C---:B------:R-:W-:Y:S01]  /*af50*/  FMUL R5, R130.reuse, R27 ;  /* 0x0000001b82057220 */ /* 0x040fe20000400000 */
[C---:B------:R-:W-:Y:S01]  /*af60*/  SHF.L.U32 R11, R171.reuse, 0x10, RZ ;  /* 0x00000010ab0b7819 */ /* 0x040fe200000006ff */
[C---:B------:R-:W-:Y:S01]  /*af70*/  FMUL R6, R130.reuse, R28 ;  /* 0x0000001c82067220 */ /* 0x040fe20000400000 */
[----:B------:R-:W-:Y:S01]  /*af80*/  LOP3.LUT R12, R171, 0xffff0000, RZ, 0xc0, !PT ;  /* 0xffff0000ab0c7812 */ /* 0x000fe200078ec0ff */
[----:B------:R-:W-:Y:S01]  /*af90*/  FFMA R4, R133, R7, R4 ;  /* 0x0000000785047223 */ /* 0x000fe20000000004 */
[----:B------:R-:W-:Y:S01]  /*afa0*/  ISETP.NE.AND P1, PT, R189, R16, PT ;  /* 0x00000010bd00720c */ /* 0x000fe20003f25270 */
[----:B------:R-:W-:Y:S01]  /*afb0*/  FFMA R5, R133, R8, R5 ;  /* 0x0000000885057223 */ /* 0x000fe20000000005 */
[----:B------:R-:W-:Y:S01]  /*afc0*/  F2FP.BF16.F32.PACK_AB R16, R3, R0 ;  /* 0x000000000310723e */ /* 0x000fe200000010ff */
[C---:B------:R-:W-:Y:S01]  /*afd0*/  FMUL R7, R130.reuse, R29 ;  /* 0x0000001d82077220 */ /* 0x040fe20000400000 */
[----:B------:R-:W-:Y:S01]  /*afe0*/  LOP3.LUT R14, R159, 0xffff0000, RZ, 0xc0, !PT ;  /* 0xffff00009f0e7812 */ /* 0x000fe200078ec0ff */
[----:B------:R-:W-:Y:S01]  /*aff0*/  FFMA R6, R133, R9, R6 ;  /* 0x0000000985067223 */ /* 0x000fe20000000006 */
[----:B------:R-:W-:Y:S01]  /*b000*/  F2FP.BF16.F32.PACK_AB R17, R5, R4 ;  /* 0x000000040511723e */ /* 0x000fe200000010ff */
[----:B------:R-:W-:Y:S01]  /*b010*/  FMUL R8, R130, R30 ;  /* 0x0000001e82087220 */ /* 0x000fe20000400000 */
[----:B------:R-:W-:Y:S01]  /*b020*/  ISETP.NE.AND P2, PT, R194, RZ, PT ;  /* 0x000000ffc200720c */ /* 0x000fe20003f45270 */
[----:B------:R-:W-:Y:S01]  /*b030*/  FMUL R9, R130, R31 ;  /* 0x0000001f82097220 */ /* 0x000fe20000400000 */
[----:B------:R-:W-:Y:S01]  /*b040*/  ISETP.NE.AND P0, PT, R189, RZ, PT ;  /* 0x000000ffbd00720c */ /* 0x000fe20003f05270 */
[C---:B------:R-:W-:Y:S01]  /*b050*/  FFMA R7, R133.reuse, R10, R7 ;  /* 0x0000000a85077223 */ /* 0x040fe20000000007 */
[C---:B------:R-:W-:Y:S01]  /*b060*/  FFMA R8, R133.reuse, R11, R8 ;  /* 0x0000000b85087223 */ /* 0x040fe20000000008 */
[----:B------:R-:W-:Y:S01]  /*b070*/  SHF.L.U32 R11, R164, 0x10, RZ ;  /* 0x00000010a40b7819 */ /* 0x000fe200000006ff */
[----:B------:R-:W-:Y:S01]  /*b080*/  FFMA R9, R133, R12, R9 ;  /* 0x0000000c85097223 */ /* 0x000fe20000000009 */
[----:B------:R-:W-:Y:S01]  /*b090*/  SHF.L.U32 R12, R166, 0x10, RZ ;  /* 0x00000010a60c7819 */ /* 0x000fe200000006ff */
[C---:B------:R-:W-:Y:S01]  /*b0a0*/  FMUL R10, R130.reuse, R32 ;  /* 0x00000020820a7220 */ /* 0x040fe20000400000 */
[----:B------:R-:W-:Y:S01]  /*b0b0*/  F2FP.BF16.F32.PACK_AB R18, R7, R6 ;  /* 0x000000060712723e */ /* 0x000fe200000010ff */
[----:B------:R-:W-:Y:S01]  /*b0c0*/  FMUL R0, R130, R33 ;  /* 0x0000002182007220 */ /* 0x000fe20000400000 */
[----:B------:R-:W-:Y:S01]  /*b0d0*/  F2FP.BF16.F32.PACK_AB R19, R9, R8 ;  /* 0x000000080913723e */ /* 0x000fe200000010ff */
[----:B------:R-:W-:Y:S01]  /*b0e0*/  FFMA R10, R133, R11, R10 ;  /* 0x0000000b850a7223 */ /* 0x000fe2000000000a */
[----:B------:R-:W-:Y:S01]  /*b0f0*/  LOP3.LUT R6, R164, 0xffff0000, RZ, 0xc0, !PT ;  /* 0xffff0000a4067812 */ /* 0x000fe200078ec0ff */
[C---:B------:R-:W-:Y:S01]  /*b100*/  FMUL R3, R130.reuse, R34 ;  /* 0x0000002282037220 */ /* 0x040fe20000400000 */
[C---:B------:R-:W-:Y:S01]  /*b110*/  SHF.L.U32 R8, R165.reuse, 0x10, RZ ;  /* 0x00000010a5087819 */ /* 0x040fe200000006ff */
[----:B------:R1:W-:Y:S01]  /*b120*/  @!P1 STS.128 [R188+0x4000], R16 ;  /* 0x00400010bc009388 */ /* 0x0003e20000000c00 */
[----:B------:R-:W-:Y:S01]  /*b130*/  LOP3.LUT R7, R165, 0xffff0000, RZ, 0xc0, !PT ;  /* 0xffff0000a5077812 */ /* 0x000fe200078ec0ff */
[----:B------:R-:W-:Y:S01]  /*b140*/  FMUL R4, R130, R35 ;  /* 0x0000002382047220 */ /* 0x000fe20000400000 */
[----:B------:R-:W-:Y:S01]  /*b150*/  LOP3.LUT R9, R166, 0xffff0000, RZ, 0xc0, !PT ;  /* 0xffff0000a6097812 */ /* 0x000fe200078ec0ff */
[C---:B------:R-:W-:Y:S01]  /*b160*/  FMUL R5, R130.reuse, R36 ;  /* 0x0000002482057220 */ /* 0x040fe20000400000 */
[----:B------:R-:W-:Y:S01]  /*b170*/  LOP3.LUT R11, R167, 0xffff0000, RZ, 0xc0, !PT ;  /* 0xffff0000a70b7812 */ /* 0x000fe200078ec0ff */
[C---:B------:R-:W-:Y:S01]  /*b180*/  FFMA R0, R133.reuse, R6, R0 ;  /* 0x0000000685007223 */ /* 0x040fe20000000000 */
[C---:B------:R-:W-:Y:S01]  /*b190*/  FFMA R3, R133.reuse, R8, R3 ;  /* 0x0000000885037223 */ /* 0x040fe20000000003 */
[C---:B------:R-:W-:Y:S01]  /*b1a0*/  FFMA R4, R133.reuse, R7, R4 ;  /* 0x0000000785047223 */ /* 0x040fe20000000004 */
[----:B------:R-:W-:Y:S01]  /*b1b0*/  FFMA R5, R133, R12, R5 ;  /* 0x0000000c85057223 */ /* 0x000fe20000000005 */
[----:B------:R-:W-:Y:S01]  /*b1c0*/  SHF.L.U32 R12, R167, 0x10, RZ ;  /* 0x00000010a70c7819 */ /* 0x000fe200000006ff */
[----:B------:R-:W-:Y:S01]  /*b1d0*/  FMUL R6, R130, R37 ;  /* 0x0000002582067220 */ /* 0x000fe20000400000 */
[----:B------:R-:W-:Y:S01]  /*b1e0*/  F2FP.BF16.F32.PACK_AB R20, R0, R10 ;  /* 0x0000000a0014723e */ /* 0x000fe200000010ff */
[----:B------:R-:W-:Y:S01]  /*b1f0*/  FMUL R7, R130, R38 ;  /* 0x0000002682077220 */ /* 0x000fe20000400000 */
[----:B------:R-:W-:Y:S01]  /*b200*/  F2FP.BF16.F32.PACK_AB R21, R4, R3 ;  /* 0x000000030415723e */ /* 0x000fe200000010ff */
[----:B------:R-:W-:Y:S01]  /*b210*/  FMUL R8, R130, R39 ;  /* 0x0000002782087220 */ /* 0x000fe20000400000 */
[----:B----4-:R-:W-:Y:S01]  /*b220*/  SHF.L.U32 R3, R160, 0x10, RZ ;  /* 0x00000010a0037819 */ /* 0x010fe200000006ff */
[C---:B------:R-:W-:Y:S01]  /*b230*/  FFMA R6, R133.reuse, R9, R6 ;  /* 0x0000000985067223 */ /* 0x040fe20000000006 */
[----:B------:R-:W-:Y:S01]  /*b240*/  SHF.L.U32 R9, R162, 0x10, RZ ;  /* 0x00000010a2097819 */ /* 0x000fe200000006ff */
[----:B------:R-:W-:Y:S01]  /*b250*/  FFMA R7, R133, R12, R7 ;  /* 0x0000000c85077223 */ /* 0x000fe20000000007 */
[----:B------:R-:W-:Y:S01]  /*b260*/  LOP3.LUT R10, R157, 0xffff0000, RZ, 0xc0, !PT ;  /* 0xffff00009d0a7812 */ /* 0x000fe200078ec0ff */
[C---:B------:R-:W-:Y:S01]  /*b270*/  FFMA R8, R133.reuse, R11, R8 ;  /* 0x0000000b85087223 */ /* 0x040fe20000000008 */
[----:B------:R-:W-:Y:S01]  /*b280*/  F2FP.BF16.F32.PACK_AB R22, R6, R5 ;  /* 0x000000050616723e */ /* 0x000fe200000010ff */
[----:B------:R-:W-:Y:S01]  /*b290*/  FMUL R0, R130, R40 ;  /* 0x0000002882007220 */ /* 0x000fe20000400000 */
[----:B------:R-:W-:Y:S01]  /*b2a0*/  LOP3.LUT R6, R160, 0xffff0000, RZ, 0xc0, !PT ;  /* 0xffff0000a0067812 */ /* 0x000fe200078ec0ff */
[----:B------:R-:W-:Y:S01]  /*b2b0*/  FMUL R4, R130, R42 ;  /* 0x0000002a82047220 */ /* 0x000fe20000400000 */
[----:B------:R-:W-:Y:S01]  /*b2c0*/  F2FP.BF16.F32.PACK_AB R23, R8, R7 ;  /* 0x000000070817723e */ /* 0x000fe200000010ff */
[----:B------:R-:W-:Y:S01]  /*b2d0*/  FFMA R0, R133, R3, R0 ;  /* 0x0000000385007223 */ /* 0x000fe20000000000 */
[C---:B------:R-:W-:Y:S01]  /*b2e0*/  SHF.L.U32 R7, R161.reuse, 0x10, RZ ;  /* 0x00000010a1077819 */ /* 0x040fe200000006ff */
[C---:B------:R-:W-:Y:S01]  /*b2f0*/  FMUL R3, R130.reuse, R41 ;  /* 0x0000002982037220 */ /* 0x040fe20000400000 */
[----:B------:R-:W-:Y:S01]  /*b300*/  LOP3.LUT R8, R161, 0xffff0000, RZ, 0xc0, !PT ;  /* 0xffff0000a1087812 */ /* 0x000fe200078ec0ff */
[----:B------:R-:W-:Y:S01]  /*b310*/  FMUL R5, R130, R43 ;  /* 0x0000002b82057220 */ /* 0x000fe20000400000 */
[----:B------:R-:W-:Y:S01]  /*b320*/  LOP3.LUT R12, R158, 0xffff0000, RZ, 0xc0, !PT ;  /* 0xffff00009e0c7812 */ /* 0x000fe200078ec0ff */
[----:B------:R-:W-:Y:S01]  /*b330*/  FFMA R3, R133, R6, R3 ;  /* 0x0000000685037223 */ /* 0x000fe20000000003 */
[----:B------:R-:W-:Y:S01]  /*b340*/  SHF.L.U32 R11, R159, 0x10, RZ ;  /* 0x000000109f0b7819 */ /* 0x000fe200000006ff */
[C---:B------:R-:W-:Y:S01]  /*b350*/  FFMA R4, R133.reuse, R7, R4 ;  /* 0x0000000785047223 */ /* 0x040fe20000000004 */
        /* <DEDUP_REMOVED lines=60> */
[----:B------:R-:W-:Y:S01]  /*b720*/  FFMA R5, R133, R12, R5 ;  /* 0x0000000c85057223 */ /* 0x000fe20000000005 */
[----:B------:R-:W-:Y:S01]  /*b730*/  SHF.L.U32 R12, R155, 0x10, RZ ;  /* 0x000000109b0c7819 */ /* 0x000fe200000006ff */
[----:B------:R-:W-:Y:S01]  /*b740*/  FMUL R6, R130, R61 ;  /* 0x0000003d82067220 */ /* 0x000fe20000400000 */
[----:B------:R-:W-:Y:S01]  /*b750*/  F2FP.BF16.F32.PACK_AB R89, R4, R3 ;  /* 0x000000030459723e */ /* 0x000fe200000010ff */
[----:B------:R-:W-:Y:S01]  /*b760*/  FMUL R7, R130, R62 ;  /* 0x0000003e82077220 */ /* 0x000fe20000400000 */
[----:B------:R-:W-:Y:S01]  /*b770*/  SHF.L.U32 R3, R148, 0x10, RZ ;  /* 0x0000001094037819 */ /* 0x000fe200000006ff */
[----:B------:R-:W-:Y:S01]  /*b780*/  FMUL R8, R130, R63 ;  /* 0x0000003f82087220 */ /* 0x000fe20000400000 */
[----:B------:R-:W-:Y:S01]  /*b790*/  LOP3.LUT R14, R147, 0xffff0000, RZ, 0xc0, !PT ;  /* 0xffff0000930e7812 */ /* 0x000fe200078ec0ff */
        /* <DEDUP_REMOVED lines=8> */
[----:B------:R1:W-:Y:S01]  /*b820*/  @!P1 STS.128 [R195+0x4010], R20 ;  /* 0x00401014c3009388 */ /* 0x0003e20000000c00 */
[----:B------:R-:W-:Y:S01]  /*b830*/  F2FP.BF16.F32.PACK_AB R91, R8, R7 ;  /* 0x00000007085b723e */ /* 0x000fe200000010ff */
[----:B------:R-:W-:Y:S01]  /*b840*/  FFMA R0, R133, R3, R0 ;  /* 0x0000000385007223 */ /* 0x000fe20000000000 */
[C---:B------:R-:W-:Y:S01]  /*b850*/  SHF.L.U32 R7, R149.reuse, 0x10, RZ ;  /* 0x0000001095077819 */ /* 0x040fe200000006ff */
[C---:B------:R-:W-:Y:S01]  /*b860*/  FMUL R3, R130.reuse, R65 ;  /* 0x0000004182037220 */ /* 0x040fe20000400000 */
[----:B------:R-:W-:Y:S01]  /*b870*/  LOP3.LUT R8, R149, 0xffff0000, RZ, 0xc0, !PT ;  /* 0xffff000095087812 */ /* 0x000fe200078ec0ff */
[C---:B------:R-:W-:Y:S01]  /*b880*/  FMUL R4, R130.reuse, R66 ;  /* 0x0000004282047220 */ /* 0x040fe20000400000 */
[----:B------:R-:W-:Y:S01]  /*b890*/  SHF.L.U32 R11, R147, 0x10, RZ ;  /* 0x00000010930b7819 */ /* 0x000fe200000006ff */
[C---:B------:R-:W-:Y:S01]  /*b8a0*/  FMUL R5, R130.reuse, R67 ;  /* 0x0000004382057220 */ /* 0x040fe20000400000 */
[C---:B------:R-:W-:Y:S01]  /*b8b0*/  FFMA R3, R133.reuse, R6, R3 ;  /* 0x0000000685037223 */ /* 0x040fe20000000003 */
[C---:B------:R-:W-:Y:S01]  /*b8c0*/  FFMA R4, R133.reuse, R7, R4 ;  /* 0x0000000785047223 */ /* 0x040fe20000000004 */
[----:B------:R-:W-:Y:S01]  /*b8d0*/  FMUL R6, R130, R68 ;  /* 0x0000004482067220 */ /* 0x000fe20000400000 */
[----:B------:R-:W-:Y:S01]  /*b8e0*/  FFMA R5, R133, R8, R5 ;  /* 0x0000000885057223 */ /* 0x000fe20000000005 */
[----:B------:R-:W-:Y:S01]  /*b8f0*/  LOP3.LUT R8, R150, 0xffff0000, RZ, 0xc0, !PT ;  /* 0xffff000096087812 */ /* 0x000fe200078ec0ff */
[C---:B------:R-:W-:Y:S01]  /*b900*/  FMUL R7, R130.reuse, R69 ;  /* 0x0000004582077220 */ /* 0x040fe20000400000 */
[----:B--2---:R-:W-:Y:S01]  /*b910*/  F2FP.BF16.F32.PACK_AB R16, R3, R0 ;  /* 0x000000000310723e */ /* 0x004fe200000010ff */
[----:B------:R2:W-:Y:S01]  /*b920*/  @!P1 STS.128 [R188+0x5000], R88 ;  /* 0x00500058bc009388 */ /* 0x0005e20000000c00 */
[----:B------:R-:W-:Y:S01]  /*b930*/  F2FP.BF16.F32.PACK_AB R17, R5, R4 ;  /* 0x000000040511723e */ /* 0x000fe200000010ff */
[----:B------:R-:W-:Y:S01]  /*b940*/  FFMA R6, R133, R9, R6 ;  /* 0x0000000985067223 */ /* 0x000fe20000000006 */
[----:B------:R-:W-:Y:S01]  /*b950*/  SHF.L.U32 R5, R151, 0x10, RZ ;  /* 0x0000001097057819 */ /* 0x000fe200000006ff */
[----:B------:R-:W-:Y:S01]  /*b960*/  FFMA R7, R133, R8, R7 ;  /* 0x0000000885077223 */ /* 0x000fe20000000007 */
[----:B------:R-:W-:Y:S01]  /*b970*/  LOP3.LUT R8, R151, 0xffff0000, RZ, 0xc0, !PT ;  /* 0xffff000097087812 */ /* 0x000fe200078ec0ff */
[----:B------:R-:W-:Y:S01]  /*b980*/  FMUL R0, R130, R70 ;  /* 0x0000004682007220 */ /* 0x000fe20000400000 */
[----:B------:R-:W-:Y:S01]  /*b990*/  SHF.L.U32 R9, R140, 0x10, RZ ;  /* 0x000000108c097819 */ /* 0x000fe200000006ff */
[C---:B------:R-:W-:Y:S01]  /*b9a0*/  FMUL R3, R130.reuse, R71 ;  /* 0x0000004782037220 */ /* 0x040fe20000400000 */
[----:B------:R-:W-:Y:S01]  /*b9b0*/  F2FP.BF16.F32.PACK_AB R18, R7, R6 ;  /* 0x000000060712723e */ /* 0x000fe200000010ff */
[----:B------:R-:W-:Y:S01]  /*b9c0*/  FMUL R4, R130, R72 ;  /* 0x0000004882047220 */ /* 0x000fe20000400000 */
        /* <DEDUP_REMOVED lines=15> */
[C---:B------:R-:W-:Y:S01]  /*bac0*/  FMUL R0, R130.reuse, R76 ;  /* 0x0000004c82007220 */ /* 0x040fe20000400000 */
[----:B-1----:R-:W-:Y:S01]  /*bad0*/  F2FP.BF16.F32.PACK_AB R20, R5, R4 ;  /* 0x000000040514723e */ /* 0x002fe200000010ff */
[C---:B------:R-:W-:Y:S01]  /*bae0*/  FMUL R3, R130.reuse, R77 ;  /* 0x0000004d82037220 */ /* 0x040fe20000400000 */
[----:B------:R-:W-:Y:S01]  /*baf0*/  F2FP.BF16.F32.PACK_AB R21, R7, R6 ;  /* 0x000000060715723e */ /* 0x000fe200000010ff */
[----:B------:R2:W-:Y:S01]  /*bb00*/  @!P1 STS.128 [R198+0x5010], R16 ;  /* 0x00501010c6009388 */ /* 0x0005e20000000c00 */
[----:B------:R-:W-:Y:S01]  /*bb10*/  SHF.L.U32 R7, R143, 0x10, RZ ;  /* 0x000000108f077819 */ /* 0x000fe200000006ff */
[----:B------:R-:W-:Y:S01]  /*bb20*/  FFMA R0, R133, R8, R0 ;  /* 0x0000000885007223 */ /* 0x000fe20000000000 */
[----:B------:R-:W-:Y:S01]  /*bb30*/  LOP3.LUT R8, R143, 0xffff0000, RZ, 0xc0, !PT ;  /* 0xffff00008f087812 */ /* 0x000fe200078ec0ff */
        /* <DEDUP_REMOVED lines=28> */
[----:B------:R-:W-:Y:S02]  /*bd00*/  F2FP.BF16.F32.PACK_AB R12, R0, R6 ;  /* 0x00000006000c723e */ /* 0x000fe400000010ff */
[----:B------:R-:W-:Y:S02]  /*bd10*/  F2FP.BF16.F32.PACK_AB R13, R7, R3 ;  /* 0x00000003070d723e */ /* 0x000fe400000010ff */
[----:B------:R-:W-:Y:S02]  /*bd20*/  F2FP.BF16.F32.PACK_AB R14, R5, R4 ;  /* 0x00000004050e723e */ /* 0x000fe400000010ff */
[----:B------:R-:W-:Y:S02]  /*bd30*/  F2FP.BF16.F32.PACK_AB R15, R9, R8 ;  /* 0x00000008090f723e */ /* 0x000fe400000010ff */
[----:B------:R-:W-:Y:S02]  /*bd40*/  MOV R0, UR46 ;  /* 0x0000002e00007c02 */ /* 0x000fe40008000f00 */
[----:B------:R-:W-:Y:S01]  /*bd50*/  @P2 SHF.L.U32 R5, RZ, 0x1f, RZ ;  /* 0x0000001fff052819 */ /* 0x000fe200000006ff */
[----:B------:R2:W-:Y:S01]  /*bd60*/  @!P1 STS.128 [R195+0x5010], R12 ;  /* 0x0050100cc3009388 */ /* 0x0005e20000000c00 */
[----:B------:R-:W-:Y:S04]  /*bd70*/  @P2 LEA R0, R0, UR45, 0x3 ;  /* 0x0000002d00002c11 */ /* 0x000fe8000f8e18ff */
[----:B------:R-:W-:Y:S02]  /*bd80*/  @P2 IADD3 R3, PT, PT, R0, 0x100, RZ ;  /* 0x0000010000032810 */ /* 0x000fe40007ffe0ff */
[----:B------:R-:W-:Y:S01]  /*bd90*/  LEA R0, R137, UR45, 0x3 ;  /* 0x0000002d89007c11 */ /* 0x000fe2000f8e18ff */
[----:B------:R-:W-:Y:S01]  /*bda0*/  @!PT LDS RZ, [RZ] ;  /* 0x00000000fffff984 */ /* 0x000fe20000000800 */
[----:B------:R-:W-:Y:S01]  /*bdb0*/  @!PT LDS RZ, [RZ] ;  /* 0x00000000fffff984 */ /* 0x000fe20000000800 */
[----:B------:R-:W-:Y:S01]  /*bdc0*/  @!PT LDS RZ, [RZ] ;  /* 0x00000000fffff984 */ /* 0x000fe20000000800 */
[----:B------:R-:W-:Y:S01]  /*bdd0*/  @!PT LDS RZ, [RZ] ;  /* 0x00000000fffff984 */ /* 0x000fe20000000800 */
[----:B------:R1:W-:Y:S06]  /*bde0*/  MEMBAR.ALL.CTA ;  /* 0x0000000000007992 */ /* 0x0003ec0000008000 */
[----:B-1----:R-:W1:Y:S02]  /*bdf0*/  FENCE.VIEW.ASYNC.S ;  /* 0x00000000000073c6 */ /* 0x002e640000000000 */
[----:B------:R-:W-:Y:S05]  /*be00*/  WARPSYNC.ALL ;  /* 0x0000000000007948 */ /* 0x000fea0003800000 */
[----:B------:R-:W-:Y:S01]  /*be10*/  BSSY.RECONVERGENT B0, `(.L_x_147) ;  /* 0x0000010000007945 */ /* 0x000fe20003800200 */
[----:B------:R-:W-:Y:S01]  /*be20*/  @P2 PRMT R3, R200, 0x654, R3 ;  /* 0x00000654c8032816 */ /* 0x000fe20000000003 */
[----:B-1----:R-:W-:Y:S06]  /*be30*/  BAR.SYNC.DEFER_BLOCKING 0x1, 0x80 ;  /* 0x0042000000007b1d */ /* 0x002fec0000010000 */
[----:B------:R-:W-:Y:S05]  /*be40*/  @P0 BRA `(.L_x_148) ;  /* 0x0000000000300947 */ /* 0x000fea0003800000 */
[----:B------:R-:W-:Y:S02]  /*be50*/  UIADD3 UR4, UP0, UPT, UR54, 0xa80, URZ ;  /* 0x00000a8036047890 */ /* 0x000fe4000ff1e0ff */
[----:B------:R-:W-:Y:S02]  /*be60*/  UIADD3 UR48, UPT, UPT, UR45, 0x4200, URZ ;  /* 0x000042002d307890 */ /* 0x000fe4000fffe0ff */
[----:B------:R-:W-:Y:S01]  /*be70*/  UIADD3.X UR5, UPT, UPT, URZ, UR55, URZ, UP0, !UPT ;  /* 0x00000037ff057290 */ /* 0x000fe200087fe4ff */
[----:B------:R-:W-:Y:S01]  /*be80*/  UMOV UR51, UR44 ;  /* 0x0000002c00337c82 */ /* 0x000fe20008000000 */
[----:B------:R-:W-:Y:S02]  /*be90*/  UIADD3 UR9, UPT, UPT, UR49, 0x80, URZ ;  /* 0x0000008031097890 */ /* 0x000fe4000fffe0ff */
[----:B------:R-:W-:Y:S01]  /*bea0*/  UIADD3 UR8, UPT, UPT, UR45, 0x5200, URZ ;  /* 0x000052002d087890 */ /* 0x000fe2000fffe0ff */
[----:B------:R-:W-:Y:S01]  /*beb0*/  UMOV UR10, UR50 ;  /* 0x00000032000a7c82 */ /* 0x000fe20008000000 */
[----:B------:R-:W-:Y:S03]  /*bec0*/  UMOV UR11, UR44 ;  /* 0x0000002c000b7c82 */ /* 0x000fe60008000000 */
[----:B------:R1:W-:Y:S04]  /*bed0*/  UTMASTG.3D [UR48], [UR4] ;  /* 0x00000030040073b5 */ /* 0x0003e80008010000 */
[----:B------:R1:W-:Y:S01]  /*bee0*/  UTMASTG.3D [UR8], [UR4] ;  /* 0x00000008040073b5 */ /* 0x0003e20008010000 */
[----:B------:R0:W-:Y:S01]  /*bef0*/  UTMACMDFLUSH ;  /* 0x00000000000079b7 */ /* 0x0001e20000000000 */
[----:B-1----:R-:W-:Y:S04]  /*bf00*/  DEPBAR.LE SB0, 0x1 ;  /* 0x000080400000791a */ /* 0x002fe80000000000 */
.L_x_148:
[----:B------:R-:W-:Y:S05]  /*bf10*/  BSYNC.RECONVERGENT B0 ;  /* 0x0000000000007941 */ /* 0x000fea0003800200 */
.L_x_147:
[----:B------:R-:W-:Y:S01]  /*bf20*/  BAR.SYNC.DEFER_BLOCKING 0x1, 0x80 ;  /* 0x0042000000007b1d */ /* 0x000fe20000010000 */
[----:B------:R-:W-:Y:S01]  /*bf30*/  UIADD3 UR4, UPT, UPT, UR46, 0x1, URZ ;  /* 0x000000012e047890 */ /* 0x000fe2000fffe0ff */
[----:B--2---:R-:W-:Y:S03]  /*bf40*/  HFMA2 R16, -RZ, RZ, 0, 0 ;  /* 0x00000000ff107431 */ /* 0x004fe600000001ff */
[----:B------:R-:W-:Y:S04]  /*bf50*/  UISETP.NE.AND UP0, UPT, UR4, 0x4, UPT ;  /* 0x000000040400788c */ /* 0x000fe8000bf05270 */
[----:B------:R-:W-:Y:S01]  /*bf60*/  USEL UR47, UR4, URZ, UP0 ;  /* 0x000000ff042f7287 */ /* 0x000fe20008000000 */
[----:B------:R1:W-:Y:S01]  /*bf70*/  @P2 SYNCS.ARRIVE.TRANS64.RED.A1T0 RZ, [R3+URZ], RZ ;  /* 0x000000ff03ff29a7 */ /* 0x0003e200081004ff */
[----:B------:R-:W-:Y:S01]  /*bf80*/  BSSY B1, `(.L_x_149) ;  /* 0x000001e000017945 */ /* 0x000fe20003800000 */
[----:B------:R-:W2:Y:S02]  /*bf90*/  @P2 SYNCS.PHASECHK.TRANS64.TRYWAIT P0, [R0+URZ+0xe0], R5 ;  /* 0x0000e005000025a7 */ /* 0x000ea400080011ff */
        /* <DEDUP_REMOVED lines=13> */
.L_x_152:
[----:B------:R-:W-:Y:S05]  /*c070*/  BSYNC B0 ;  /* 0x0000000000007941 */ /* 0x000fea0003800000 */
.L_x_151:
[----:B------:R-:W-:Y:S01]  /*c080*/  ISETP.NE.AND P0, PT, R199, RZ, PT ;  /* 0x000000ffc700720c */ /* 0x000fe20003f05270 */
[----:B------:R-:W-:Y:S11]  /*c090*/  VIADD R137, R137, 0x1 ;  /* 0x0000000189897836 */ /* 0x000ff60000000000 */
[----:B------:R-:W-:Y:S01]  /*c0a0*/  @!UPT UIADD3 URZ, UPT, UPT, URZ, URZ, URZ ;  /* 0x000000fffffff290 */ /* 0x000fe2000fffe0ff */
[----:B------:R2:W4:Y:S04]  /*c0b0*/  @P0 LDS.128 R160, [R4+0x20] ;  /* 0x0000200004a00984 */ /* 0x0005280000000c00 */
[----:B------:R2:W1:Y:S04]  /*c0c0*/  @P0 LDS.128 R140, [R4+0x1020] ;  /* 0x00102000048c0984 */ /* 0x0004680000000c00 */
[----:B------:R2:W1:Y:S04]  /*c0d0*/  @P0 LDS.128 R168, [R8] ;  /* 0x0000000008a80984 */ /* 0x0004680000000c00 */
[----:B------:R2:W1:Y:S04]  /*c0e0*/  @P0 LDS.128 R152, [R8+0x1000] ;  /* 0x0010000008980984 */ /* 0x0004680000000c00 */
[----:B------:R2:W1:Y:S04]  /*c0f0*/  @P0 LDS.128 R164, [R6+0x10] ;  /* 0x0000100006a40984 */ /* 0x0004680000000c00 */
[----:B------:R2:W1:Y:S04]  /*c100*/  @P0 LDS.128 R148, [R6+0x1010] ;  /* 0x0010100006940984 */ /* 0x0004680000000c00 */
[----:B------:R2:W1:Y:S04]  /*c110*/  @P0 LDS.128 R156, [R3+0x10] ;  /* 0x00001000039c0984 */ /* 0x0004680000000c00 */
[----:B------:R2:W1:Y:S01]  /*c120*/  @P0 LDS.128 R144, [R3+0x1010] ;  /* 0x0010100003900984 */ /* 0x0004620000000c00 */
[C---:B------:R-:W-:Y:S04]  /*c130*/  ISETP.NE.AND P0, PT, R137.reuse, 0x4, PT ;  /* 0x000000048900780c */ /* 0x040fe80003f05270 */
[----:B------:R-:W-:Y:S02]  /*c140*/  SEL R137, R137, RZ, P0 ;  /* 0x000000ff89897207 */ /* 0x000fe40000000000 */
[----:B------:R-:W-:Y:S02]  /*c150*/  SEL R16, RZ, 0x1, P0 ;  /* 0x00000001ff107807 */ /* 0x000fe40000000000 */
.L_x_150:
[----:B------:R-:W-:Y:S05]  /*c160*/  BSYNC B1 ;  /* 0x0000000000017941 */ /* 0x000fea0003800000 */
.L_x_149:
[----:B------:R-:W-:Y:S05]  /*c170*/  VIADD R92, R92, 0x400000 ;  /* 0x004000005c5c7836 */ /* 0x000fea0000000000 */
[----:B-1----:R-:W-:Y:S04]  /*c180*/  SHF.R.U32.HI R0, RZ, 0x15, R92 ;  /* 0x00000015ff007819 */ /* 0x002fe8000001165c */
[----:B------:R-:W-:Y:S04]  /*c190*/  LOP3.LUT R18, R0, 0x3, RZ, 0xc0, !PT ;  /* 0x0000000300127812 */ /* 0x000fe800078ec0ff */
[----:B------:R-:W-:Y:S11]  /*c1a0*/  ISETP.NE.AND P0, PT, R189, R18, PT ;  /* 0x00000012bd00720c */ /* 0x000ff60003f05270 */
[----:B------:R-:W-:Y:S02]  /*c1b0*/  @!UPT UIADD3 URZ, UPT, UPT, URZ, URZ, URZ ;  /* 0x000000fffffff290 */ /* 0x000fe4000fffe0ff */
[----:B------:R-:W-:Y:S05]  /*c1c0*/  @P0 BRA `(.L_x_154) ;  /* 0x0000000000bc0947 */ /* 0x000fea0003800000 */
[----:B------:R-:W-:Y:S11]  /*c1d0*/  LOP3.LUT P0, RZ, R0, 0x3, R177, 0x48, !PT ;  /* 0x0000000300ff7812 */ /* 0x000ff600078048b1 */
[----:B------:R-:W-:Y:S02]  /*c1e0*/  @!UPT UIADD3 URZ, UPT, UPT, URZ, URZ, URZ ;  /* 0x000000fffffff290 */ /* 0x000fe4000fffe0ff */
[----:B------:R-:W-:Y:S05]  /*c1f0*/  @!P0 BRA `(.L_x_155) ;  /* 0x0000000000408947 */ /* 0x000fea0003800000 */
[----:B------:R-:W1:Y:S01]  /*c200*/  LDCU.64 UR8, c[0x4][0x70] ;  /* 0x01000e00ff0877ac */ /* 0x000e620008000a00 */
[----:B------:R-:W-:Y:S01]  /*c210*/  MOV R15, 0x0 ;  /* 0x00000000000f7802 */ /* 0x000fe20000000f00 */
[----:B------:R-:W-:Y:S02]  /*c220*/  HFMA2 R12, -RZ, RZ, 0, 5.9604644775390625e-08 ;  /* 0x00000001ff0c7431 */ /* 0x000fe400000001ff */
[----:B--2---:R-:W-:Y:S02]  /*c230*/  IMAD.MOV.U32 R8, RZ, RZ, 0x192 ;  /* 0x00000192ff087424 */ /* 0x004fe400078e00ff */
[----:B------:R-:W-:Y:S01]  /*c240*/  IMAD.MOV.U32 R13, RZ, RZ, RZ ;  /* 0x000000ffff0d7224 */ /* 0x000fe200078e00ff */
[----:B------:R-:W2:Y:S01]  /*c250*/  LDCU.64 UR6, c[0x4][0x78] ;  /* 0x01000f00ff0677ac */ /* 0x000ea20008000a00 */
[----:B------:R-:W3:Y:S01]  /*c260*/  LDC.64 R14, c[0x4][R15] ;  /* 0x010000000f0e7b82 */ /* 0x000ee20000000a00 */
[----:B------:R-:W5:Y:S01]  /*c270*/  LDCU.64 UR4, c[0x4][0x10] ;  /* 0x01000200ff0477ac */ /* 0x000f620008000a00 */
[----:B-1----:R-:W-:Y:S01]  /*c280*/  MOV R5, UR9 ;  /* 0x0000000900057c02 */ /* 0x002fe20008000f00 */
[----:B------:R-:W-:Y:S01]  /*c290*/  IMAD.U32 R4, RZ, RZ, UR8 ;  /* 0x00000008ff047e24 */ /* 0x000fe2000f8e00ff */
[----:B--2---:R-:W-:Y:S01]  /*c2a0*/  MOV R7, UR7 ;  /* 0x0000000700077c02 */ /* 0x004fe20008000f00 */
[----:B------:R-:W-:Y:S01]  /*c2b0*/  IMAD.U32 R6, RZ, RZ, UR6 ;  /* 0x00000006ff067e24 */ /* 0x000fe2000f8e00ff */
[----:B-----5:R-:W-:Y:S01]  /*c2c0*/  MOV R11, UR5 ;  /* 0x00000005000b7c02 */ /* 0x020fe20008000f00 */
[----:B------:R-:W-:Y:S02]  /*c2d0*/  IMAD.U32 R10, RZ, RZ, UR4 ;  /* 0x00000004ff0a7e24 */ /* 0x000fe4000f8e00ff */
[----:B------:R-:W-:Y:S07]  /*c2e0*/  LEPC R20, `(.L_x_155) ;  /* 0x000000001014794e */ /* 0x000fee0000000000 */
[----:B---34-:R-:W-:Y:S05]  /*c2f0*/  CALL.ABS.NOINC R14 ;  /* 0x000000000e007343 */ /* 0x018fea0003c00000 */
.L_x_155:
[----:B------:R-:W-:Y:S05]  /*c300*/  WARPSYNC.ALL ;  /* 0x0000000000007948 */ /* 0x000fea0003800000 */
[C---:B------:R-:W-:Y:S01]  /*c310*/  R2UR UR4, R92.reuse ;  /* 0x000000005c0472ca */ /* 0x040fe200000e0000 */
[----:B------:R-:W-:Y:S05]  /*c320*/  VIADD R0, R92, 0x80 ;  /* 0x000000805c007836 */ /* 0x000fea0000000000 */
[----:B------:R-:W-:Y:S04]  /*c330*/  SHF.R.U32.HI R0, RZ, 0x15, R0 ;  /* 0x00000015ff007819 */ /* 0x000fe80000011600 */
[----:B------:R-:W-:Y:S03]  /*c340*/  LOP3.LUT P0, RZ, R0, 0x3, R177, 0x48, !PT ;  /* 0x0000000300ff7812 */ /* 0x000fe600078048b1 */
[----:B------:R-:W1:Y:S10]  /*c350*/  LDTM.x32 R24, tmem[UR4] ;  /* 0x00000004001879ee */ /* 0x000e7400082c0000 */
[----:B-1----:R-:W-:Y:S05]  /*c360*/  @!P0 BRA `(.L_x_156) ;  /* 0x0000000000408947 */ /* 0x002fea0003800000 */
        /* <DEDUP_REMOVED lines=16> */
.L_x_156:
[----:B------:R-:W-:Y:S05]  /*c470*/  WARPSYNC.ALL ;  /* 0x0000000000007948 */ /* 0x000fea0003800000 */
[----:B------:R-:W-:Y:S11]  /*c480*/  R2UR UR4, R92 ;  /* 0x000000005c0472ca */ /* 0x000ff600000e0000 */
[----:B------:R-:W-:Y:S02]  /*c490*/  @!UPT UIADD3 URZ, UPT, UPT, URZ, URZ, URZ ;  /* 0x000000fffffff290 */ /* 0x000fe4000fffe0ff */
[----:B------:R-:W1:Y:S02]  /*c4a0*/  LDTM.x32 R56, tmem[UR4+0x80] ;  /* 0x00008004003879ee */ /* 0x000e6400082c0000 */
[----:B-1----:R-:W-:Y:S01]  /*c4b0*/  NOP ;  /* 0x0000000000007918 */ /* 0x002fe20000000000 */
.L_x_154:
[----:B--2---:R-:W-:Y:S01]  /*c4c0*/  SHF.L.U32 R4, R168, 0x10, RZ ;  /* 0x00000010a8047819 */ /* 0x004fe200000006ff */
        /* <DEDUP_REMOVED lines=234> */
[----:B------:R-:W-:Y:S01]  /*d370*/  LEA R8, R137, UR45, 0x3 ;  /* 0x0000002d89087c11 */ /* 0x000fe2000f8e18ff */
[----:B------:R2:W-:Y:S01]  /*d380*/  @!P1 STS.128 [R195+0x7010], R12 ;  /* 0x0070100cc3009388 */ /* 0x0005e20000000c00 */
[----:B------:R-:W-:Y:S02]  /*d390*/  @P2 LEA R0, R0, UR45, 0x3 ;  /* 0x0000002d00002c11 */ /* 0x000fe4000f8e18ff */
[----:B------:R-:W-:Y:S02]  /*d3a0*/  @P2 SHF.L.U32 R5, R16, 0x1f, RZ ;  /* 0x0000001f10052819 */ /* 0x000fe400000006ff */
[----:B------:R-:W-:Y:S01]  /*d3b0*/  @P2 IADD3 R3, PT, PT, R0, 0x100, RZ ;  /* 0x0000010000032810 */ /* 0x000fe20007ffe0ff */
        /* <DEDUP_REMOVED lines=13> */
[----:B------:R-:W-:Y:S02]  /*d490*/  UIADD3 UR8, UPT, UPT, UR45, 0x6200, URZ ;  /* 0x000062002d087890 */ /* 0x000fe4000fffe0ff */
[----:B------:R-:W-:Y:S01]  /*d4a0*/  UIADD3.X UR5, UPT, UPT, URZ, UR55, URZ, UP0, !UPT ;  /* 0x00000037ff057290 */ /* 0x000fe200087fe4ff */
[----:B------:R-:W-:Y:S01]  /*d4b0*/  UMOV UR9, UR49 ;  /* 0x0000003100097c82 */ /* 0x000fe20008000000 */
[----:B------:R-:W-:Y:S01]  /*d4c0*/  UMOV UR11, UR44 ;  /* 0x0000002c000b7c82 */ /* 0x000fe20008000000 */
[----:B------:R-:W-:Y:S02]  /*d4d0*/  UIADD3 UR13, UPT, UPT, UR49, 0x80, URZ ;  /* 0x00000080310d7890 */ /* 0x000fe4000fffe0ff */
[----:B------:R-:W-:Y:S01]  /*d4e0*/  UIADD3 UR12, UPT, UPT, UR45, 0x7200, URZ ;  /* 0x000072002d0c7890 */ /* 0x000fe2000fffe0ff */
[----:B------:R-:W-:Y:S03]  /*d4f0*/  UMOV UR15, UR44 ;  /* 0x0000002c000f7c82 */ /* 0x000fe60008000000 */
[----:B------:R1:W-:Y:S01]  /*d500*/  UTMASTG.3D [UR8], [UR4] ;  /* 0x00000008040073b5 */ /* 0x0003e20008010000 */
[----:B------:R-:W-:Y:S04]  /*d510*/  UMOV UR14, UR10 ;  /* 0x0000000a000e7c82 */ /* 0x000fe80008000000 */
[----:B------:R1:W-:Y:S01]  /*d520*/  UTMASTG.3D [UR12], [UR4] ;  /* 0x0000000c040073b5 */ /* 0x0003e20008010000 */
[----:B------:R0:W-:Y:S01]  /*d530*/  UTMACMDFLUSH ;  /* 0x00000000000079b7 */ /* 0x0001e20000000000 */
[----:B-1----:R-:W-:Y:S04]  /*d540*/  DEPBAR.LE SB0, 0x1 ;  /* 0x000080400000791a */ /* 0x002fe80000000000 */
.L_x_158:
[----:B------:R-:W-:Y:S05]  /*d550*/  BSYNC.RECONVERGENT B0 ;  /* 0x0000000000007941 */ /* 0x000fea0003800200 */
.L_x_157:
        /* <DEDUP_REMOVED lines=9> */
[----:B------:R-:W4:Y:S01]  /*d5f0*/  @P2 SYNCS.PHASECHK.TRANS64.TRYWAIT P0, [R8+URZ+0xe0], R5 ;  /* 0x0000e005080025a7 */ /* 0x000f2200080011ff */
[----:B------:R-:W-:Y:S01]  /*d600*/  VIADD R17, R131, UR4 ;  /* 0x0000000483117c36 */ /* 0x000fe20008000000 */
[----:B------:R-:W-:Y:S04]  /*d610*/  USEL UR46, UR5, URZ, UP0 ;  /* 0x000000ff052e7287 */ /* 0x000fe80008000000 */
[----:B------:R-:W-:Y:S04]  /*d620*/  SHF.R.U32.HI R10, RZ, 0x15, R17 ;  /* 0x00000015ff0a7819 */ /* 0x000fe80000011611 */
[----:B------:R-:W-:Y:S02]  /*d630*/  LOP3.LUT R18, R10, 0x3, RZ, 0xc0, !PT ;  /* 0x000000030a127812 */ /* 0x000fe400078ec0ff */
[----:B----4-:R-:W-:Y:S01]  /*d640*/  @P2 SEL R138, RZ, 0x1, !P0 ;  /* 0x00000001ff8a2807 */ /* 0x010fe20004000000 */
        /* <DEDUP_REMOVED lines=9> */
[----:B------:R-:W-:Y:S04]  /*d6e0*/  SHF.L.U32 R5, R16, 0x1f, RZ ;  /* 0x0000001f10057819 */ /* 0x000fe800000006ff */
[----:B------:R-:W1:Y:S02]  /*d6f0*/  SYNCS.PHASECHK.TRANS64.TRYWAIT P0, [R8+URZ+0xe0], R5 ;  /* 0x0000e005080075a7 */ /* 0x000e6400080011ff */
[----:B-1----:R-:W-:Y:S05]  /*d700*/  @!P0 BRA `(.L_x_163) ;  /* 0x0000006800948947 */ /* 0x002fea0003800000 */
.L_x_162:
[----:B------:R-:W-:Y:S05]  /*d710*/  BSYNC B0 ;  /* 0x0000000000007941 */ /* 0x000fea0003800000 */
.L_x_161:
[----:B------:R-:W-:Y:S01]  /*d720*/  ISETP.NE.AND P0, PT, R199, RZ, PT ;  /* 0x000000ffc700720c */ /* 0x000fe20003f05270 */
[----:B------:R-:W-:Y:S11]  /*d730*/  VIADD R137, R137, 0x1 ;  /* 0x0000000189897836 */ /* 0x000ff60000000000 */
[----:B------:R-:W-:Y:S01]  /*d740*/  @!UPT UIADD3 URZ, UPT, UPT, URZ, URZ, URZ ;  /* 0x000000fffffff290 */ /* 0x000fe2000fffe0ff */
[----:B------:R4:W2:Y:S04]  /*d750*/  @P0 LDS.128 R160, [R3+0x20] ;  /* 0x0000200003a00984 */ /* 0x0008a80000000c00 */
[----:B------:R4:W2:Y:S04]  /*d760*/  @P0 LDS.128 R140, [R3+0x1020] ;  /* 0x00102000038c0984 */ /* 0x0008a80000000c00 */
[----:B------:R4:W2:Y:S04]  /*d770*/  @P0 LDS.128 R168, [R6] ;  /* 0x0000000006a80984 */ /* 0x0008a80000000c00 */
[----:B------:R4:W2:Y:S04]  /*d780*/  @P0 LDS.128 R152, [R6+0x1000] ;  /* 0x0010000006980984 */ /* 0x0008a80000000c00 */
[----:B------:R4:W2:Y:S04]  /*d790*/  @P0 LDS.128 R164, [R4+0x10] ;  /* 0x0000100004a40984 */ /* 0x0008a80000000c00 */
[----:B------:R4:W2:Y:S04]  /*d7a0*/  @P0 LDS.128 R148, [R4+0x1010] ;  /* 0x0010100004940984 */ /* 0x0008a80000000c00 */
[----:B------:R4:W2:Y:S04]  /*d7b0*/  @P0 LDS.128 R156, [R0+0x10] ;  /* 0x00001000009c0984 */ /* 0x0008a80000000c00 */
[----:B------:R4:W2:Y:S01]  /*d7c0*/  @P0 LDS.128 R144, [R0+0x1010] ;  /* 0x0010100000900984 */ /* 0x0008a20000000c00 */
[C---:B------:R-:W-:Y:S04]  /*d7d0*/  ISETP.NE.AND P0, PT, R137.reuse, 0x4, PT ;  /* 0x000000048900780c */ /* 0x040fe80003f05270 */
[----:B-1----:R-:W-:Y:S02]  /*d7e0*/  SEL R5, RZ, 0x1, P0 ;  /* 0x00000001ff057807 */ /* 0x002fe40000000000 */
[----:B------:R-:W-:Y:S02]  /*d7f0*/  SEL R137, R137, RZ, P0 ;  /* 0x000000ff89897207 */ /* 0x000fe40000000000 */
[----:B------:R-:W-:Y:S02]  /*d800*/  LOP3.LUT R16, R16, R5, RZ, 0x3c, !PT ;  /* 0x0000000510107212 */ /* 0x000fe400078e3cff */
.L_x_160:
[----:B------:R-:W-:Y:S05]  /*d810*/  BSYNC B1 ;  /* 0x0000000000017941 */ /* 0x000fea0003800000 */
.L_x_159:
[----:B------:R-:W-:Y:S11]  /*d820*/  ISETP.NE.AND P0, PT, R189, R18, PT ;  /* 0x00000012bd00720c */ /* 0x000ff60003f05270 */
[----:B------:R-:W-:Y:S02]  /*d830*/  @!UPT UIADD3 URZ, UPT, UPT, URZ, URZ, URZ ;  /* 0x000000fffffff290 */ /* 0x000fe4000fffe0ff */
[----:B------:R-:W-:Y:S05]  /*d840*/  @P0 BRA `(.L_x_164) ;  /* 0x0000000000bc0947 */ /* 0x000fea0003800000 */
[----:B------:R-:W-:Y:S11]  /*d850*/  LOP3.LUT P0, RZ, R10, 0x3, R177, 0x48, !PT ;  /* 0x000000030aff7812 */ /* 0x000ff600078048b1 */
[----:B------:R-:W-:Y:S02]  /*d860*/  @!UPT UIADD3 URZ, UPT, UPT, URZ, URZ, URZ ;  /* 0x000000fffffff290 */ /* 0x000fe4000fffe0ff */
[----:B------:R-:W-:Y:S05]  /*d870*/  @!P0 BRA `(.L_x_165) ;  /* 0x0000000000408947 */ /* 0x000fea0003800000 */
[----:B------:R-:W1:Y:S01]  /*d880*/  LDCU.64 UR8, c[0x4][0x70] ;  /* 0x01000e00ff0877ac */ /* 0x000e620008000a00 */
[----:B--2---:R-:W-:Y:S01]  /*d890*/  MOV R15, 0x0 ;  /* 0x00000000000f7802 */ /* 0x004fe20000000f00 */
[----:B------:R-:W-:Y:S02]  /*d8a0*/  HFMA2 R12, -RZ, RZ, 0, 5.9604644775390625e-08 ;  /* 0x00000001ff0c7431 */ /* 0x000fe400000001ff */
[----:B------:R-:W-:Y:S02]  /*d8b0*/  IMAD.MOV.U32 R8, RZ, RZ, 0x192 ;  /* 0x00000192ff087424 */ /* 0x000fe400078e00ff */
[----:B------:R-:W-:Y:S01]  /*d8c0*/  IMAD.MOV.U32 R13, RZ, RZ, RZ ;  /* 0x000000ffff0d7224 */ /* 0x000fe200078e00ff */
[----:B------:R-:W2:Y:S01]  /*d8d0*/  LDCU.64 UR6, c[0x4][0x78] ;  /* 0x01000f00ff0677ac */ /* 0x000ea20008000a00 */
[----:B------:R-:W3:Y:S01]  /*d8e0*/  LDC.64 R14, c[0x4][R15] ;  /* 0x010000000f0e7b82 */ /* 0x000ee20000000a00 */
[----:B------:R-:W5:Y:S01]  /*d8f0*/  LDCU.64 UR4, c[0x4][0x10] ;  /* 0x01000200ff0477ac */ /* 0x000f620008000a00 */
[----:B-1----:R-:W-:Y:S01]  /*d900*/  MOV R5, UR9 ;  /* 0x0000000900057c02 */ /* 0x002fe20008000f00 */
[----:B----4-:R-:W-:Y:S01]  /*d910*/  IMAD.U32 R4, RZ, RZ, UR8 ;  /* 0x00000008ff047e24 */ /* 0x010fe2000f8e00ff */
[----:B--2---:R-:W-:Y:S01]  /*d920*/  MOV R7, UR7 ;  /* 0x0000000700077c02 */ /* 0x004fe20008000f00 */
[----:B------:R-:W-:Y:S01]  /*d930*/  IMAD.U32 R6, RZ, RZ, UR6 ;  /* 0x00000006ff067e24 */ /* 0x000fe2000f8e00ff */
[----:B-----5:R-:W-:Y:S01]  /*d940*/  MOV R11, UR5 ;  /* 0x00000005000b7c02 */ /* 0x020fe20008000f00 */
[----:B------:R-:W-:Y:S02]  /*d950*/  IMAD.U32 R10, RZ, RZ, UR4 ;  /* 0x00000004ff0a7e24 */ /* 0x000fe4000f8e00ff */
[----:B------:R-:W-:Y:S07]  /*d960*/  LEPC R20, `(.L_x_165) ;  /* 0x000000001014794e */ /* 0x000fee0000000000 */
[----:B---3--:R-:W-:Y:S05]  /*d970*/  CALL.ABS.NOINC R14 ;  /* 0x000000000e007343 */ /* 0x008fea0003c00000 */
.L_x_165:
[----:B------:R-:W-:Y:S05]  /*d980*/  WARPSYNC.ALL ;  /* 0x0000000000007948 */ /* 0x000fea0003800000 */
[C---:B------:R-:W-:Y:S01]  /*d990*/  R2UR UR4, R17.reuse ;  /* 0x00000000110472ca */ /* 0x040fe200000e0000 */
[----:B----4-:R-:W-:Y:S05]  /*d9a0*/  VIADD R0, R17, 0x80 ;  /* 0x0000008011007836 */ /* 0x010fea0000000000 */
[----:B------:R-:W-:Y:S04]  /*d9b0*/  SHF.R.U32.HI R0, RZ, 0x15, R0 ;  /* 0x00000015ff007819 */ /* 0x000fe80000011600 */
[----:B------:R-:W-:Y:S03]  /*d9c0*/  LOP3.LUT P0, RZ, R0, 0x3, R177, 0x48, !PT ;  /* 0x0000000300ff7812 */ /* 0x000fe600078048b1 */
[----:B------:R-:W1:Y:S10]  /*d9d0*/  LDTM.x32 R24, tmem[UR4] ;  /* 0x00000004001879ee */ /* 0x000e7400082c0000 */
[----:B-1----:R-:W-:Y:S05]  /*d9e0*/  @!P0 BRA `(.L_x_166) ;  /* 0x0000000000408947 */ /* 0x002fea0003800000 */
[----:B------:R-:W1:Y:S01]  /*d9f0*/  LDCU.64 UR8, c[0x4][0x70] ;  /* 0x01000e00ff0877ac */ /* 0x000e620008000a00 */
[----:B--2---:R-:W-:Y:S01]  /*da00*/  MOV R15, 0x0 ;  /* 0x00000000000f7802 */ /* 0x004fe20000000f00 */
[----:B------:R-:W-:Y:S02]  /*da10*/  HFMA2 R12, -RZ, RZ, 0, 5.9604644775390625e-08 ;  /* 0x00000001ff0c7431 */ /* 0x000fe400000001ff */
[----:B------:R-:W-:Y:S02]  /*da20*/  IMAD.MOV.U32 R8, RZ, RZ, 0x192 ;  /* 0x00000192ff087424 */ /* 0x000fe400078e00ff */
[----:B------:R-:W-:Y:S01]  /*da30*/  IMAD.MOV.U32 R13, RZ, RZ, RZ ;  /* 0x000000ffff0d7224 */ /* 0x000fe200078e00ff */
[----:B------:R-:W2:Y:S01]  /*da40*/  LDCU.64 UR6, c[0x4][0x78] ;  /* 0x01000f00ff0677ac */ /* 0x000ea20008000a00 */
[----:B------:R-:W4:Y:S01]  /*da50*/  LDC.64 R14, c[0x4][R15] ;  /* 0x010000000f0e7b82 */ /* 0x000f220000000a00 */
        /* <DEDUP_REMOVED lines=9> */
.L_x_166:
[----:B------:R-:W-:Y:S05]  /*daf0*/  WARPSYNC.ALL ;  /* 0x0000000000007948 */ /* 0x000fea0003800000 */
[----:B------:R-:W-:Y:S11]  /*db00*/  R2UR UR4, R17 ;  /* 0x00000000110472ca */ /* 0x000ff600000e0000 */
[----:B------:R-:W-:Y:S02]  /*db10*/  @!UPT UIADD3 URZ, UPT, UPT, URZ, URZ, URZ ;  /* 0x000000fffffff290 */ /* 0x000fe4000fffe0ff */
[----:B------:R-:W1:Y:S02]  /*db20*/  LDTM.x32 R56, tmem[UR4+0x80] ;  /* 0x00008004003879ee */ /* 0x000e6400082c0000 */
[----:B-1----:R-:W-:Y:S01]  /*db30*/  NOP ;  /* 0x0000000000007918 */ /* 0x002fe20000000000 */
.L_x_164:
[----:B--2-4-:R-:W-:Y:S01]  /*db40*/  SHF.L.U32 R4, R168, 0x10, RZ ;  /* 0x00000010a8047819 */ /* 0x014fe200000006ff */
        /* <DEDUP_REMOVED lines=39> */
[----:B------:R1:W-:Y:S01]  /*ddc0*/  @!P1 STS.128 [R188], R20 ;  /* 0x00000014bc009388 */ /* 0x0003e20000000c00 */
        /* <DEDUP_REMOVED lines=15> */
[----:B------:R-:W-:Y:S01]  /*dec0*/  SHF.L.U32 R3, R160, 0x10, RZ ;  /* 0x00000010a0037819 */ /* 0x000fe200000006ff */
        /* <DEDUP_REMOVED lines=194> */
[----:B------:R-:W-:Y:S01]  /*eaf0*/  UIADD3 UR4, UPT, UPT, UR45, 0x200, URZ ;  /* 0x000002002d047890 */ /* 0x000fe2000fffe0ff */
[----:B------:R-:W-:Y:S01]  /*eb00*/  UMOV UR51, UR44 ;  /* 0x0000002c00337c82 */ /* 0x000fe20008000000 */
[----:B------:R-:W-:Y:S02]  /*eb10*/  UIADD3 UR9, UPT, UPT, UR49, 0x80, URZ ;  /* 0x0000008031097890 */ /* 0x000fe4000fffe0ff */
[----:B------:R-:W-:Y:S02]  /*eb20*/  UIADD3 UR8, UPT, UPT, UR45, 0x1200, URZ ;  /* 0x000012002d087890 */ /* 0x000fe4000fffe0ff */
[----:B------:R-:W-:Y:S01]  /*eb30*/  MOV R181, UR4 ;  /* 0x0000000400b57c02 */ /* 0x000fe20008000f00 */
[----:B------:R-:W-:Y:S01]  /*eb40*/  UIADD3 UR4, UP0, UPT, UR54, 0xa80, URZ ;  /* 0x00000a8036047890 */ /* 0x000fe2000ff1e0ff */
[----:B------:R-:W-:Y:S02]  /*eb50*/  UMOV UR10, UR50 ;  /* 0x00000032000a7c82 */ /* 0x000fe40008000000 */
[----:B------:R-:W-:Y:S01]  /*eb60*/  R2UR UR48, R181 ;  /* 0x00000000b53072ca */ /* 0x000fe200000e0000 */
[----:B------:R-:W-:Y:S01]  /*eb70*/  UIADD3.X UR5, UPT, UPT, URZ, UR55, URZ, UP0, !UPT ;  /* 0x00000037ff057290 */ /* 0x000fe200087fe4ff */
[----:B------:R-:W-:Y:S11]  /*eb80*/  UMOV UR11, UR44 ;  /* 0x0000002c000b7c82 */ /* 0x000ff60008000000 */
[----:B------:R1:W-:Y:S01]  /*eb90*/  UTMASTG.3D [UR48], [UR4] ;  /* 0x00000030040073b5 */ /* 0x0003e20008010000 */
[----:B------:R1:W-:Y:S01]  /*eba0*/  UTMASTG.3D [UR8], [UR4] ;  /* 0x00000008040073b5 */ /* 0x0003e20008010000 */
[----:B------:R0:W-:Y:S01]  /*ebb0*/  UTMACMDFLUSH ;  /* 0x00000000000079b7 */ /* 0x0001e20000000000 */
[----:B-1----:R-:W-:Y:S04]  /*ebc0*/  DEPBAR.LE SB0, 0x1 ;  /* 0x000080400000791a */ /* 0x002fe80000000000 */
.L_x_168:
[----:B------:R-:W-:Y:S05]  /*ebd0*/  BSYNC.RECONVERGENT B0 ;  /* 0x0000000000007941 */ /* 0x000fea0003800200 */
.L_x_167:
[----:B------:R-:W-:Y:S01]  /*ebe0*/  BAR.SYNC.DEFER_BLOCKING 0x1, 0x80 ;  /* 0x0042000000007b1d */ /* 0x000fe20000010000 */
[----:B------:R-:W-:Y:S04]  /*ebf0*/  UIADD3 UR4, UPT, UPT, UR46, 0x1, URZ ;  /* 0x000000012e047890 */ /* 0x000fe8000fffe0ff */
[----:B------:R-:W-:Y:S04]  /*ec00*/  UISETP.NE.AND UP0, UPT, UR4, 0x4, UPT ;  /* 0x000000040400788c */ /* 0x000fe8000bf05270 */
[----:B------:R-:W-:Y:S01]  /*ec10*/  USEL UR47, UR4, URZ, UP0 ;  /* 0x000000ff042f7287 */ /* 0x000fe20008000000 */
[----:B------:R1:W-:Y:S01]  /*ec20*/  @P2 SYNCS.ARRIVE.TRANS64.RED.A1T0 RZ, [R3+URZ], RZ ;  /* 0x000000ff03ff29a7 */ /* 0x0003e200081004ff */
[----:B------:R-:W-:Y:S01]  /*ec30*/  BSSY B1, `(.L_x_169) ;  /* 0x000001f000017945 */ /* 0x000fe20003800000 */
[----:B------:R-:W4:Y:S02]  /*ec40*/  @P2 SYNCS.PHASECHK.TRANS64.TRYWAIT P0, [R8+URZ+0xe0], R5 ;  /* 0x0000e005080025a7 */ /* 0x000f2400080011ff */
        /* <DEDUP_REMOVED lines=13> */
.L_x_172:
[----:B------:R-:W-:Y:S05]  /*ed20*/  BSYNC B0 ;  /* 0x0000000000007941 */ /* 0x000fea0003800000 */
.L_x_171:
        /* <DEDUP_REMOVED lines=15> */
.L_x_170:
[----:B------:R-:W-:Y:S05]  /*ee20*/  BSYNC B1 ;  /* 0x0000000000017941 */ /* 0x000fea0003800000 */
.L_x_169:
[----:B------:R-:W-:Y:S05]  /*ee30*/  VIADD R17, R17, 0x400000 ;  /* 0x0040000011117836 */ /* 0x000fea0000000000 */
[----:B----4-:R-:W-:Y:S04]  /*ee40*/  SHF.R.U32.HI R0, RZ, 0x15, R17 ;  /* 0x00000015ff007819 */ /* 0x010fe80000011611 */
        /* <DEDUP_REMOVED lines=23> */
.L_x_175:
        /* <DEDUP_REMOVED lines=23> */
.L_x_176:
[----:B------:R-:W-:Y:S05]  /*f130*/  WARPSYNC.ALL ;  /* 0x0000000000007948 */ /* 0x000fea0003800000 */
[----:B------:R-:W-:Y:S11]  /*f140*/  R2UR UR4, R17 ;  /* 0x00000000110472ca */ /* 0x000ff600000e0000 */
[----:B------:R-:W-:Y:S02]  /*f150*/  @!UPT UIADD3 URZ, UPT, UPT, URZ, URZ, URZ ;  /* 0x000000fffffff290 */ /* 0x000fe4000fffe0ff */
[----:B------:R-:W1:Y:S02]  /*f160*/  LDTM.x32 R56, tmem[UR4+0x80] ;  /* 0x00008004003879ee */ /* 0x000e6400082c0000 */
[----:B-1----:R-:W-:Y:S01]  /*f170*/  NOP ;  /* 0x0000000000007918 */ /* 0x002fe20000000000 */
.L_x_174:
        /* <DEDUP_REMOVED lines=235> */
[----:B------:R-:W-:Y:S01]  /*10030*/  @P2 SHF.L.U32 R5, R16, 0x1f, RZ ;  /* 0x0000001f10052819 */ /* 0x000fe200000006ff */
        /* <DEDUP_REMOVED lines=29> */
.L_x_178:
[----:B------:R-:W-:Y:S05]  /*10210*/  BSYNC.RECONVERGENT B0 ;  /* 0x0000000000007941 */ /* 0x000fea0003800200 */
.L_x_177:
[----:B------:R-:W-:Y:S01]  /*10220*/  BAR.SYNC.DEFER_BLOCKING 0x1, 0x80 ;  /* 0x0042000000007b1d */ /* 0x000fe20000010000 */
[----:B------:R-:W-:Y:S02]  /*10230*/  UISETP.NE.AND UP0, UPT, UR43, URZ, UPT ;  /* 0x000000ff2b00728c */ /* 0x000fe4000bf05270 */
[----:B------:R-:W-:Y:S02]  /*10240*/  UIADD3 UR5, UPT, UPT, UR47, 0x1, URZ ;  /* 0x000000012f057890 */ /* 0x000fe4000fffe0ff */
[----:B------:R-:W-:Y:S02]  /*10250*/  USEL UR4, URZ, 0x60, !UP0 ;  /* 0x00000060ff047887 */ /* 0x000fe4000c000000 */
[----:B------:R-:W-:Y:S02]  /*10260*/  UISETP.NE.AND UP0, UPT, UR5, 0x4, UPT ;  /* 0x000000040500788c */ /* 0x000fe4000bf05270 */
[----:B------:R-:W-:Y:S02]  /*10270*/  UIADD3 UR49, UPT, UPT, UR52, UR4, URZ ;  /* 0x0000000434317290 */ /* 0x000fe4000fffe0ff */
[----:B------:R-:W-:Y:S01]  /*10280*/  VIADD R131, R131, UR4 ;  /* 0x0000000483837c36 */ /* 0x000fe20008000000 */
[----:B------:R-:W-:Y:S04]  /*10290*/  USEL UR46, UR5, URZ, UP0 ;  /* 0x000000ff052e7287 */ /* 0x000fe80008000000 */
[----:B------:R-:W-:Y:S04]  /*102a0*/  SHF.R.U32.HI R10, RZ, 0x15, R131 ;  /* 0x00000015ff0a7819 */ /* 0x000fe80000011683 */
[----:B------:R-:W-:Y:S01]  /*102b0*/  LOP3.LUT R18, R10, 0x3, RZ, 0xc0, !PT ;  /* 0x000000030a127812 */ /* 0x000fe200078ec0ff */
        /* <DEDUP_REMOVED lines=16> */
.L_x_182:
[----:B------:R-:W-:Y:S05]  /*103c0*/  BSYNC B0 ;  /* 0x0000000000007941 */ /* 0x000fea0003800000 */
.L_x_181:
        /* <DEDUP_REMOVED lines=15> */
.L_x_180:
[----:B------:R-:W-:Y:S05]  /*104c0*/  BSYNC B1 ;  /* 0x0000000000017941 */ /* 0x000fea0003800000 */
.L_x_179:
        /* <DEDUP_REMOVED lines=9> */
[----:B----4-:R-:W-:Y:S02]  /*10560*/  IMAD.MOV.U32 R8, RZ, RZ, 0x192 ;  /* 0x00000192ff087424 */ /* 0x010fe400078e00ff */
        /* <DEDUP_REMOVED lines=12> */
.L_x_185:
        /* <DEDUP_REMOVED lines=23> */
.L_x_186:
[----:B------:R-:W-:Y:S05]  /*107a0*/  WARPSYNC.ALL ;  /* 0x0000000000007948 */ /* 0x000fea0003800000 */
[----:B------:R-:W-:Y:S11]  /*107b0*/  R2UR UR4, R131 ;  /* 0x00000000830472ca */ /* 0x000ff600000e0000 */
[----:B------:R-:W-:Y:S02]  /*107c0*/  @!UPT UIADD3 URZ, UPT, UPT, URZ, URZ, URZ ;  /* 0x000000fffffff290 */ /* 0x000fe4000fffe0ff */
[----:B------:R-:W1:Y:S02]  /*107d0*/  LDTM.x32 R56, tmem[UR4+0x80] ;  /* 0x00008004003879ee */ /* 0x000e6400082c0000 */
[----:B-1----:R-:W-:Y:S01]  /*107e0*/  NOP ;  /* 0x0000000000007918 */ /* 0x002fe20000000000 */
.L_x_184:
        /* <DEDUP_REMOVED lines=263> */
.L_x_188:
[----:B------:R-:W-:Y:S05]  /*11860*/  BSYNC.RECONVERGENT B0 ;  /* 0x0000000000007941 */ /* 0x000fea0003800200 */
.L_x_187:
        /* <DEDUP_REMOVED lines=14> */
[----:B------:R-:W-:Y:S01]  /*11950*/  @P1 IADD3 R6, PT, PT, R197, R4, RZ ;  /* 0x00000004c5061210 */ /* 0x000fe20007ffe0ff */
[----:B------:R-:W-:Y:S06]  /*11960*/  @P0 BRA `(.L_x_192) ;  /* 0x00000000000c0947 */ /* 0x000fec0003800000 */
[----:B------:R-:W-:Y:S04]  /*11970*/  SHF.L.U32 R3, R16, 0x1f, RZ ;  /* 0x0000001f10037819 */ /* 0x000fe800000006ff */
[----:B------:R-:W1:Y:S02]  /*11980*/  SYNCS.PHASECHK.TRANS64.TRYWAIT P0, [R0+URZ+0xe0], R3 ;  /* 0x0000e003000075a7 */ /* 0x000e6400080011ff */
[----:B-1----:R-:W-:Y:S05]  /*11990*/  @!P0 BRA `(.L_x_193) ;  /* 0x00000028002c8947 */ /* 0x002fea0003800000 */
.L_x_192:
[----:B------:R-:W-:Y:S05]  /*119a0*/  BSYNC B0 ;  /* 0x0000000000007941 */ /* 0x000fea0003800000 */
.L_x_191:
[----:B------:R-:W-:Y:S11]  /*119b0*/  ISETP.NE.AND P0, PT, R199, RZ, PT ;  /* 0x000000ffc700720c */ /* 0x000ff60003f05270 */
[----:B------:R-:W-:Y:S02]  /*119c0*/  @!UPT UIADD3 URZ, UPT, UPT, URZ, URZ, URZ ;  /* 0x000000fffffff290 */ /* 0x000fe4000fffe0ff */
[----:B------:R4:W2:Y:S01]  /*119d0*/  @P0 LDS.128 R168, [R4] ;  /* 0x0000000004a80984 */ /* 0x0008a20000000c00 */
[----:B-1----:R-:W-:Y:S03]  /*119e0*/  @P0 IADD3 R0, PT, PT, R187, R6, RZ ;  /* 0x00000006bb000210 */ /* 0x002fe60007ffe0ff */
[----:B------:R4:W1:Y:S04]  /*119f0*/  @P0 LDS.128 R152, [R4+0x1000] ;  /* 0x0010000004980984 */ /* 0x0008680000000c00 */
[----:B------:R4:W1:Y:S04]  /*11a00*/  @P0 LDS.128 R160, [R139+0x20] ;  /* 0x000020008ba00984 */ /* 0x0008680000000c00 */
[----:B------:R4:W1:Y:S04]  /*11a10*/  @P0 LDS.128 R140, [R139+0x1020] ;  /* 0x001020008b8c0984 */ /* 0x0008680000000c00 */
[----:B------:R4:W1:Y:S04]  /*11a20*/  @P0 LDS.128 R164, [R6+0x10] ;  /* 0x0000100006a40984 */ /* 0x0008680000000c00 */
[----:B------:R4:W1:Y:S04]  /*11a30*/  @P0 LDS.128 R148, [R6+0x1010] ;  /* 0x0010100006940984 */ /* 0x0008680000000c00 */
[----:B------:R4:W1:Y:S04]  /*11a40*/  @P0 LDS.128 R156, [R0+0x10] ;  /* 0x00001000009c0984 */ /* 0x0008680000000c00 */
[----:B------:R4:W1:Y:S02]  /*11a50*/  @P0 LDS.128 R144, [R0+0x1010] ;  /* 0x0010100000900984 */ /* 0x0008640000000c00 */
.L_x_190:
[----:B------:R-:W-:Y:S05]  /*11a60*/  BSYNC B1 ;  /* 0x0000000000017941 */ /* 0x000fea0003800000 */
.L_x_189:
        /* <DEDUP_REMOVED lines=9> */
[----:B------:R-:W4:Y:S01]  /*11b00*/  LDCU.64 UR8, c[0x4][0x70] ;  /* 0x01000e00ff0877ac */ /* 0x000f220008000a00 */
[----:B--2---:R-:W-:Y:S01]  /*11b10*/  MOV R15, 0x0 ;  /* 0x00000000000f7802 */ /* 0x004fe20000000f00 */
[----:B------:R-:W-:Y:S02]  /*11b20*/  HFMA2 R12, -RZ, RZ, 0, 5.9604644775390625e-08 ;  /* 0x00000001ff0c7431 */ /* 0x000fe400000001ff */
[----:B------:R-:W-:Y:S02]  /*11b30*/  IMAD.MOV.U32 R8, RZ, RZ, 0x192 ;  /* 0x00000192ff087424 */ /* 0x000fe400078e00ff */
[----:B------:R-:W-:Y:S01]  /*11b40*/  IMAD.MOV.U32 R13, RZ, RZ, RZ ;  /* 0x000000ffff0d7224 */ /* 0x000fe200078e00ff */
[----:B------:R-:W2:Y:S01]  /*11b50*/  LDCU.64 UR6, c[0x4][0x78] ;  /* 0x01000f00ff0677ac */ /* 0x000ea20008000a00 */
[----:B------:R-:W1:Y:S01]  /*11b60*/  LDC.64 R14, c[0x4][R15] ;  /* 0x010000000f0e7b82 */ /* 0x000e620000000a00 */
[----:B------:R-:W5:Y:S01]  /*11b70*/  LDCU.64 UR4, c[0x4][0x10] ;  /* 0x01000200ff0477ac */ /* 0x000f620008000a00 */
[----:B----4-:R-:W-:Y:S01]  /*11b80*/  MOV R5, UR9 ;  /* 0x0000000900057c02 */ /* 0x010fe20008000f00 */
[----:B------:R-:W-:Y:S01]  /*11b90*/  IMAD.U32 R4, RZ, RZ, UR8 ;  /* 0x00000008ff047e24 */ /* 0x000fe2000f8e00ff */
[----:B--2---:R-:W-:Y:S01]  /*11ba0*/  MOV R7, UR7 ;  /* 0x0000000700077c02 */ /* 0x004fe20008000f00 */
[----:B------:R-:W-:Y:S01]  /*11bb0*/  IMAD.U32 R6, RZ, RZ, UR6 ;  /* 0x00000006ff067e24 */ /* 0x000fe2000f8e00ff */
[----:B-----5:R-:W-:Y:S01]  /*11bc0*/  MOV R11, UR5 ;  /* 0x00000005000b7c02 */ /* 0x020fe20008000f00 */
[----:B------:R-:W-:Y:S02]  /*11bd0*/  IMAD.U32 R10, RZ, RZ, UR4 ;  /* 0x00000004ff0a7e24 */ /* 0x000fe4000f8e00ff */
[----:B------:R-:W-:Y:S07]  /*11be0*/  LEPC R20, `(.L_x_195) ;  /* 0x000000001014794e */ /* 0x000fee0000000000 */
[----:B-1-3--:R-:W-:Y:S05]  /*11bf0*/  CALL.ABS.NOINC R14 ;  /* 0x000000000e007343 */ /* 0x00afea0003c00000 */
.L_x_195:
        /* <DEDUP_REMOVED lines=23> */
.L_x_196:
[----:B------:R-:W-:Y:S05]  /*11d70*/  WARPSYNC.ALL ;  /* 0x0000000000007948 */ /* 0x000fea0003800000 */
[----:B------:R-:W-:Y:S11]  /*11d80*/  R2UR UR4, R131 ;  /* 0x00000000830472ca */ /* 0x000ff600000e0000 */
[----:B------:R-:W-:Y:S02]  /*11d90*/  @!UPT UIADD3 URZ, UPT, UPT, URZ, URZ, URZ ;  /* 0x000000fffffff290 */ /* 0x000fe4000fffe0ff */
[----:B------:R-:W4:Y:S02]  /*11da0*/  LDTM.x32 R56, tmem[UR4+0x80] ;  /* 0x00008004003879ee */ /* 0x000f2400082c0000 */
[----:B----4-:R-:W-:Y:S01]  /*11db0*/  NOP ;  /* 0x0000000000007918 */ /* 0x010fe20000000000 */
.L_x_194:
[----:B--2---:R-:W-:Y:S01]  /*11dc0*/  SHF.L.U32 R6, R168, 0x10, RZ ;  /* 0x00000010a8067819 */ /* 0x004fe200000006ff */
[----:B------:R-:W-:Y:S01]  /*11dd0*/  FMUL R0, R130, R24 ;  /* 0x0000001882007220 */ /* 0x000fe20000400000 */
[----:B------:R-:W-:Y:S01]  /*11de0*/  LOP3.LUT R8, R168, 0xffff0000, RZ, 0xc0, !PT ;  /* 0xffff0000a8087812 */ /* 0x000fe200078ec0ff */
[----:B------:R-:W-:Y:S01]  /*11df0*/  FMUL R3, R130, R25 ;  /* 0x0000001982037220 */ /* 0x000fe20000400000 */
[----:B------:R-:W-:Y:S01]  /*11e00*/  SHF.L.U32 R7, R169, 0x10, RZ ;  /* 0x00000010a9077819 */ /* 0x000fe200000006ff */
[----:B------:R-:W-:Y:S01]  /*11e10*/  FFMA R0, R133, R6, R0 ;  /* 0x0000000685007223 */ /* 0x000fe20000000000 */
[----:B------:R-:W-:Y:S01]  /*11e20*/  LOP3.LUT R88, R169, 0xffff0000, RZ, 0xc0, !PT ;  /* 0xffff0000a9587812 */ /* 0x000fe200078ec0ff */
[----:B------:R-:W-:Y:S01]  /*11e30*/  FFMA R3, R133, R8, R3 ;  /* 0x0000000885037223 */ /* 0x000fe20000000003 */
[----:B------:R-:W-:Y:S01]  /*11e40*/  SHF.L.U32 R89, R170, 0x10, RZ ;  /* 0x00000010aa597819 */ /* 0x000fe200000006ff */
[----:B------:R-:W-:Y:S01]  /*11e50*/  FMUL R4, R130, R26 ;  /* 0x0000001a82047220 */ /* 0x000fe20000400000 */
[----:B------:R-:W-:Y:S01]  /*11e60*/  LOP3.LUT R90, R170, 0xffff0000, RZ, 0xc0, !PT ;  /* 0xffff0000aa5a7812 */ /* 0x000fe200078ec0ff */
[C---:B------:R-:W-:Y:S01]  /*11e70*/  FMUL R5, R130.reuse, R27 ;  /* 0x0000001b82057220 */ /* 0x040fe20000400000 */
[----:B------:R-:W-:Y:S01]  /*11e80*/  SHF.L.U32 R91, R171, 0x10, RZ ;  /* 0x00000010ab5b7819 */ /* 0x000fe200000006ff */
[----:B------:R-:W-:Y:S01]  /*11e90*/  FFMA R4, R133, R7, R4 ;  /* 0x0000000785047223 */ /* 0x000fe20000000004 */
[----:B------:R-:W-:Y:S01]  /*11ea0*/  LOP3.LUT R92, R171, 0xffff0000, RZ, 0xc0, !PT ;  /* 0xffff0000ab5c7812 */ /* 0x000fe200078ec0ff */
[----:B------:R-:W-:Y:S01]  /*11eb0*/  FFMA R5, R133, R88, R5 ;  /* 0x0000005885057223 */ /* 0x000fe20000000005 */
[----:B------:R-:W-:Y:S01]  /*11ec0*/  ISETP.NE.AND P1, PT, R189, R16, PT ;  /* 0x00000010bd00720c */ /* 0x000fe20003f25270 */
[----:B------:R-:W-:Y:S01]  /*11ed0*/  FMUL R6, R130, R28 ;  /* 0x0000001c82067220 */ /* 0x000fe20000400000 */
[----:B-1----:R-:W-:Y:S01]  /*11ee0*/  SHF.L.U32 R93, R164, 0x10, RZ ;  /* 0x00000010a45d7819 */ /* 0x002fe200000006ff */
[----:B------:R-:W-:Y:S01]  /*11ef0*/  FMUL R7, R130, R29 ;  /* 0x0000001d82077220 */ /* 0x000fe20000400000 */
[----:B------:R-:W-:Y:S01]  /*11f00*/  LOP3.LUT R94, R164, 0xffff0000, RZ, 0xc0, !PT ;  /* 0xffff0000a45e7812 */ /* 0x000fe200078ec0ff */
        /* <DEDUP_REMOVED lines=27> */
[----:B------:R-:W-:Y:S01]  /*120c0*/  F2FP.BF16.F32.PACK_AB R77, R5, R4 ;  /* 0x00000004054d723e */ /* 0x000fe200000010ff */
[C---:B------:R-:W-:Y:S01]  /*120d0*/  FMUL R4, R130.reuse, R34 ;  /* 0x0000002282047220 */ /* 0x040fe20000400000 */
[----:B------:R-:W-:Y:S01]  /*120e0*/  F2FP.BF16.F32.PACK_AB R32, R3, R0 ;  /* 0x000000000320723e */ /* 0x000fe200000010ff */
[C---:B------:R-:W-:Y:S01]  /*120f0*/  FMUL R5, R130.reuse, R35 ;  /* 0x0000002382057220 */ /* 0x040fe20000400000 */
[C---:B------:R-:W-:Y:S01]  /*12100*/  SHF.L.U32 R107, R163.reuse, 0x10, RZ ;  /* 0x00000010a36b7819 */ /* 0x040fe200000006ff */
[C---:B------:R-:W-:Y:S01]  /*12110*/  FMUL R18, R130.reuse, R64 ;  /* 0x0000004082127220 */ /* 0x040fe20000400000 */
[----:B------:R-:W-:Y:S01]  /*12120*/  LOP3.LUT R108, R163, 0xffff0000, RZ, 0xc0, !PT ;  /* 0xffff0000a36c7812 */ /* 0x000fe200078ec0ff */
[C---:B------:R-:W-:Y:S01]  /*12130*/  FMUL R64, R130.reuse, R78 ;  /* 0x0000004e82407220 */ /* 0x040fe20000400000 */
[----:B------:R-:W-:Y:S01]  /*12140*/  F2FP.BF16.F32.PACK_AB R78, R7, R6 ;  /* 0x00000006074e723e */ /* 0x000fe200000010ff */
[----:B------:R-:W-:Y:S01]  /*12150*/  FMUL R19, R130, R65 ;  /* 0x0000004182137220 */ /* 0x000fe20000400000 */
[----:B------:R-:W-:Y:S01]  /*12160*/  SHF.L.U32 R109, R156, 0x10, RZ ;  /* 0x000000109c6d7819 */ /* 0x000fe200000006ff */
[C---:B------:R-:W-:Y:S01]  /*12170*/  FMUL R65, R130.reuse, R79 ;  /* 0x0000004f82417220 */ /* 0x040fe20000400000 */
[----:B------:R-:W-:Y:S01]  /*12180*/  F2FP.BF16.F32.PACK_AB R79, R9, R8 ;  /* 0x00000008094f723e */ /* 0x000fe200000010ff */
        /* <DEDUP_REMOVED lines=10> */
[----:B------:R-:W-:Y:S01]  /*12230*/  FMUL R9, R130, R39 ;  /* 0x0000002782097220 */ /* 0x000fe20000400000 */
[----:B------:R-:W-:Y:S01]  /*12240*/  SHF.L.U32 R115, R159, 0x10, RZ ;  /* 0x000000109f737819 */ /* 0x000fe200000006ff */
[----:B------:R-:W-:Y:S01]  /*12250*/  FFMA R6, R133, R97, R6 ;  /* 0x0000006185067223 */ /* 0x000fe20000000006 */
[----:B------:R-:W-:Y:S01]  /*12260*/  F2FP.BF16.F32.PACK_AB R33, R5, R4 ;  /* 0x000000040521723e */ /* 0x000fe200000010ff */
[----:B------:R-:W-:Y:S01]  /*12270*/  FFMA R7, R133, R98, R7 ;  /* 0x0000006285077223 */ /* 0x000fe20000000007 */
[----:B------:R-:W-:Y:S01]  /*12280*/  LOP3.LUT R116, R159, 0xffff0000, RZ, 0xc0, !PT ;  /* 0xffff00009f747812 */ /* 0x000fe200078ec0ff */
[C---:B------:R-:W-:Y:S01]  /*12290*/  FFMA R8, R133.reuse, R99, R8 ;  /* 0x0000006385087223 */ /* 0x040fe20000000008 */
[C---:B------:R-:W-:Y:S01]  /*122a0*/  SHF.L.U32 R117, R152.reuse, 0x10, RZ ;  /* 0x0000001098757819 */ /* 0x040fe200000006ff */
[----:B------:R-:W-:Y:S01]  /*122b0*/  FFMA R9, R133, R100, R9 ;  /* 0x0000006485097223 */ /* 0x000fe20000000009 */
[----:B------:R-:W-:Y:S01]  /*122c0*/  F2FP.BF16.F32.PACK_AB R34, R7, R6 ;  /* 0x000000060722723e */ /* 0x000fe200000010ff */
[----:B------:R-:W-:Y:S01]  /*122d0*/  @!P1 STS.128 [R188+0x6000], R76 ;  /* 0x0060004cbc009388 */ /* 0x000fe20000000c00 */
[----:B------:R-:W-:Y:S01]  /*122e0*/  LOP3.LUT R118, R152, 0xffff0000, RZ, 0xc0, !PT ;  /* 0xffff000098767812 */ /* 0x000fe200078ec0ff */
[C---:B------:R-:W-:Y:S01]  /*122f0*/  FMUL R0, R130.reuse, R40 ;  /* 0x0000002882007220 */ /* 0x040fe20000400000 */
[----:B------:R-:W-:Y:S01]  /*12300*/  F2FP.BF16.F32.PACK_AB R35, R9, R8 ;  /* 0x000000080923723e */ /* 0x000fe200000010ff */
[C---:B------:R-:W-:Y:S01]  /*12310*/  FMUL R3, R130.reuse, R41 ;  /* 0x0000002982037220 */ /* 0x040fe20000400000 */
[C---:B------:R-:W-:Y:S01]  /*12320*/  SHF.L.U32 R119, R153.reuse, 0x10, RZ ;  /* 0x0000001099777819 */ /* 0x040fe200000006ff */
[----:B------:R-:W-:Y:S01]  /*12330*/  FMUL R4, R130, R42 ;  /* 0x0000002a82047220 */ /* 0x000fe20000400000 */
[----:B------:R-:W-:Y:S01]  /*12340*/  LOP3.LUT R120, R153, 0xffff0000, RZ, 0xc0, !PT ;  /* 0xffff000099787812 */ /* 0x000fe200078ec0ff */
[----:B------:R1:W-:Y:S01]  /*12350*/  @!P1 STS.128 [R198+0x6010], R32 ;  /* 0x00601020c6009388 */ /* 0x0003e20000000c00 */
[----:B------:R-:W-:Y:S01]  /*12360*/  SHF.L.U32 R121, R154, 0x10, RZ ;  /* 0x000000109a797819 */ /* 0x000fe200000006ff */
[----:B------:R-:W-:Y:S01]  /*12370*/  FMUL R5, R130, R43 ;  /* 0x0000002b82057220 */ /* 0x000fe20000400000 */
[----:B------:R-:W-:Y:S01]  /*12380*/  LOP3.LUT R122, R154, 0xffff0000, RZ, 0xc0, !PT ;  /* 0xffff00009a7a7812 */ /* 0x000fe200078ec0ff */
[----:B------:R-:W-:Y:S01]  /*12390*/  FFMA R0, R133, R101, R0 ;  /* 0x0000006585007223 */ /* 0x000fe20000000000 */
[C---:B------:R-:W-:Y:S01]  /*123a0*/  SHF.L.U32 R123, R155.reuse, 0x10, RZ ;  /* 0x000000109b7b7819 */ /* 0x040fe200000006ff */
[----:B------:R-:W-:Y:S01]  /*123b0*/  FMUL R6, R130, R44 ;  /* 0x0000002c82067220 */ /* 0x000fe20000400000 */
[----:B------:R-:W-:Y:S01]  /*123c0*/  LOP3.LUT R124, R155, 0xffff0000, RZ, 0xc0, !PT ;  /* 0xffff00009b7c7812 */ /* 0x000fe200078ec0ff */
[C---:B------:R-:W-:Y:S01]  /*123d0*/  FFMA R3, R133.reuse, R102, R3 ;  /* 0x0000006685037223 */ /* 0x040fe20000000003 */
[----:B------:R-:W-:Y:S01]  /*123e0*/  SHF.L.U32 R125, R148, 0x10, RZ ;  /* 0x00000010947d7819 */ /* 0x000fe200000006ff */
[----:B------:R-:W-:Y:S01]  /*123f0*/  FMUL R7, R130, R45 ;  /* 0x0000002d82077220 */ /* 0x000fe20000400000 */
[----:B------:R-:W-:Y:S01]  /*12400*/  LOP3.LUT R126, R148, 0xffff0000, RZ, 0xc0, !PT ;  /* 0xffff0000947e7812 */ /* 0x000fe200078ec0ff */
[----:B------:R-:W-:Y:S01]  /*12410*/  FFMA R4, R133, R103, R4 ;  /* 0x0000006785047223 */ /* 0x000fe20000000004 */
[----:B------:R-:W-:Y:S01]  /*12420*/  F2FP.BF16.F32.PACK_AB R36, R3, R0 ;  /* 0x000000000324723e */ /* 0x000fe200000010ff */
[C---:B------:R-:W-:Y:S01]  /*12430*/  FMUL R8, R130.reuse, R46 ;  /* 0x0000002e82087220 */ /* 0x040fe20000400000 */
[----:B------:R-:W-:Y:S01]  /*12440*/  SHF.L.U32 R127, R149, 0x10, RZ ;  /* 0x00000010957f7819 */ /* 0x000fe200000006ff */
[----:B------:R-:W-:Y:S01]  /*12450*/  FFMA R5, R133, R104, R5 ;  /* 0x0000006885057223 */ /* 0x000fe20000000005 */
[----:B------:R-:W-:Y:S01]  /*12460*/  LOP3.LUT R128, R149, 0xffff0000, RZ, 0xc0, !PT ;  /* 0xffff000095807812 */ /* 0x000fe200078ec0ff */
[----:B------:R-:W-:Y:S01]  /*12470*/  FMUL R9, R130, R47 ;  /* 0x0000002f82097220 */ /* 0x000fe20000400000 */
[C---:B------:R-:W-:Y:S01]  /*12480*/  SHF.L.U32 R129, R150.reuse, 0x10, RZ ;  /* 0x0000001096817819 */ /* 0x040fe200000006ff */
[----:B------:R-:W-:Y:S01]  /*12490*/  FFMA R6, R133, R105, R6 ;  /* 0x0000006985067223 */ /* 0x000fe20000000006 */
[----:B------:R-:W-:Y:S01]  /*124a0*/  F2FP.BF16.F32.PACK_AB R37, R5, R4 ;  /* 0x000000040525723e */ /* 0x000fe200000010ff */
[C---:B------:R-:W-:Y:S01]  /*124b0*/  FFMA R7, R133.reuse, R106, R7 ;  /* 0x0000006a85077223 */ /* 0x040fe20000000007 */
[----:B------:R-:W-:Y:S01]  /*124c0*/  LOP3.LUT R132, R150, 0xffff0000, RZ, 0xc0, !PT ;  /* 0xffff000096847812 */ /* 0x000fe200078ec0ff */
[----:B------:R-:W-:Y:S01]  /*124d0*/  FFMA R8, R133, R107, R8 ;  /* 0x0000006b85087223 */ /* 0x000fe20000000008 */
[----:B------:R-:W-:Y:S01]  /*124e0*/  SHF.L.U32 R131, R151, 0x10, RZ ;  /* 0x0000001097837819 */ /* 0x000fe200000006ff */
[----:B------:R-:W-:Y:S01]  /*124f0*/  FFMA R9, R133, R108, R9 ;  /* 0x0000006c85097223 */ /* 0x000fe20000000009 */
[----:B------:R-:W-:Y:S01]  /*12500*/  F2FP.BF16.F32.PACK_AB R38, R7, R6 ;  /* 0x000000060726723e */ /* 0x000fe200000010ff */
[C---:B------:R-:W-:Y:S01]  /*12510*/  FMUL R0, R130.reuse, R48 ;  /* 0x0000003082007220 */ /* 0x040fe20000400000 */
[----:B------:R-:W-:Y:S01]  /*12520*/  LOP3.LUT R134, R151, 0xffff0000, RZ, 0xc0, !PT ;  /* 0xffff000097867812 */ /* 0x000fe200078ec0ff */
[C---:B------:R-:W-:Y:S01]  /*12530*/  FMUL R3, R130.reuse, R49 ;  /* 0x0000003182037220 */ /* 0x040fe20000400000 */
[----:B------:R-:W-:Y:S01]  /*12540*/  F2FP.BF16.F32.PACK_AB R39, R9, R8 ;  /* 0x000000080927723e */ /* 0x000fe200000010ff */
[----:B------:R-:W-:Y:S01]  /*12550*/  FMUL R4, R130, R50 ;  /* 0x0000003282047220 */ /* 0x000fe20000400000 */
[----:B------:R-:W-:Y:S01]  /*12560*/  SHF.L.U32 R135, R140, 0x10, RZ ;  /* 0x000000108c877819 */ /* 0x000fe200000006ff */
[----:B------:R-:W-:Y:S01]  /*12570*/  FMUL R5, R130, R51 ;  /* 0x0000003382057220 */ /* 0x000fe20000400000 */
[----:B------:R-:W-:Y:S01]  /*12580*/  LOP3.LUT R136, R140, 0xffff0000, RZ, 0xc0, !PT ;  /* 0xffff00008c887812 */ /* 0x000fe200078ec0ff */
[----:B------:R-:W-:Y:S01]  /*12590*/  FFMA R0, R133, R109, R0 ;  /* 0x0000006d85007223 */ /* 0x000fe20000000000 */
[C---:B------:R-:W-:Y:S01]  /*125a0*/  SHF.L.U32 R137, R141.reuse, 0x10, RZ ;  /* 0x000000108d897819 */ /* 0x040fe200000006ff */
[----:B------:R-:W-:Y:S01]  /*125b0*/  FMUL R6, R130, R52 ;  /* 0x0000003482067220 */ /* 0x000fe20000400000 */
[----:B------:R-:W-:Y:S01]  /*125c0*/  LOP3.LUT R138, R141, 0xffff0000, RZ, 0xc0, !PT ;  /* 0xffff00008d8a7812 */ /* 0x000fe200078ec0ff */
[----:B------:R2:W-:Y:S01]  /*125d0*/  @!P1 STS.128 [R196+0x6020], R36 ;  /* 0x00602024c4009388 */ /* 0x0005e20000000c00 */
[C---:B------:R-:W-:Y:S01]  /*125e0*/  FFMA R3, R133.reuse, R110, R3 ;  /* 0x0000006e85037223 */ /* 0x040fe20000000003 */
[C---:B------:R-:W-:Y:S01]  /*125f0*/  SHF.L.U32 R139, R142.reuse, 0x10, RZ ;  /* 0x000000108e8b7819 */ /* 0x040fe200000006ff */
[C---:B------:R-:W-:Y:S01]  /*12600*/  FFMA R4, R133.reuse, R111, R4 ;  /* 0x0000006f85047223 */ /* 0x040fe20000000004 */
[C---:B------:R-:W-:Y:S01]  /*12610*/  FFMA R5, R133.reuse, R112, R5 ;  /* 0x0000007085057223 */ /* 0x040fe20000000005 */
[----:B------:R-:W-:Y:S01]  /*12620*/  LOP3.LUT R140, R142, 0xffff0000, RZ, 0xc0, !PT ;  /* 0xffff00008e8c7812 */ /* 0x000fe200078ec0ff */
[----:B------:R-:W-:Y:S01]  /*12630*/  FFMA R6, R133, R113, R6 ;  /* 0x0000007185067223 */ /* 0x000fe20000000006 */
[----:B-1----:R-:W-:Y:S01]  /*12640*/  F2FP.BF16.F32.PACK_AB R32, R3, R0 ;  /* 0x000000000320723e */ /* 0x002fe200000010ff */
[C---:B------:R-:W-:Y:S01]  /*12650*/  FMUL R7, R130.reuse, R53 ;  /* 0x0000003582077220 */ /* 0x040fe20000400000 */
[----:B------:R-:W-:Y:S01]  /*12660*/  F2FP.BF16.F32.PACK_AB R33, R5, R4 ;  /* 0x000000040521723e */ /* 0x000fe200000010ff */
[C---:B------:R-:W-:Y:S01]  /*12670*/  FMUL R8, R130.reuse, R54 ;  /* 0x0000003682087220 */ /* 0x040fe20000400000 */
[C---:B------:R-:W-:Y:S01]  /*12680*/  FMUL R9, R130.reuse, R55 ;  /* 0x0000003782097220 */ /* 0x040fe20000400000 */
[----:B------:R-:W-:Y:S01]  /*12690*/  FFMA R7, R133, R114, R7 ;  /* 0x0000007285077223 */ /* 0x000fe20000000007 */
[C---:B------:R-:W-:Y:S01]  /*126a0*/  FMUL R10, R130.reuse, R56 ;  /* 0x00000038820a7220 */ /* 0x040fe20000400000 */
[----:B------:R-:W-:Y:S01]  /*126b0*/  SHF.L.U32 R141, R143, 0x10, RZ ;  /* 0x000000108f8d7819 */ /* 0x000fe200000006ff */
[C---:B------:R-:W-:Y:S01]  /*126c0*/  FFMA R8, R133.reuse, R115, R8 ;  /* 0x0000007385087223 */ /* 0x040fe20000000008 */
[----:B------:R-:W-:Y:S01]  /*126d0*/  FFMA R9, R133, R116, R9 ;  /* 0x0000007485097223 */ /* 0x000fe20000000009 */
[----:B------:R-:W-:Y:S01]  /*126e0*/  F2FP.BF16.F32.PACK_AB R34, R7, R6 ;  /* 0x000000060722723e */ /* 0x000fe200000010ff */
[----:B------:R-:W-:Y:S01]  /*126f0*/  FFMA R10, R133, R117, R10 ;  /* 0x00000075850a7223 */ /* 0x000fe2000000000a */
[C---:B------:R-:W-:Y:S01]  /*12700*/  FMUL R11, R130.reuse, R57 ;  /* 0x00000039820b7220 */ /* 0x040fe20000400000 */
[----:B------:R-:W-:Y:S01]  /*12710*/  LOP3.LUT R142, R143, 0xffff0000, RZ, 0xc0, !PT ;  /* 0xffff00008f8e7812 */ /* 0x000fe200078ec0ff */
[C---:B------:R-:W-:Y:S01]  /*12720*/  FMUL R12, R130.reuse, R58 ;  /* 0x0000003a820c7220 */ /* 0x040fe20000400000 */
[----:B------:R-:W-:Y:S01]  /*12730*/  F2FP.BF16.F32.PACK_AB R35, R9, R8 ;  /* 0x000000080923723e */ /* 0x000fe200000010ff */
[----:B------:R-:W-:Y:S01]  /*12740*/  FFMA R11, R133, R118, R11 ;  /* 0x00000076850b7223 */ /* 0x000fe2000000000b */
[C---:B------:R-:W-:Y:S01]  /*12750*/  FMUL R13, R130.reuse, R59 ;  /* 0x0000003b820d7220 */ /* 0x040fe20000400000 */
[C---:B------:R-:W-:Y:S01]  /*12760*/  FMUL R14, R130.reuse, R60 ;  /* 0x0000003c820e7220 */ /* 0x040fe20000400000 */
[----:B------:R-:W-:Y:S01]  /*12770*/  FMUL R15, R130, R61 ;  /* 0x0000003d820f7220 */ /* 0x000fe20000400000 */
[----:B------:R2:W-:Y:S01]  /*12780*/  @!P1 STS.128 [R195+0x6010], R32 ;  /* 0x00601020c3009388 */ /* 0x0005e20000000c00 */
[----:B------:R-:W-:Y:S01]  /*12790*/  F2FP.BF16.F32.PACK_AB R4, R11, R10 ;  /* 0x0000000a0b04723e */ /* 0x000fe200000010ff */
[C---:B------:R-:W-:Y:S01]  /*127a0*/  FFMA R12, R133.reuse, R119, R12 ;  /* 0x00000077850c7223 */ /* 0x040fe2000000000c */
[C---:B------:R-:W-:Y:S01]  /*127b0*/  SHF.L.U32 R25, R144.reuse, 0x10, RZ ;  /* 0x0000001090197819 */ /* 0x040fe200000006ff */
[C---:B------:R-:W-:Y:S01]  /*127c0*/  FFMA R13, R133.reuse, R120, R13 ;  /* 0x00000078850d7223 */ /* 0x040fe2000000000d */
[C---:B------:R-:W-:Y:S01]  /*127d0*/  FFMA R14, R133.reuse, R121, R14 ;  /* 0x00000079850e7223 */ /* 0x040fe2000000000e */
[----:B------:R-:W-:Y:S01]  /*127e0*/  LOP3.LUT R24, R144, 0xffff0000, RZ, 0xc0, !PT ;  /* 0xffff000090187812 */ /* 0x000fe200078ec0ff */
[C---:B------:R-:W-:Y:S01]  /*127f0*/  FFMA R15, R133.reuse, R122, R15 ;  /* 0x0000007a850f7223 */ /* 0x040fe2000000000f */
[C---:B------:R-:W-:Y:S01]  /*12800*/  FFMA R16, R133.reuse, R123, R16 ;  /* 0x0000007b85107223 */ /* 0x040fe20000000010 */
[C---:B------:R-:W-:Y:S01]  /*12810*/  FMUL R20, R130.reuse, R66 ;  /* 0x0000004282147220 */ /* 0x040fe20000400000 */
        /* <DEDUP_REMOVED lines=8> */
[----:B------:R-:W-:Y:S01]  /*128a0*/  FFMA R21, R133, R128, R21 ;  /* 0x0000008085157223 */ /* 0x000fe20000000015 */
[C---:B------:R-:W-:Y:S01]  /*128b0*/  FMUL R57, R130.reuse, R71 ;  /* 0x0000004782397220 */ /* 0x040fe20000400000 */
[----:B------:R-:W-:Y:S01]  /*128c0*/  F2FP.BF16.F32.PACK_AB R5, R13, R12 ;  /* 0x0000000c0d05723e */ /* 0x000fe200000010ff */
[----:B------:R-:W-:Y:S01]  /*128d0*/  FFMA R22, R133, R129, R22 ;  /* 0x0000008185167223 */ /* 0x000fe20000000016 */
[----:B------:R-:W-:Y:S01]  /*128e0*/  F2FP.BF16.F32.PACK_AB R6, R15, R14 ;  /* 0x0000000e0f06723e */ /* 0x000fe200000010ff */
[C---:B------:R-:W-:Y:S01]  /*128f0*/  FMUL R58, R130.reuse, R72 ;  /* 0x00000048823a7220 */ /* 0x040fe20000400000 */
[----:B------:R-:W-:Y:S01]  /*12900*/  F2FP.BF16.F32.PACK_AB R7, R17, R16 ;  /* 0x000000101107723e */ /* 0x000fe200000010ff */
[C---:B------:R-:W-:Y:S01]  /*12910*/  FFMA R23, R133.reuse, R132, R23 ;  /* 0x0000008485177223 */ /* 0x040fe20000000017 */
[C---:B------:R-:W-:Y:S01]  /*12920*/  FMUL R59, R130.reuse, R73 ;  /* 0x00000049823b7220 */ /* 0x040fe20000400000 */
[----:B------:R-:W-:Y:S01]  /*12930*/  FFMA R56, R133, R131, R56 ;  /* 0x0000008385387223 */ /* 0x000fe20000000038 */
[C---:B------:R-:W-:Y:S01]  /*12940*/  FMUL R60, R130.reuse, R74 ;  /* 0x0000004a823c7220 */ /* 0x040fe20000400000 */
[----:B------:R2:W-:Y:S01]  /*12950*/  @!P1 STS.128 [R188+0x7000], R4 ;  /* 0x00700004bc009388 */ /* 0x0005e20000000c00 */
[----:B------:R-:W-:Y:S01]  /*12960*/  F2FP.BF16.F32.PACK_AB R8, R19, R18 ;  /* 0x000000121308723e */ /* 0x000fe200000010ff */
[C---:B------:R-:W-:Y:S01]  /*12970*/  FFMA R57, R133.reuse, R134, R57 ;  /* 0x0000008685397223 */ /* 0x040fe20000000039 */
[C---:B------:R-:W-:Y:S01]  /*12980*/  FMUL R61, R130.reuse, R75 ;  /* 0x0000004b823d7220 */ /* 0x040fe20000400000 */
[C---:B------:R-:W-:Y:S01]  /*12990*/  FFMA R58, R133.reuse, R135, R58 ;  /* 0x00000087853a7223 */ /* 0x040fe2000000003a */
[C---:B------:R-:W-:Y:S01]  /*129a0*/  FFMA R59, R133.reuse, R136, R59 ;  /* 0x00000088853b7223 */ /* 0x040fe2000000003b */
[C---:B------:R-:W-:Y:S01]  /*129b0*/  FFMA R60, R133.reuse, R137, R60 ;  /* 0x00000089853c7223 */ /* 0x040fe2000000003c */
[----:B------:R-:W-:Y:S01]  /*129c0*/  FFMA R61, R133, R138, R61 ;  /* 0x0000008a853d7223 */ /* 0x000fe2000000003d */
[----:B------:R-:W-:Y:S01]  /*129d0*/  F2FP.BF16.F32.PACK_AB R9, R21, R20 ;  /* 0x000000141509723e */ /* 0x000fe200000010ff */
[----:B------:R-:W-:Y:S01]  /*129e0*/  FFMA R62, R133, R139, R62 ;  /* 0x0000008b853e7223 */ /* 0x000fe2000000003e */
[----:B------:R-:W-:Y:S01]  /*129f0*/  F2FP.BF16.F32.PACK_AB R10, R23, R22 ;  /* 0x00000016170a723e */ /* 0x000fe200000010ff */
[C---:B------:R-:W-:Y:S01]  /*12a00*/  FMUL R66, R130.reuse, R80 ;  /* 0x0000005082427220 */ /* 0x040fe20000400000 */
[----:B------:R-:W-:Y:S01]  /*12a10*/  F2FP.BF16.F32.PACK_AB R11, R57, R56 ;  /* 0x00000038390b723e */ /* 0x000fe200000010ff */
[----:B------:R-:W-:Y:S01]  /*12a20*/  FFMA R63, R133, R140, R63 ;  /* 0x0000008c853f7223 */ /* 0x000fe2000000003f */
[C---:B------:R-:W-:Y:S01]  /*12a30*/  FMUL R67, R130.reuse, R81 ;  /* 0x0000005182437220 */ /* 0x040fe20000400000 */
[----:B------:R-:W-:Y:S01]  /*12a40*/  SHF.L.U32 R27, R145, 0x10, RZ ;  /* 0x00000010911b7819 */ /* 0x000fe200000006ff */
[----:B------:R-:W-:Y:S01]  /*12a50*/  FFMA R64, R133, R141, R64 ;  /* 0x0000008d85407223 */ /* 0x000fe20000000040 */
[----:B------:R2:W-:Y:S01]  /*12a60*/  @!P1 STS.128 [R198+0x7010], R8 ;  /* 0x00701008c6009388 */ /* 0x0005e20000000c00 */
[C---:B------:R-:W-:Y:S01]  /*12a70*/  FMUL R68, R130.reuse, R82 ;  /* 0x0000005282447220 */ /* 0x040fe20000400000 */
[----:B------:R-:W-:Y:S01]  /*12a80*/  LOP3.LUT R26, R145, 0xffff0000, RZ, 0xc0, !PT ;  /* 0xffff0000911a7812 */ /* 0x000fe200078ec0ff */
[C---:B------:R-:W-:Y:S01]  /*12a90*/  FFMA R65, R133.reuse, R142, R65 ;  /* 0x0000008e85417223 */ /* 0x040fe20000000041 */
[----:B------:R-:W-:Y:S01]  /*12aa0*/  FMUL R69, R130, R83 ;  /* 0x0000005382457220 */ /* 0x000fe20000400000 */
[----:B------:R-:W-:Y:S01]  /*12ab0*/  SHF.L.U32 R29, R146, 0x10, RZ ;  /* 0x00000010921d7819 */ /* 0x000fe200000006ff */
[C---:B------:R-:W-:Y:S01]  /*12ac0*/  FFMA R66, R133.reuse, R25, R66 ;  /* 0x0000001985427223 */ /* 0x040fe20000000042 */
[----:B------:R-:W-:Y:S01]  /*12ad0*/  FMUL R70, R130, R84 ;  /* 0x0000005482467220 */ /* 0x000fe20000400000 */
[----:B------:R-:W-:Y:S01]  /*12ae0*/  LOP3.LUT R28, R146, 0xffff0000, RZ, 0xc0, !PT ;  /* 0xffff0000921c7812 */ /* 0x000fe200078ec0ff */
[----:B------:R-:W-:Y:S01]  /*12af0*/  FFMA R67, R133, R24, R67 ;  /* 0x0000001885437223 */ /* 0x000fe20000000043 */
[C---:B------:R-:W-:Y:S01]  /*12b00*/  FMUL R71, R130.reuse, R85 ;  /* 0x0000005582477220 */ /* 0x040fe20000400000 */
[----:B------:R-:W-:Y:S01]  /*12b10*/  SHF.L.U32 R31, R147, 0x10, RZ ;  /* 0x00000010931f7819 */ /* 0x000fe200000006ff */
[----:B------:R-:W-:Y:S01]  /*12b20*/  FFMA R68, R133, R27, R68 ;  /* 0x0000001b85447223 */ /* 0x000fe20000000044 */
[C---:B------:R-:W-:Y:S01]  /*12b30*/  FMUL R72, R130.reuse, R86 ;  /* 0x0000005682487220 */ /* 0x040fe20000400000 */
[----:B------:R-:W-:Y:S01]  /*12b40*/  LOP3.LUT R30, R147, 0xffff0000, RZ, 0xc0, !PT ;  /* 0xffff0000931e7812 */ /* 0x000fe200078ec0ff */
[----:B------:R-:W-:Y:S01]  /*12b50*/  FFMA R69, R133, R26, R69 ;  /* 0x0000001a85457223 */ /* 0x000fe20000000045 */
        /* <DEDUP_REMOVED lines=13> */
[----:B------:R-:W-:Y:S02]  /*12c30*/  F2FP.BF16.F32.PACK_AB R19, R73, R72 ;  /* 0x000000484913723e */ /* 0x000fe400000010ff */
[----:B------:R-:W-:Y:S03]  /*12c40*/  ISETP.NE.AND P0, PT, R189, RZ, PT ;  /* 0x000000ffbd00720c */ /* 0x000fe60003f05270 */
[----:B------:R2:W-:Y:S01]  /*12c50*/  @!P1 STS.128 [R195+0x7010], R16 ;  /* 0x00701010c3009388 */ /* 0x0005e20000000c00 */
[----:B------:R-:W-:Y:S01]  /*12c60*/  @!PT LDS RZ, [RZ] ;  /* 0x00000000fffff984 */ /* 0x000fe20000000800 */
[----:B------:R-:W-:Y:S01]  /*12c70*/  @!PT LDS RZ, [RZ] ;  /* 0x00000000fffff984 */ /* 0x000fe20000000800 */
[----:B------:R-:W-:Y:S01]  /*12c80*/  @!PT LDS RZ, [RZ] ;  /* 0x00000000fffff984 */ /* 0x000fe20000000800 */
[----:B------:R-:W-:Y:S01]  /*12c90*/  @!PT LDS RZ, [RZ] ;  /* 0x00000000fffff984 */ /* 0x000fe20000000800 */
[----:B------:R1:W-:Y:S07]  /*12ca0*/  MEMBAR.ALL.CTA ;  /* 0x0000000000007992 */ /* 0x0003ee0000008000 */
[----:B-1----:R-:W1:Y:S01]  /*12cb0*/  FENCE.VIEW.ASYNC.S ;  /* 0x00000000000073c6 */ /* 0x002e620000000000 */
[----:B------:R-:W-:Y:S05]  /*12cc0*/  WARPSYNC.ALL ;  /* 0x0000000000007948 */ /* 0x000fea0003800000 */
[----:B------:R-:W-:Y:S01]  /*12cd0*/  BSSY.RECONVERGENT B0, `(.L_x_197) ;  /* 0x0000011000007945 */ /* 0x000fe20003800200 */
        /* <DEDUP_REMOVED lines=16> */
.L_x_198:
[----:B------:R-:W-:Y:S05]  /*12de0*/  BSYNC.RECONVERGENT B0 ;  /* 0x0000000000007941 */ /* 0x000fea0003800200 */
.L_x_197:
[----:B------:R-:W-:Y:S01]  /*12df0*/  BAR.SYNC.DEFER_BLOCKING 0x1, 0x80 ;  /* 0x0042000000007b1d */ /* 0x000fe20000010000 */
[----:B------:R-:W-:Y:S09]  /*12e00*/  UISETP.NE.AND UP0, UPT, UR53, -0x8, UPT ;  /* 0xfffffff83500788c */ /* 0x000ff2000bf05270 */
[----:B------:R-:W-:Y:S05]  /*12e10*/  BRA.U !UP0, `(.L_x_199) ;  /* 0x0000000108247547 */ /* 0x000fea000b800000 */
[----:B------:R-:W-:Y:S01]  /*12e20*/  ISETP.NE.AND P0, PT, R194, RZ, PT ;  /* 0x000000ffc200720c */ /* 0x000fe20003f05270 */
[----:B------:R-:W-:Y:S01]  /*12e30*/  IMAD.U32 R0, RZ, RZ, UR47 ;  /* 0x0000002fff007e24 */ /* 0x000fe2000f8e00ff */
[----:B------:R-:W-:Y:S04]  /*12e40*/  UIADD3 UR4, UPT, UPT, UR47, 0x1, URZ ;  /* 0x000000012f047890 */ /* 0x000fe8000fffe0ff */
[----:B------:R-:W-:Y:S04]  /*12e50*/  UISETP.NE.AND UP0, UPT, UR4, 0x4, UPT ;  /* 0x000000040400788c */ /* 0x000fe8000bf05270 */
[----:B------:R-:W-:Y:S03]  /*12e60*/  USEL UR47, UR4, URZ, UP0 ;  /* 0x000000ff042f7287 */ /* 0x000fe60008000000 */
[----:B------:R-:W-:Y:S05]  /*12e70*/  @P0 LEA R0, R0, UR45, 0x3 ;  /* 0x0000002d00000c11 */ /* 0x000fea000f8e18ff */
[----:B------:R-:W-:Y:S05]  /*12e80*/  @P0 VIADD R3, R0, 0x100 ;  /* 0x0000010000030836 */ /* 0x000fea0000000000 */
[----:B------:R-:W-:Y:S04]  /*12e90*/  @P0 PRMT R3, R200, 0x654, R3 ;  /* 0x00000654c8030816 */ /* 0x000fe80000000003 */
[----:B------:R1:W-:Y:S03]  /*12ea0*/  @P0 SYNCS.ARRIVE.TRANS64.RED.A1T0 RZ, [R3+URZ], RZ ;  /* 0x000000ff03ff09a7 */ /* 0x0003e600081004ff */
.L_x_199:
[----:B------:R-:W-:Y:S01]  /*12eb0*/  R2UR UR6, R193 ;  /* 0x00000000c10672ca */ /* 0x000fe200000e0000 */
[----:B------:R-:W-:Y:S01]  /*12ec0*/  UIADD3 UR53, UPT, UPT, UR53, 0x8, URZ ;  /* 0x0000000835357890 */ /* 0x000fe2000fffe0ff */
[----:B------:R-:W-:Y:S01]  /*12ed0*/  R2UR UR5, R178 ;  /* 0x00000000b20572ca */ /* 0x000fe200000e0000 */
[----:B------:R-:W-:Y:S01]  /*12ee0*/  ULOP3.LUT UR43, UR43, 0x1, URZ, 0x3c, !UPT ;  /* 0x000000012b2b7892 */ /* 0x000fe2000f8e3cff */
[----:B------:R-:W-:Y:S02]  /*12ef0*/  R2UR UR4, R179 ;  /* 0x00000000b30472ca */ /* 0x000fe400000e0000 */
[----:B------:R-:W-:Y:S02]  /*12f00*/  R2UR UR44, R192 ;  /* 0x00000000c02c72ca */ /* 0x000fe400000e0000 */
[C---:B------:R-:W-:Y:S04]  /*12f10*/  ISETP.NE.AND P0, PT, R183.reuse, 0x2, PT ;  /* 0x00000002b700780c */ /* 0x040fe80003f05270 */
[----:B-1----:R-:W-:Y:S01]  /*12f20*/  SEL R3, RZ, 0x1, P0 ;  /* 0x00000001ff037807 */ /* 0x002fe20000000000 */
[----:B------:R-:W-:Y:S01]  /*12f30*/  UISETP.NE.AND UP0, UPT, UR6, URZ, UPT ;  /* 0x000000ff0600728c */ /* 0x000fe2000bf05270 */
[----:B------:R-:W-:Y:S01]  /*12f40*/  SEL R183, R183, RZ, P0 ;  /* 0x000000ffb7b77207 */ /* 0x000fe20000000000 */
[----:B------:R-:W-:Y:S01]  /*12f50*/  UIADD3 UR24, UPT, UPT, UR36, UR5, URZ ;  /* 0x0000000524187290 */ /* 0x000fe2000fffe0ff */
[----:B------:R-:W-:Y:S01]  /*12f60*/  LOP3.LUT R186, R186, R3, RZ, 0x3c, !PT ;  /* 0x00000003baba7212 */ /* 0x000fe200078e3cff */
[----:B------:R-:W-:Y:S05]  /*12f70*/  UIADD3 UR27, UPT, UPT, UR37, UR4, URZ ;  /* 0x00000004251b7290 */ /* 0x000fea000fffe0ff */
[----:B------:R-:W-:Y:S07]  /*12f80*/  BRA.U UP0, `(.L_x_200) ;  /* 0xffffff3d00007547 */ /* 0x000fee000b83ffff */
[----:B------:R-:W-:Y:S01]  /*12f90*/  R2UR UR4, R180 ;  /* 0x00000000b40472ca */ /* 0x000fe200000e0000 */
[----:B------:R-:W-:-:S12]  /*12fa0*/  SYNCS.ARRIVE.TRANS64.A1T0 RZ, [UR45+0x180], RZ ;  /* 0x000180ffffff79a7 */ /* 0x000fd8000810002d */
[----:B------:R-:W-:-:S09]  /*12fb0*/  UISETP.NE.AND UP0, UPT, UR4, URZ, UPT ;  /* 0x000000ff0400728c */ /* 0x000fd2000bf05270 */
[----:B------:R-:W-:Y:S05]  /*12fc0*/  BRA.U !UP0, `(.L_x_201) ;  /* 0x0000000108487547 */ /* 0x000fea000b800000 */
[----:B------:R-:W1:Y:S02]  /*12fd0*/  LDCU.64 UR4, c[0x0][0xc90] ;  /* 0x00019200ff0477ac */ /* 0x000e640008000a00 */
[----:B-1----:R-:W-:-:S04]  /*12fe0*/  UISETP.NE.U32.AND UP0, UPT, UR4, URZ, UPT ;  /* 0x000000ff0400728c */ /* 0x002fc8000bf05070 */
[----:B------:R-:W-:-:S09]  /*12ff0*/  UISETP.NE.AND.EX UP0, UPT, UR5, URZ, UPT, UP0 ;  /* 0x000000ff0500728c */ /* 0x000fd2000bf05300 */
[----:B------:R-:W-:Y:S05]  /*13000*/  BRA.U UP0, `(.L_x_202) ;  /* 0x00000001000c7547 */ /* 0x000fea000b800000 */
[----:B------:R-:W-:-:S13]  /*13010*/  FSETP.NEU.AND P0, PT, R133, RZ, PT ;  /* 0x000000ff8500720b */ /* 0x000fda0003f0d000 */
[----:B------:R-:W-:Y:S05]  /*13020*/  @!P0 EXIT ;  /* 0x000000000000894d */ /* 0x000fea0003800000 */
[----:B------:R-:W-:Y:S05]  /*13030*/  BRA `(.L_x_201) ;  /* 0x00000000002c7947 */ /* 0x000fea0003800000 */
.L_x_202:
[----:B------:R-:W-:Y:S01]  /*13040*/  ISETP.NE.AND P0, PT, R182, RZ, PT ;  /* 0x000000ffb600720c */ /* 0x000fe20003f05270 */
[----:B------:R-:W-:-:S12]  /*13050*/  BSSY.RECONVERGENT B0, `(.L_x_201) ;  /* 0x0000009000007945 */ /* 0x000fd80003800200 */
[----:B------:R-:W-:Y:S05]  /*13060*/  @P0 BRA `(.L_x_203) ;  /* 0x0000000000140947 */ /* 0x000fea0003800000 */
[----:B------:R-:W1:Y:S02]  /*13070*/  LDCU.64 UR4, c[0x0][0xc88] ;  /* 0x00019100ff0477ac */ /* 0x000e640008000a00 */
[----:B-1----:R-:W-:-:S04]  /*13080*/  ISETP.NE.U32.AND P0, PT, RZ, UR4, PT ;  /* 0x00000004ff007c0c */ /* 0x002fc8000bf05070 */
[----:B------:R-:W-:-:S13]  /*13090*/  ISETP.NE.AND.EX P0, PT, RZ, UR5, PT, P0 ;  /* 0x00000005ff007c0c */ /* 0x000fda000bf05300 */
[----:B------:R-:W-:Y:S05]  /*130a0*/  @!P0 EXIT ;  /* 0x000000000000894d */ /* 0x000fea0003800000 */
[----:B------:R-:W-:Y:S05]  /*130b0*/  BRA `(.L_x_204) ;  /* 0x0000000000087947 */ /* 0x000fea0003800000 */
.L_x_203:
[----:B------:R-:W-:-:S13]  /*130c0*/  FSETP.NEU.AND P0, PT, R133, RZ, PT ;  /* 0x000000ff8500720b */ /* 0x000fda0003f0d000 */
[----:B------:R-:W-:Y:S05]  /*130d0*/  @!P0 EXIT ;  /* 0x000000000000894d */ /* 0x000fea0003800000 */
.L_x_204:
[----:B------:R-:W-:Y:S05]  /*130e0*/  BSYNC.RECONVERGENT B0 ;  /* 0x0000000000007941 */ /* 0x000fea0003800200 */
.L_x_201:
[----:B------:R-:W1:Y:S01]  /*130f0*/  S2UR UR5, SR_CgaCtaId ;  /* 0x00000000000579c3 */ /* 0x000e620000008800 */
[----:B------:R-:W-:Y:S01]  /*13100*/  ULEA UR4, UR47, UR45, 0x3 ;  /* 0x0000002d2f047291 */ /* 0x000fe2000f8e18ff */
[----:B------:R-:W-:-:S04]  /*13110*/  DEPBAR.LE SB0, 0x0 ;  /* 0x000080000000791a */ /* 0x000fc80000000000 */
[----:B------:R-:W-:-:S04]  /*13120*/  UIADD3 UR4, UPT, UPT, UR4, 0x100, URZ ;  /* 0x0000010004047890 */ /* 0x000fc8000fffe0ff */
[----:B-1----:R-:W-:-:S09]  /*13130*/  UPRMT UR4, UR5, 0x654, UR4 ;  /* 0x0000065405047896 */ /* 0x002fd20008000004 */
[----:B------:R-:W-:Y:S01]  /*13140*/  SYNCS.ARRIVE.TRANS64.RED.A1T0 RZ, [UR4], RZ ;  /* 0x000000ffffff79a7 */ /* 0x000fe20008100404 */
[----:B------:R-:W-:Y:S05]  /*13150*/  EXIT ;  /* 0x000000000000794d */ /* 0x000fea0003800000 */
.L_x_25:
[----:B-1----:R1:W3:Y:S02]  /*13160*/  SYNCS.PHASECHK.TRANS64.TRYWAIT P0, [R0+URZ+0x170], R3 ;  /* 0x00017003000075a7 */ /* 0x0022e400080011ff */
[----:B---3--:R-:W-:Y:S05]  /*13170*/  @!P0 NANOSLEEP.SYNCS 0x989680 ;  /* 0x009896800000895d */ /* 0x008fea0003900000 */
[----:B------:R-:W3:Y:S02]  /*13180*/  @!P0 SYNCS.PHASECHK.TRANS64 P0, [R0+URZ+0x170], R3 ;  /* 0x00017003000085a7 */ /* 0x000ee400080010ff */
[----:B---3--:R-:W-:Y:S05]  /*13190*/  @!P0 BRA `(.L_x_25) ;  /* 0xfffffffc00f08947 */ /* 0x008fea000383ffff */
[----:B------:R-:W-:Y:S05]  /*131a0*/  BRA `(.L_x_205) ;  /* 0xfffffee800807947 */ /* 0x000fea000383ffff */
.L_x_28:
[----:B-1----:R-:W-:-:S07]  /*131b0*/  MOV R0, UR41 ;  /* 0x0000002900007c02 */ /* 0x002fce0008000f00 */
.L_x_206:
[----:B-1----:R1:W3:Y:S02]  /*131c0*/  SYNCS.PHASECHK.TRANS64.TRYWAIT P0, [R0+URZ+0x70], R3 ;  /* 0x00007003000075a7 */ /* 0x0022e400080011ff */
[----:B---3--:R-:W-:Y:S05]  /*131d0*/  @!P0 NANOSLEEP.SYNCS 0x989680 ;  /* 0x009896800000895d */ /* 0x008fea0003900000 */
[----:B------:R-:W3:Y:S02]  /*131e0*/  @!P0 SYNCS.PHASECHK.TRANS64 P0, [R0+URZ+0x70], R3 ;  /* 0x00007003000085a7 */ /* 0x000ee400080010ff */
[----:B---3--:R-:W-:Y:S05]  /*131f0*/  @!P0 BRA `(.L_x_206) ;  /* 0xfffffffc00f08947 */ /* 0x008fea000383ffff */
[----:B------:R-:W-:Y:S05]  /*13200*/  BRA `(.L_x_27) ;  /* 0xfffffee800c47947 */ /* 0x000fea000383ffff */
.L_x_37:
[----:B-1----:R-:W-:-:S07]  /*13210*/  MOV R0, UR41 ;  /* 0x0000002900007c02 */ /* 0x002fce0008000f00 */
.L_x_207:
[----:B-1----:R1:W2:Y:S02]  /*13220*/  SYNCS.PHASECHK.TRANS64.TRYWAIT P0, [R0+URZ+0x70], R3 ;  /* 0x00007003000075a7 */ /* 0x0022a400080011ff */
[----:B--2---:R-:W-:Y:S05]  /*13230*/  @!P0 NANOSLEEP.SYNCS 0x989680 ;  /* 0x009896800000895d */ /* 0x004fea0003900000 */
[----:B------:R-:W2:Y:S02]  /*13240*/  @!P0 SYNCS.PHASECHK.TRANS64 P0, [R0+URZ+0x70], R3 ;  /* 0x00007003000085a7 */ /* 0x000ea400080010ff */
[----:B--2---:R-:W-:Y:S05]  /*13250*/  @!P0 BRA `(.L_x_207) ;  /* 0xfffffffc00f08947 */ /* 0x004fea000383ffff */
[----:B------:R-:W-:Y:S05]  /*13260*/  BRA `(.L_x_36) ;  /* 0xfffffeec00d47947 */ /* 0x000fea000383ffff */
.L_x_44:
[----:B-1----:R1:W4:Y:S02]  /*13270*/  SYNCS.PHASECHK.TRANS64.TRYWAIT P0, [R3+URZ+0x130], R0 ;  /* 0x00013000030075a7 */ /* 0x00232400080011ff */
[----:B----4-:R-:W-:Y:S05]  /*13280*/  @!P0 NANOSLEEP.SYNCS 0x989680 ;  /* 0x009896800000895d */ /* 0x010fea0003900000 */
[----:B------:R-:W4:Y:S02]  /*13290*/  @!P0 SYNCS.PHASECHK.TRANS64 P0, [R3+URZ+0x130], R0 ;  /* 0x00013000030085a7 */ /* 0x000f2400080010ff */
[----:B----4-:R-:W-:Y:S05]  /*132a0*/  @!P0 BRA `(.L_x_44) ;  /* 0xfffffffc00f08947 */ /* 0x010fea000383ffff */
[----:B------:R-:W-:Y:S05]  /*132b0*/  BRA `(.L_x_208) ;  /* 0xfffffef000c47947 */ /* 0x000fea000383ffff */
.L_x_48:
[----:B-1----:R-:W-:-:S07]  /*132c0*/  MOV R0, UR4 ;  /* 0x0000000400007c02 */ /* 0x002fce0008000f00 */
.L_x_209:
[----:B-1----:R1:W2:Y:S02]  /*132d0*/  SYNCS.PHASECHK.TRANS64.TRYWAIT P0, [R0+URZ], R3 ;  /* 0x00000003000075a7 */ /* 0x0022a400080011ff */
[----:B--2---:R-:W-:Y:S05]  /*132e0*/  @!P0 NANOSLEEP.SYNCS 0x989680 ;  /* 0x009896800000895d */ /* 0x004fea0003900000 */
[----:B------:R-:W2:Y:S02]  /*132f0*/  @!P0 SYNCS.PHASECHK.TRANS64 P0, [R0+URZ], R3 ;  /* 0x00000003000085a7 */ /* 0x000ea400080010ff */
[----:B--2---:R-:W-:Y:S05]  /*13300*/  @!P0 BRA `(.L_x_209) ;  /* 0xfffffffc00f08947 */ /* 0x004fea000383ffff */
[----:B------:R-:W-:Y:S05]  /*13310*/  BRA `(.L_x_210) ;  /* 0xfffffef800707947 */ /* 0x000fea000383ffff */
.L_x_49:
[----:B------:R-:W-:-:S07]  /*13320*/  MOV R0, UR5 ;  /* 0x0000000500007c02 */ /* 0x000fce0008000f00 */
.L_x_211:
[----:B-1----:R1:W2:Y:S02]  /*13330*/  SYNCS.PHASECHK.TRANS64.TRYWAIT P0, [R0+URZ], R3 ;  /* 0x00000003000075a7 */ /* 0x0022a400080011ff */
[----:B--2---:R-:W-:Y:S05]  /*13340*/  @!P0 NANOSLEEP.SYNCS 0x989680 ;  /* 0x009896800000895d */ /* 0x004fea0003900000 */
[----:B------:R-:W2:Y:S02]  /*13350*/  @!P0 SYNCS.PHASECHK.TRANS64 P0, [R0+URZ], R3 ;  /* 0x00000003000085a7 */ /* 0x000ea400080010ff */
[----:B--2---:R-:W-:Y:S05]  /*13360*/  @!P0 BRA `(.L_x_211) ;  /* 0xfffffffc00f08947 */ /* 0x004fea000383ffff */
[----:B------:R-:W-:Y:S05]  /*13370*/  BRA `(.L_x_212) ;  /* 0xfffffef8007c7947 */ /* 0x000fea000383ffff */
.L_x_50:
[----:B------:R-:W-:-:S07]  /*13380*/  MOV R0, UR5 ;  /* 0x0000000500007c02 */ /* 0x000fce0008000f00 */
.L_x_213:
[----:B-1----:R1:W2:Y:S02]  /*13390*/  SYNCS.PHASECHK.TRANS64.TRYWAIT P0, [R0+URZ], R3 ;  /* 0x00000003000075a7 */ /* 0x0022a400080011ff */
[----:B--2---:R-:W-:Y:S05]  /*133a0*/  @!P0 NANOSLEEP.SYNCS 0x989680 ;  /* 0x009896800000895d */ /* 0x004fea0003900000 */
[----:B------:R-:W2:Y:S02]  /*133b0*/  @!P0 SYNCS.PHASECHK.TRANS64 P0, [R0+URZ], R3 ;  /* 0x00000003000085a7 */ /* 0x000ea400080010ff */
[----:B--2---:R-:W-:Y:S05]  /*133c0*/  @!P0 BRA `(.L_x_213) ;  /* 0xfffffffc00f08947 */ /* 0x004fea000383ffff */
[----:B------:R-:W-:Y:S05]  /*133d0*/  BRA `(.L_x_214) ;  /* 0xfffffef800887947 */ /* 0x000fea000383ffff */
.L_x_51:
[----:B------:R-:W-:-:S07]  /*133e0*/  MOV R0, UR5 ;  /* 0x0000000500007c02 */ /* 0x000fce0008000f00 */
.L_x_215:
[----:B-1----:R1:W2:Y:S02]  /*133f0*/  SYNCS.PHASECHK.TRANS64.TRYWAIT P0, [R0+URZ], R3 ;  /* 0x00000003000075a7 */ /* 0x0022a400080011ff */
[----:B--2---:R-:W-:Y:S05]  /*13400*/  @!P0 NANOSLEEP.SYNCS 0x989680 ;  /* 0x009896800000895d */ /* 0x004fea0003900000 */
[----:B------:R-:W2:Y:S02]  /*13410*/  @!P0 SYNCS.PHASECHK.TRANS64 P0, [R0+URZ], R3 ;  /* 0x00000003000085a7 */ /* 0x000ea400080010ff */
[----:B--2---:R-:W-:Y:S05]  /*13420*/  @!P0 BRA `(.L_x_215) ;  /* 0xfffffffc00f08947 */ /* 0x004fea000383ffff */
[----:B------:R-:W-:Y:S05]  /*13430*/  BRA `(.L_x_216) ;  /* 0xfffffef800947947 */ /* 0x000fea000383ffff */
.L_x_52:
[----:B------:R-:W-:-:S07]  /*13440*/  MOV R0, UR5 ;  /* 0x0000000500007c02 */ /* 0x000fce0008000f00 */
.L_x_217:
[----:B-1----:R1:W2:Y:S02]  /*13450*/  SYNCS.PHASECHK.TRANS64.TRYWAIT P0, [R0+URZ], R3 ;  /* 0x00000003000075a7 */ /* 0x0022a400080011ff */
[----:B--2---:R-:W-:Y:S05]  /*13460*/  @!P0 NANOSLEEP.SYNCS 0x989680 ;  /* 0x009896800000895d */ /* 0x004fea0003900000 */
[----:B------:R-:W2:Y:S02]  /*13470*/  @!P0 SYNCS.PHASECHK.TRANS64 P0, [R0+URZ], R3 ;  /* 0x00000003000085a7 */ /* 0x000ea400080010ff */
[----:B--2---:R-:W-:Y:S05]  /*13480*/  @!P0 BRA `(.L_x_217) ;  /* 0xfffffffc00f08947 */ /* 0x004fea000383ffff */
[----:B------:R-:W-:Y:S05]  /*13490*/  BRA `(.L_x_218) ;  /* 0xfffffef800a07947 */ /* 0x000fea000383ffff */
.L_x_53:
[----:B------:R-:W-:-:S07]  /*134a0*/  MOV R0, UR5 ;  /* 0x0000000500007c02 */ /* 0x000fce0008000f00 */
.L_x_219:
[----:B-1----:R1:W2:Y:S02]  /*134b0*/  SYNCS.PHASECHK.TRANS64.TRYWAIT P0, [R0+URZ], R3 ;  /* 0x00000003000075a7 */ /* 0x0022a400080011ff */
[----:B--2---:R-:W-:Y:S05]  /*134c0*/  @!P0 NANOSLEEP.SYNCS 0x989680 ;  /* 0x009896800000895d */ /* 0x004fea0003900000 */
[----:B------:R-:W2:Y:S02]  /*134d0*/  @!P0 SYNCS.PHASECHK.TRANS64 P0, [R0+URZ], R3 ;  /* 0x00000003000085a7 */ /* 0x000ea400080010ff */
[----:B--2---:R-:W-:Y:S05]  /*134e0*/  @!P0 BRA `(.L_x_219) ;  /* 0xfffffffc00f08947 */ /* 0x004fea000383ffff */
[----:B------:R-:W-:Y:S05]  /*134f0*/  BRA `(.L_x_220) ;  /* 0xfffffef800ac7947 */ /* 0x000fea000383ffff */
.L_x_54:
[----:B------:R-:W-:-:S07]  /*13500*/  MOV R0, UR5 ;  /* 0x0000000500007c02 */ /* 0x000fce0008000f00 */
.L_x_221:
[----:B-1----:R1:W2:Y:S02]  /*13510*/  SYNCS.PHASECHK.TRANS64.TRYWAIT P0, [R0+URZ], R3 ;  /* 0x00000003000075a7 */ /* 0x0022a400080011ff */
[----:B--2---:R-:W-:Y:S05]  /*13520*/  @!P0 NANOSLEEP.SYNCS 0x989680 ;  /* 0x009896800000895d */ /* 0x004fea0003900000 */
[----:B------:R-:W2:Y:S02]  /*13530*/  @!P0 SYNCS.PHASECHK.TRANS64 P0, [R0+URZ], R3 ;  /* 0x00000003000085a7 */ /* 0x000ea400080010ff */
[----:B--2---:R-:W-:Y:S05]  /*13540*/  @!P0 BRA `(.L_x_221) ;  /* 0xfffffffc00f08947 */ /* 0x004fea000383ffff */
[----:B------:R-:W-:Y:S05]  /*13550*/  BRA `(.L_x_222) ;  /* 0xfffffef800b87947 */ /* 0x000fea000383ffff */
.L_x_55:
[----:B------:R-:W-:-:S07]  /*13560*/  MOV R0, UR5 ;  /* 0x0000000500007c02 */ /* 0x000fce0008000f00 */
.L_x_223:
[----:B-1----:R1:W2:Y:S02]  /*13570*/  SYNCS.PHASECHK.TRANS64.TRYWAIT P0, [R0+URZ], R3 ;  /* 0x00000003000075a7 */ /* 0x0022a400080011ff */
[----:B--2---:R-:W-:Y:S05]  /*13580*/  @!P0 NANOSLEEP.SYNCS 0x989680 ;  /* 0x009896800000895d */ /* 0x004fea0003900000 */
[----:B------:R-:W2:Y:S02]  /*13590*/  @!P0 SYNCS.PHASECHK.TRANS64 P0, [R0+URZ], R3 ;  /* 0x00000003000085a7 */ /* 0x000ea400080010ff */
[----:B--2---:R-:W-:Y:S05]  /*135a0*/  @!P0 BRA `(.L_x_223) ;  /* 0xfffffffc00f08947 */ /* 0x004fea000383ffff */
[----:B------:R-:W-:Y:S05]  /*135b0*/  BRA `(.L_x_224) ;  /* 0xfffffef800c47947 */ /* 0x000fea000383ffff */
.L_x_56:
[----:B------:R-:W-:-:S07]  /*135c0*/  MOV R0, UR5 ;  /* 0x0000000500007c02 */ /* 0x000fce0008000f00 */
.L_x_225:
[----:B-1----:R1:W2:Y:S02]  /*135d0*/  SYNCS.PHASECHK.TRANS64.TRYWAIT P0, [R0+URZ], R3 ;  /* 0x00000003000075a7 */ /* 0x0022a400080011ff */
[----:B--2---:R-:W-:Y:S05]  /*135e0*/  @!P0 NANOSLEEP.SYNCS 0x989680 ;  /* 0x009896800000895d */ /* 0x004fea0003900000 */
[----:B------:R-:W2:Y:S02]  /*135f0*/  @!P0 SYNCS.PHASECHK.TRANS64 P0, [R0+URZ], R3 ;  /* 0x00000003000085a7 */ /* 0x000ea400080010ff */
[----:B--2---:R-:W-:Y:S05]  /*13600*/  @!P0 BRA `(.L_x_225) ;  /* 0xfffffffc00f08947 */ /* 0x004fea000383ffff */
[----:B------:R-:W-:Y:S05]  /*13610*/  BRA `(.L_x_226) ;  /* 0xfffffef800d07947 */ /* 0x000fea000383ffff */
.L_x_57:
[----:B------:R-:W-:-:S07]  /*13620*/  MOV R0, UR5 ;  /* 0x0000000500007c02 */ /* 0x000fce0008000f00 */
.L_x_227:
[----:B-1----:R1:W2:Y:S02]  /*13630*/  SYNCS.PHASECHK.TRANS64.TRYWAIT P0, [R0+URZ], R3 ;  /* 0x00000003000075a7 */ /* 0x0022a400080011ff */
[----:B--2---:R-:W-:Y:S05]  /*13640*/  @!P0 NANOSLEEP.SYNCS 0x989680 ;  /* 0x009896800000895d */ /* 0x004fea0003900000 */
[----:B------:R-:W2:Y:S02]  /*13650*/  @!P0 SYNCS.PHASECHK.TRANS64 P0, [R0+URZ], R3 ;  /* 0x00000003000085a7 */ /* 0x000ea400080010ff */
[----:B--2---:R-:W-:Y:S05]  /*13660*/  @!P0 BRA `(.L_x_227) ;  /* 0xfffffffc00f08947 */ /* 0x004fea000383ffff */
[----:B------:R-:W-:Y:S05]  /*13670*/  BRA `(.L_x_228) ;  /* 0xfffffef800dc7947 */ /* 0x000fea000383ffff */
.L_x_58:
[----:B------:R-:W-:-:S07]  /*13680*/  MOV R0, UR5 ;  /* 0x0000000500007c02 */ /* 0x000fce0008000f00 */
.L_x_229:
[----:B-1----:R1:W2:Y:S02]  /*13690*/  SYNCS.PHASECHK.TRANS64.TRYWAIT P0, [R0+URZ], R3 ;  /* 0x00000003000075a7 */ /* 0x0022a400080011ff */
[----:B--2---:R-:W-:Y:S05]  /*136a0*/  @!P0 NANOSLEEP.SYNCS 0x989680 ;  /* 0x009896800000895d */ /* 0x004fea0003900000 */
[----:B------:R-:W2:Y:S02]  /*136b0*/  @!P0 SYNCS.PHASECHK.TRANS64 P0, [R0+URZ], R3 ;  /* 0x00000003000085a7 */ /* 0x000ea400080010ff */
[----:B--2---:R-:W-:Y:S05]  /*136c0*/  @!P0 BRA `(.L_x_229) ;  /* 0xfffffffc00f08947 */ /* 0x004fea000383ffff */
[----:B------:R-:W-:Y:S05]  /*136d0*/  BRA `(.L_x_230) ;  /* 0xfffffef800e87947 */ /* 0x000fea000383ffff */
.L_x_59:
[----:B------:R-:W-:-:S07]  /*136e0*/  MOV R0, UR5 ;  /* 0x0000000500007c02 */ /* 0x000fce0008000f00 */
.L_x_231:
[----:B-1----:R1:W2:Y:S02]  /*136f0*/  SYNCS.PHASECHK.TRANS64.TRYWAIT P0, [R0+URZ], R3 ;  /* 0x00000003000075a7 */ /* 0x0022a400080011ff */
[----:B--2---:R-:W-:Y:S05]  /*13700*/  @!P0 NANOSLEEP.SYNCS 0x989680 ;  /* 0x009896800000895d */ /* 0x004fea0003900000 */
[----:B------:R-:W2:Y:S02]  /*13710*/  @!P0 SYNCS.PHASECHK.TRANS64 P0, [R0+URZ], R3 ;  /* 0x00000003000085a7 */ /* 0x000ea400080010ff */
[----:B--2---:R-:W-:Y:S05]  /*13720*/  @!P0 BRA `(.L_x_231) ;  /* 0xfffffffc00f08947 */ /* 0x004fea000383ffff */
[----:B------:R-:W-:Y:S05]  /*13730*/  BRA `(.L_x_232) ;  /* 0xfffffef800f47947 */ /* 0x000fea000383ffff */
.L_x_60:
[----:B------:R-:W-:-:S07]  /*13740*/  MOV R0, UR5 ;  /* 0x0000000500007c02 */ /* 0x000fce0008000f00 */
.L_x_233:
[----:B-1----:R1:W2:Y:S02]  /*13750*/  SYNCS.PHASECHK.TRANS64.TRYWAIT P0, [R0+URZ], R3 ;  /* 0x00000003000075a7 */ /* 0x0022a400080011ff */
[----:B--2---:R-:W-:Y:S05]  /*13760*/  @!P0 NANOSLEEP.SYNCS 0x989680 ;  /* 0x009896800000895d */ /* 0x004fea0003900000 */
[----:B------:R-:W2:Y:S02]  /*13770*/  @!P0 SYNCS.PHASECHK.TRANS64 P0, [R0+URZ], R3 ;  /* 0x00000003000085a7 */ /* 0x000ea400080010ff */
[----:B--2---:R-:W-:Y:S05]  /*13780*/  @!P0 BRA `(.L_x_233) ;  /* 0xfffffffc00f08947 */ /* 0x004fea000383ffff */
[----:B------:R-:W-:Y:S05]  /*13790*/  BRA `(.L_x_234) ;  /* 0xfffffefc00007947 */ /* 0x000fea000383ffff */
.L_x_63:
[----:B--2---:R2:W3:Y:S02]  /*137a0*/  SYNCS.PHASECHK.TRANS64.TRYWAIT P0, [R0+URZ+0x160], R5 ;  /* 0x00016005000075a7 */ /* 0x0044e400080011ff */
[----:B---3--:R-:W-:Y:S05]  /*137b0*/  @!P0 NANOSLEEP.SYNCS 0x989680 ;  /* 0x009896800000895d */ /* 0x008fea0003900000 */
[----:B------:R-:W3:Y:S02]  /*137c0*/  @!P0 SYNCS.PHASECHK.TRANS64 P0, [R0+URZ+0x160], R5 ;  /* 0x00016005000085a7 */ /* 0x000ee400080010ff */
[----:B---3--:R-:W-:Y:S05]  /*137d0*/  @!P0 BRA `(.L_x_63) ;  /* 0xfffffffc00f08947 */ /* 0x008fea000383ffff */
[----:B------:R-:W-:Y:S05]  /*137e0*/  BRA `(.L_x_235) ;  /* 0xfffffefc00647947 */ /* 0x000fea000383ffff */
.L_x_64:
[----:B------:R-:W-:-:S07]  /*137f0*/  MOV R0, UR4 ;  /* 0x0000000400007c02 */ /* 0x000fce0008000f00 */
.L_x_236:
[----:B--2---:R2:W3:Y:S02]  /*13800*/  SYNCS.PHASECHK.TRANS64.TRYWAIT P0, [R0+URZ+0x140], R5 ;  /* 0x00014005000075a7 */ /* 0x0044e400080011ff */
[----:B---3--:R-:W-:Y:S05]  /*13810*/  @!P0 NANOSLEEP.SYNCS 0x989680 ;  /* 0x009896800000895d */ /* 0x008fea0003900000 */
[----:B------:R-:W3:Y:S02]  /*13820*/  @!P0 SYNCS.PHASECHK.TRANS64 P0, [R0+URZ+0x140], R5 ;  /* 0x00014005000085a7 */ /* 0x000ee400080010ff */
[----:B---3--:R-:W-:Y:S05]  /*13830*/  @!P0 BRA `(.L_x_236) ;  /* 0xfffffffc00f08947 */ /* 0x008fea000383ffff */
[----:B------:R-:W-:Y:S05]  /*13840*/  BRA `(.L_x_237) ;  /* 0xfffffefc00747947 */ /* 0x000fea000383ffff */
.L_x_65:
[----:B--2---:R2:W3:Y:S02]  /*13850*/  SYNCS.PHASECHK.TRANS64.TRYWAIT P1, [R0+URZ+0x130], R5 ;  /* 0x00013005000075a7 */ /* 0x0044e400080211ff */
[----:B---3--:R-:W-:Y:S05]  /*13860*/  @!P1 NANOSLEEP.SYNCS 0x989680 ;  /* 0x009896800000995d */ /* 0x008fea0003900000 */
[----:B------:R-:W3:Y:S02]  /*13870*/  @!P1 SYNCS.PHASECHK.TRANS64 P1, [R0+URZ+0x130], R5 ;  /* 0x00013005000095a7 */ /* 0x000ee400080210ff */
[----:B---3--:R-:W-:Y:S05]  /*13880*/  @!P1 BRA `(.L_x_65) ;  /* 0xfffffffc00f09947 */ /* 0x008fea000383ffff */
[----:B------:R-:W-:Y:S05]  /*13890*/  BRA `(.L_x_238) ;  /* 0xfffffefc00a47947 */ /* 0x000fea000383ffff */
.L_x_68:
[----:B------:R-:W-:-:S07]  /*138a0*/  MOV R0, UR4 ;  /* 0x0000000400007c02 */ /* 0x000fce0008000f00 */
.L_x_239:
[----:B--2---:R2:W3:Y:S02]  /*138b0*/  SYNCS.PHASECHK.TRANS64.TRYWAIT P0, [R0+URZ+0x140], R3 ;  /* 0x00014003000075a7 */ /* 0x0044e400080011ff */
[----:B---3--:R-:W-:Y:S05]  /*138c0*/  @!P0 NANOSLEEP.SYNCS 0x989680 ;  /* 0x009896800000895d */ /* 0x008fea0003900000 */
[----:B------:R-:W3:Y:S02]  /*138d0*/  @!P0 SYNCS.PHASECHK.TRANS64 P0, [R0+URZ+0x140], R3 ;  /* 0x00014003000085a7 */ /* 0x000ee400080010ff */
[----:B---3--:R-:W-:Y:S05]  /*138e0*/  @!P0 BRA `(.L_x_239) ;  /* 0xfffffffc00f08947 */ /* 0x008fea000383ffff */
[----:B------:R-:W-:Y:S05]  /*138f0*/  BRA `(.L_x_67) ;  /* 0xfffffefc00f87947 */ /* 0x000fea000383ffff */
.L_x_75:
[----:B--2---:R2:W3:Y:S02]  /*13900*/  SYNCS.PHASECHK.TRANS64.TRYWAIT P0, [R9+URZ+0x130], R2 ;  /* 0x00013002090075a7 */ /* 0x0044e400080011ff */
[----:B---3--:R-:W-:Y:S05]  /*13910*/  @!P0 NANOSLEEP.SYNCS 0x989680 ;  /* 0x009896800000895d */ /* 0x008fea0003900000 */
[----:B------:R-:W3:Y:S02]  /*13920*/  @!P0 SYNCS.PHASECHK.TRANS64 P0, [R9+URZ+0x130], R2 ;  /* 0x00013002090085a7 */ /* 0x000ee400080010ff */
[----:B---3--:R-:W-:Y:S05]  /*13930*/  @!P0 BRA `(.L_x_75) ;  /* 0xfffffffc00f08947 */ /* 0x008fea000383ffff */
[----:B------:R-:W-:Y:S05]  /*13940*/  BRA `(.L_x_240) ;  /* 0xffffff04007c7947 */ /* 0x000fea000383ffff */
.L_x_78:
[----:B---3--:R3:W4:Y:S02]  /*13950*/  SYNCS.PHASECHK.TRANS64.TRYWAIT P1, [R4+URZ], R5 ;  /* 0x00000005040075a7 */ /* 0x00872400080211ff */
[----:B----4-:R-:W-:Y:S05]  /*13960*/  @!P1 NANOSLEEP.SYNCS 0x989680 ;  /* 0x009896800000995d */ /* 0x010fea0003900000 */
[----:B------:R-:W4:Y:S02]  /*13970*/  @!P1 SYNCS.PHASECHK.TRANS64 P1, [R4+URZ], R5 ;  /* 0x00000005040095a7 */ /* 0x000f2400080210ff */
[----:B----4-:R-:W-:Y:S05]  /*13980*/  @!P1 BRA `(.L_x_78) ;  /* 0xfffffffc00f09947 */ /* 0x010fea000383ffff */
[----:B------:R-:W-:Y:S05]  /*13990*/  BRA `(.L_x_77) ;  /* 0xffffff0400d07947 */ /* 0x000fea000383ffff */
.L_x_79:
[----:B--2---:R2:W3:Y:S02]  /*139a0*/  SYNCS.PHASECHK.TRANS64.TRYWAIT P2, [R8+URZ+0x158], R9 ;  /* 0x00015809080075a7 */ /* 0x0044e400080411ff */
[----:B---3--:R-:W-:Y:S05]  /*139b0*/  @!P2 NANOSLEEP.SYNCS 0x989680 ;  /* 0x009896800000a95d */ /* 0x008fea0003900000 */
[----:B------:R-:W3:Y:S02]  /*139c0*/  @!P2 SYNCS.PHASECHK.TRANS64 P2, [R8+URZ+0x158], R9 ;  /* 0x000158090800a5a7 */ /* 0x000ee400080410ff */
[----:B---3--:R-:W-:Y:S05]  /*139d0*/  @!P2 BRA `(.L_x_79) ;  /* 0xfffffffc00f0a947 */ /* 0x008fea000383ffff */
[----:B------:R-:W-:Y:S05]  /*139e0*/  BRA `(.L_x_241) ;  /* 0xffffff0800507947 */ /* 0x000fea000383ffff */
.L_x_82:
[----:B--2---:R2:W4:Y:S02]  /*139f0*/  SYNCS.PHASECHK.TRANS64.TRYWAIT P2, [R4+URZ], R5 ;  /* 0x00000005040075a7 */ /* 0x00452400080411ff */
[----:B----4-:R-:W-:Y:S05]  /*13a00*/  @!P2 NANOSLEEP.SYNCS 0x989680 ;  /* 0x009896800000a95d */ /* 0x010fea0003900000 */
[----:B------:R-:W4:Y:S02]  /*13a10*/  @!P2 SYNCS.PHASECHK.TRANS64 P2, [R4+URZ], R5 ;  /* 0x000000050400a5a7 */ /* 0x000f2400080410ff */
[----:B----4-:R-:W-:Y:S05]  /*13a20*/  @!P2 BRA `(.L_x_82) ;  /* 0xfffffffc00f0a947 */ /* 0x010fea000383ffff */
[----:B------:R-:W-:Y:S05]  /*13a30*/  BRA `(.L_x_81) ;  /* 0xffffff0800d87947 */ /* 0x000fea000383ffff */
.L_x_85:
[----:B---3--:R3:W4:Y:S02]  /*13a40*/  SYNCS.PHASECHK.TRANS64.TRYWAIT P0, [R8+URZ+0x180], R3 ;  /* 0x00018003080075a7 */ /* 0x00872400080011ff */
[----:B----4-:R-:W-:Y:S05]  /*13a50*/  @!P0 NANOSLEEP.SYNCS 0x989680 ;  /* 0x009896800000895d */ /* 0x010fea0003900000 */
[----:B------:R-:W4:Y:S02]  /*13a60*/  @!P0 SYNCS.PHASECHK.TRANS64 P0, [R8+URZ+0x180], R3 ;  /* 0x00018003080085a7 */ /* 0x000f2400080010ff */
[----:B----4-:R-:W-:Y:S05]  /*13a70*/  @!P0 BRA `(.L_x_85) ;  /* 0xfffffffc00f08947 */ /* 0x010fea000383ffff */
[----:B------:R-:W-:Y:S05]  /*13a80*/  BRA `(.L_x_242) ;  /* 0xffffff0c00f07947 */ /* 0x000fea000383ffff */
.L_x_90:
[----:B-1----:R1:W2:Y:S02]  /*13a90*/  SYNCS.PHASECHK.TRANS64.TRYWAIT P0, [R8+URZ+0x130], R5 ;  /* 0x00013005080075a7 */ /* 0x0022a400080011ff */
[----:B--2---:R-:W-:Y:S05]  /*13aa0*/  @!P0 NANOSLEEP.SYNCS 0x989680 ;  /* 0x009896800000895d */ /* 0x004fea0003900000 */
[----:B------:R-:W2:Y:S02]  /*13ab0*/  @!P0 SYNCS.PHASECHK.TRANS64 P0, [R8+URZ+0x130], R5 ;  /* 0x00013005080085a7 */ /* 0x000ea400080010ff */
[----:B--2---:R-:W-:Y:S05]  /*13ac0*/  @!P0 BRA `(.L_x_90) ;  /* 0xfffffffc00f08947 */ /* 0x004fea000383ffff */
[----:B------:R-:W-:Y:S05]  /*13ad0*/  BRA `(.L_x_243) ;  /* 0xffffff1400347947 */ /* 0x000fea000383ffff */
.L_x_93:
[----:B------:R-:W-:Y:S07]  /*13ae0*/  MOV R0, UR21 ;  /* 0x0000001500007c02 */ /* 0x000fee0008000f00 */
.L_x_244:
[----:B-1----:R1:W2:Y:S02]  /*13af0*/  SYNCS.PHASECHK.TRANS64.TRYWAIT P1, [R0+URZ+0x128], R5 ;  /* 0x00012805000075a7 */ /* 0x0022a400080211ff */
[----:B--2---:R-:W-:Y:S05]  /*13b00*/  @!P1 NANOSLEEP.SYNCS 0x989680 ;  /* 0x009896800000995d */ /* 0x004fea0003900000 */
[----:B------:R-:W2:Y:S02]  /*13b10*/  @!P1 SYNCS.PHASECHK.TRANS64 P1, [R0+URZ+0x128], R5 ;  /* 0x00012805000095a7 */ /* 0x000ea400080210ff */
[----:B--2---:R-:W-:Y:S05]  /*13b20*/  @!P1 BRA `(.L_x_244) ;  /* 0xfffffffc00f09947 */ /* 0x004fea000383ffff */
[----:B------:R-:W-:Y:S05]  /*13b30*/  BRA `(.L_x_92) ;  /* 0xffffff1800b07947 */ /* 0x000fea000383ffff */
.L_x_96:
[----:B------:R-:W-:Y:S07]  /*13b40*/  MOV R0, UR21 ;  /* 0x0000001500007c02 */ /* 0x000fee0008000f00 */
.L_x_245:
[----:B-1----:R1:W2:Y:S02]  /*13b50*/  SYNCS.PHASECHK.TRANS64.TRYWAIT P0, [R0+URZ+0x100], R5 ;  /* 0x00010005000075a7 */ /* 0x0022a400080011ff */
[----:B--2---:R-:W-:Y:S05]  /*13b60*/  @!P0 NANOSLEEP.SYNCS 0x989680 ;  /* 0x009896800000895d */ /* 0x004fea0003900000 */
[----:B------:R-:W2:Y:S02]  /*13b70*/  @!P0 SYNCS.PHASECHK.TRANS64 P0, [R0+URZ+0x100], R5 ;  /* 0x00010005000085a7 */ /* 0x000ea400080010ff */
[----:B--2---:R-:W-:Y:S05]  /*13b80*/  @!P0 BRA `(.L_x_245) ;  /* 0xfffffffc00f08947 */ /* 0x004fea000383ffff */
[----:B------:R-:W-:Y:S05]  /*13b90*/  BRA `(.L_x_246) ;  /* 0xffffff1c00147947 */ /* 0x000fea000383ffff */
.L_x_97:
[----:B------:R-:W-:Y:S07]  /*13ba0*/  MOV R0, UR21 ;  /* 0x0000001500007c02 */ /* 0x000fee0008000f00 */
.L_x_247:
[----:B-1----:R1:W2:Y:S02]  /*13bb0*/  SYNCS.PHASECHK.TRANS64.TRYWAIT P0, [R0+URZ+0x108], R5 ;  /* 0x00010805000075a7 */ /* 0x0022a400080011ff */
[----:B--2---:R-:W-:Y:S05]  /*13bc0*/  @!P0 NANOSLEEP.SYNCS 0x989680 ;  /* 0x009896800000895d */ /* 0x004fea0003900000 */
[----:B------:R-:W2:Y:S02]  /*13bd0*/  @!P0 SYNCS.PHASECHK.TRANS64 P0, [R0+URZ+0x108], R5 ;  /* 0x00010805000085a7 */ /* 0x000ea400080010ff */
[----:B--2---:R-:W-:Y:S05]  /*13be0*/  @!P0 BRA `(.L_x_247) ;  /* 0xfffffffc00f08947 */ /* 0x004fea000383ffff */
[----:B------:R-:W-:Y:S05]  /*13bf0*/  BRA `(.L_x_248) ;  /* 0xffffff1c006c7947 */ /* 0x000fea000383ffff */
.L_x_98:
[----:B------:R-:W-:Y:S07]  /*13c00*/  MOV R0, UR21 ;  /* 0x0000001500007c02 */ /* 0x000fee0008000f00 */
.L_x_249:
[----:B-1----:R1:W2:Y:S02]  /*13c10*/  SYNCS.PHASECHK.TRANS64.TRYWAIT P0, [R0+URZ+0x110], R5 ;  /* 0x00011005000075a7 */ /* 0x0022a400080011ff */
[----:B--2---:R-:W-:Y:S05]  /*13c20*/  @!P0 NANOSLEEP.SYNCS 0x989680 ;  /* 0x009896800000895d */ /* 0x004fea0003900000 */
[----:B------:R-:W2:Y:S02]  /*13c30*/  @!P0 SYNCS.PHASECHK.TRANS64 P0, [R0+URZ+0x110], R5 ;  /* 0x00011005000085a7 */ /* 0x000ea400080010ff */
[----:B--2---:R-:W-:Y:S05]  /*13c40*/  @!P0 BRA `(.L_x_249) ;  /* 0xfffffffc00f08947 */ /* 0x004fea000383ffff */
[----:B------:R-:W-:Y:S05]  /*13c50*/  BRA `(.L_x_250) ;  /* 0xffffff1c00d47947 */ /* 0x000fea000383ffff */
.L_x_99:
[----:B------:R-:W-:Y:S07]  /*13c60*/  MOV R0, UR21 ;  /* 0x0000001500007c02 */ /* 0x000fee0008000f00 */
.L_x_251:
[----:B-1----:R1:W2:Y:S02]  /*13c70*/  SYNCS.PHASECHK.TRANS64.TRYWAIT P0, [R0+URZ+0x118], R5 ;  /* 0x00011805000075a7 */ /* 0x0022a400080011ff */
[----:B--2---:R-:W-:Y:S05]  /*13c80*/  @!P0 NANOSLEEP.SYNCS 0x989680 ;  /* 0x009896800000895d */ /* 0x004fea0003900000 */
[----:B------:R-:W2:Y:S02]  /*13c90*/  @!P0 SYNCS.PHASECHK.TRANS64 P0, [R0+URZ+0x118], R5 ;  /* 0x00011805000085a7 */ /* 0x000ea400080010ff */
[----:B--2---:R-:W-:Y:S05]  /*13ca0*/  @!P0 BRA `(.L_x_251) ;  /* 0xfffffffc00f08947 */ /* 0x004fea000383ffff */
[----:B------:R-:W-:Y:S05]  /*13cb0*/  BRA `(.L_x_252) ;  /* 0xffffff2000307947 */ /* 0x000fea000383ffff */
.L_x_100:
[----:B------:R-:W-:Y:S07]  /*13cc0*/  MOV R7, UR21 ;  /* 0x0000001500077c02 */ /* 0x000fee0008000f00 */
.L_x_253:
[----:B-1----:R1:W2:Y:S02]  /*13cd0*/  SYNCS.PHASECHK.TRANS64.TRYWAIT P0, [R7+URZ+0x100], R4 ;  /* 0x00010004070075a7 */ /* 0x0022a400080011ff */
[----:B--2---:R-:W-:Y:S05]  /*13ce0*/  @!P0 NANOSLEEP.SYNCS 0x989680 ;  /* 0x009896800000895d */ /* 0x004fea0003900000 */
[----:B------:R-:W2:Y:S02]  /*13cf0*/  @!P0 SYNCS.PHASECHK.TRANS64 P0, [R7+URZ+0x100], R4 ;  /* 0x00010004070085a7 */ /* 0x000ea400080010ff */
[----:B--2---:R-:W-:Y:S05]  /*13d00*/  @!P0 BRA `(.L_x_253) ;  /* 0xfffffffc00f08947 */ /* 0x004fea000383ffff */
[----:B------:R-:W-:Y:S05]  /*13d10*/  BRA `(.L_x_254) ;  /* 0xffffff2000987947 */ /* 0x000fea000383ffff */
.L_x_101:
[----:B------:R-:W-:Y:S07]  /*13d20*/  MOV R7, UR21 ;  /* 0x0000001500077c02 */ /* 0x000fee0008000f00 */
.L_x_255:
[----:B-1----:R1:W2:Y:S02]  /*13d30*/  SYNCS.PHASECHK.TRANS64.TRYWAIT P0, [R7+URZ+0x108], R4 ;  /* 0x00010804070075a7 */ /* 0x0022a400080011ff */
[----:B--2---:R-:W-:Y:S05]  /*13d40*/  @!P0 NANOSLEEP.SYNCS 0x989680 ;  /* 0x009896800000895d */ /* 0x004fea0003900000 */
[----:B------:R-:W2:Y:S02]  /*13d50*/  @!P0 SYNCS.PHASECHK.TRANS64 P0, [R7+URZ+0x108], R4 ;  /* 0x00010804070085a7 */ /* 0x000ea400080010ff */
[----:B--2---:R-:W-:Y:S05]  /*13d60*/  @!P0 BRA `(.L_x_255) ;  /* 0xfffffffc00f08947 */ /* 0x004fea000383ffff */
[----:B------:R-:W-:Y:S05]  /*13d70*/  BRA `(.L_x_256) ;  /* 0xffffff2000fc7947 */ /* 0x000fea000383ffff */
.L_x_102:
[----:B------:R-:W-:Y:S07]  /*13d80*/  MOV R7, UR21 ;  /* 0x0000001500077c02 */ /* 0x000fee0008000f00 */
.L_x_257:
[----:B-1----:R1:W2:Y:S02]  /*13d90*/  SYNCS.PHASECHK.TRANS64.TRYWAIT P0, [R7+URZ+0x110], R4 ;  /* 0x00011004070075a7 */ /* 0x0022a400080011ff */
[----:B--2---:R-:W-:Y:S05]  /*13da0*/  @!P0 NANOSLEEP.SYNCS 0x989680 ;  /* 0x009896800000895d */ /* 0x004fea0003900000 */
[----:B------:R-:W2:Y:S02]  /*13db0*/  @!P0 SYNCS.PHASECHK.TRANS64 P0, [R7+URZ+0x110], R4 ;  /* 0x00011004070085a7 */ /* 0x000ea400080010ff */
[----:B--2---:R-:W-:Y:S05]  /*13dc0*/  @!P0 BRA `(.L_x_257) ;  /* 0xfffffffc00f08947 */ /* 0x004fea000383ffff */
[----:B------:R-:W-:Y:S05]  /*13dd0*/  BRA `(.L_x_258) ;  /* 0xffffff2400647947 */ /* 0x000fea000383ffff */
.L_x_103:
[----:B------:R-:W-:Y:S07]  /*13de0*/  MOV R7, UR21 ;  /* 0x0000001500077c02 */ /* 0x000fee0008000f00 */
.L_x_259:
[----:B-1----:R1:W2:Y:S02]  /*13df0*/  SYNCS.PHASECHK.TRANS64.TRYWAIT P0, [R7+URZ+0x118], R4 ;  /* 0x00011804070075a7 */ /* 0x0022a400080011ff */
[----:B--2---:R-:W-:Y:S05]  /*13e00*/  @!P0 NANOSLEEP.SYNCS 0x989680 ;  /* 0x009896800000895d */ /* 0x004fea0003900000 */
[----:B------:R-:W2:Y:S02]  /*13e10*/  @!P0 SYNCS.PHASECHK.TRANS64 P0, [R7+URZ+0x118], R4 ;  /* 0x00011804070085a7 */ /* 0x000ea400080010ff */
[----:B--2---:R-:W-:Y:S05]  /*13e20*/  @!P0 BRA `(.L_x_259) ;  /* 0xfffffffc00f08947 */ /* 0x004fea000383ffff */
[----:B------:R-:W-:Y:S05]  /*13e30*/  BRA `(.L_x_260) ;  /* 0xffffff2400c87947 */ /* 0x000fea000383ffff */
.L_x_105:
[----:B------:R-:W-:-:S07]  /*13e40*/  MOV R0, UR21 ;  /* 0x0000001500007c02 */ /* 0x000fce0008000f00 */
.L_x_261:
[----:B--2---:R2:W3:Y:S02]  /*13e50*/  SYNCS.PHASECHK.TRANS64.TRYWAIT P0, [R0+URZ+0x100], R5 ;  /* 0x00010005000075a7 */ /* 0x0044e400080011ff */
[----:B---3--:R-:W-:Y:S05]  /*13e60*/  @!P0 NANOSLEEP.SYNCS 0x989680 ;  /* 0x009896800000895d */ /* 0x008fea0003900000 */
[----:B------:R-:W3:Y:S02]  /*13e70*/  @!P0 SYNCS.PHASECHK.TRANS64 P0, [R0+URZ+0x100], R5 ;  /* 0x00010005000085a7 */ /* 0x000ee400080010ff */
[----:B---3--:R-:W-:Y:S05]  /*13e80*/  @!P0 BRA `(.L_x_261) ;  /* 0xfffffffc00f08947 */ /* 0x008fea000383ffff */
[----:B------:R-:W-:Y:S05]  /*13e90*/  BRA `(.L_x_262) ;  /* 0xffffff2800507947 */ /* 0x000fea000383ffff */
.L_x_106:
[----:B--2---:R-:W-:-:S07]  /*13ea0*/  MOV R0, UR21 ;  /* 0x0000001500007c02 */ /* 0x004fce0008000f00 */
.L_x_263:
[----:B--2---:R2:W3:Y:S02]  /*13eb0*/  SYNCS.PHASECHK.TRANS64.TRYWAIT P0, [R0+URZ+0x108], R5 ;  /* 0x00010805000075a7 */ /* 0x0044e400080011ff */
[----:B---3--:R-:W-:Y:S05]  /*13ec0*/  @!P0 NANOSLEEP.SYNCS 0x989680 ;  /* 0x009896800000895d */ /* 0x008fea0003900000 */
[----:B------:R-:W3:Y:S02]  /*13ed0*/  @!P0 SYNCS.PHASECHK.TRANS64 P0, [R0+URZ+0x108], R5 ;  /* 0x00010805000085a7 */ /* 0x000ee400080010ff */
[----:B---3--:R-:W-:Y:S05]  /*13ee0*/  @!P0 BRA `(.L_x_263) ;  /* 0xfffffffc00f08947 */ /* 0x008fea000383ffff */
[----:B------:R-:W-:Y:S05]  /*13ef0*/  BRA `(.L_x_264) ;  /* 0xffffff2800407947 */ /* 0x000fea000383ffff */
.L_x_107:
[----:B------:R-:W-:-:S07]  /*13f00*/  MOV R2, UR21 ;  /* 0x0000001500027c02 */ /* 0x000fce0008000f00 */
.L_x_265:
[----:B--2---:R2:W3:Y:S02]  /*13f10*/  SYNCS.PHASECHK.TRANS64.TRYWAIT P0, [R2+URZ+0x110], R5 ;  /* 0x00011005020075a7 */ /* 0x0044e400080011ff */
[----:B---3--:R-:W-:Y:S05]  /*13f20*/  @!P0 NANOSLEEP.SYNCS 0x989680 ;  /* 0x009896800000895d */ /* 0x008fea0003900000 */
[----:B------:R-:W3:Y:S02]  /*13f30*/  @!P0 SYNCS.PHASECHK.TRANS64 P0, [R2+URZ+0x110], R5 ;  /* 0x00011005020085a7 */ /* 0x000ee400080010ff */
[----:B---3--:R-:W-:Y:S05]  /*13f40*/  @!P0 BRA `(.L_x_265) ;  /* 0xfffffffc00f08947 */ /* 0x008fea000383ffff */
[----:B------:R-:W-:Y:S05]  /*13f50*/  BRA `(.L_x_266) ;  /* 0xffffff2800347947 */ /* 0x000fea000383ffff */
.L_x_109:
[----:B-1----:R1:W2:Y:S02]  /*13f60*/  SYNCS.PHASECHK.TRANS64.TRYWAIT P0, [R0+URZ+0x130], R3 ;  /* 0x00013003000075a7 */ /* 0x0022a400080011ff */
[----:B--2---:R-:W-:Y:S05]  /*13f70*/  @!P0 NANOSLEEP.SYNCS 0x989680 ;  /* 0x009896800000895d */ /* 0x004fea0003900000 */
[----:B------:R-:W2:Y:S02]  /*13f80*/  @!P0 SYNCS.PHASECHK.TRANS64 P0, [R0+URZ+0x130], R3 ;  /* 0x00013003000085a7 */ /* 0x000ea400080010ff */
[----:B--2---:R-:W-:Y:S05]  /*13f90*/  @!P0 BRA `(.L_x_109) ;  /* 0xfffffffc00f08947 */ /* 0x004fea000383ffff */
[----:B------:R-:W-:Y:S05]  /*13fa0*/  BRA `(.L_x_267) ;  /* 0xffffff2c000c7947 */ /* 0x000fea000383ffff */
.L_x_120:
[----:B-1----:R-:W-:Y:S04]  /*13fb0*/  MOV R3, UR45 ;  /* 0x0000002d00037c02 */ /* 0x002fe80008000f00 */
[----:B------:R1:W3:Y:S03]  /*13fc0*/  SYNCS.PHASECHK.TRANS64.TRYWAIT P1, [R3+URZ+0xe0], R6 ;  /* 0x0000e006030075a7 */ /* 0x0002e600080211ff */
[----:B---3--:R-:W-:Y:S05]  /*13fd0*/  @!P1 NANOSLEEP.SYNCS 0x989680 ;  /* 0x009896800000995d */ /* 0x008fea0003900000 */
[----:B------:R-:W3:Y:S02]  /*13fe0*/  @!P1 SYNCS.PHASECHK.TRANS64 P1, [R3+URZ+0xe0], R6 ;  /* 0x0000e006030095a7 */ /* 0x000ee400080210ff */
[----:B---3--:R-:W-:Y:S05]  /*13ff0*/  @!P1 BRA `(.L_x_120) ;  /* 0xfffffffc00ec9947 */ /* 0x008fea000383ffff */
[----:B------:R-:W-:Y:S05]  /*14000*/  BRA `(.L_x_119) ;  /* 0xffffff3800ec7947 */ /* 0x000fea000383ffff */
.L_x_122:
[----:B-1----:R-:W-:Y:S04]  /*14010*/  MOV R3, UR45 ;  /* 0x0000002d00037c02 */ /* 0x002fe80008000f00 */
[----:B------:R1:W4:Y:S03]  /*14020*/  SYNCS.PHASECHK.TRANS64.TRYWAIT P0, [R3+URZ+0x150], R4 ;  /* 0x00015004030075a7 */ /* 0x00032600080011ff */
[----:B----4-:R-:W-:Y:S05]  /*14030*/  @!P0 NANOSLEEP.SYNCS 0x989680 ;  /* 0x009896800000895d */ /* 0x010fea0003900000 */
[----:B------:R-:W4:Y:S02]  /*14040*/  @!P0 SYNCS.PHASECHK.TRANS64 P0, [R3+URZ+0x150], R4 ;  /* 0x00015004030085a7 */ /* 0x000f2400080010ff */
[----:B----4-:R-:W-:Y:S05]  /*14050*/  @!P0 BRA `(.L_x_122) ;  /* 0xfffffffc00ec8947 */ /* 0x010fea000383ffff */
[----:B------:R-:W-:Y:S05]  /*14060*/  BRA `(.L_x_121) ;  /* 0xffffff3c001c7947 */ /* 0x000fea000383ffff */
.L_x_133:
[----:B--2---:R2:W4:Y:S02]  /*14070*/  SYNCS.PHASECHK.TRANS64.TRYWAIT P0, [R3+URZ+0xe0], R0 ;  /* 0x0000e000030075a7 */ /* 0x00452400080011ff */
[----:B----4-:R-:W-:Y:S05]  /*14080*/  @!P0 NANOSLEEP.SYNCS 0x989680 ;  /* 0x009896800000895d */ /* 0x010fea0003900000 */
[----:B------:R-:W4:Y:S02]  /*14090*/  @!P0 SYNCS.PHASECHK.TRANS64 P0, [R3+URZ+0xe0], R0 ;  /* 0x0000e000030085a7 */ /* 0x000f2400080010ff */
[----:B----4-:R-:W-:Y:S05]  /*140a0*/  @!P0 BRA `(.L_x_133) ;  /* 0xfffffffc00f08947 */ /* 0x010fea000383ffff */
[----:B------:R-:W-:Y:S05]  /*140b0*/  BRA `(.L_x_132) ;  /* 0xffffff5000d07947 */ /* 0x000fea000383ffff */
.L_x_143:
[----:B-1----:R1:W2:Y:S02]  /*140c0*/  SYNCS.PHASECHK.TRANS64.TRYWAIT P0, [R11+URZ+0xe0], R8 ;  /* 0x0000e0080b0075a7 */ /* 0x0022a400080011ff */
[----:B--2---:R-:W-:Y:S05]  /*140d0*/  @!P0 NANOSLEEP.SYNCS 0x989680 ;  /* 0x009896800000895d */ /* 0x004fea0003900000 */
[----:B------:R-:W2:Y:S02]  /*140e0*/  @!P0 SYNCS.PHASECHK.TRANS64 P0, [R11+URZ+0xe0], R8 ;  /* 0x0000e0080b0085a7 */ /* 0x000ea400080010ff */
[----:B--2---:R-:W-:Y:S05]  /*140f0*/  @!P0 BRA `(.L_x_143) ;  /* 0xfffffffc00f08947 */ /* 0x004fea000383ffff */
[----:B------:R-:W-:Y:S05]  /*14100*/  BRA `(.L_x_142) ;  /* 0xffffff68006c7947 */ /* 0x000fea000383ffff */
.L_x_153:
[----:B-1----:R1:W2:Y:S02]  /*14110*/  SYNCS.PHASECHK.TRANS64.TRYWAIT P0, [R0+URZ+0xe0], R5 ;  /* 0x0000e005000075a7 */ /* 0x0022a400080011ff */
[----:B--2---:R-:W-:Y:S05]  /*14120*/  @!P0 NANOSLEEP.SYNCS 0x989680 ;  /* 0x009896800000895d */ /* 0x004fea0003900000 */
[----:B------:R-:W2:Y:S02]  /*14130*/  @!P0 SYNCS.PHASECHK.TRANS64 P0, [R0+URZ+0xe0], R5 ;  /* 0x0000e005000085a7 */ /* 0x000ea400080010ff */
[----:B--2---:R-:W-:Y:S05]  /*14140*/  @!P0 BRA `(.L_x_153) ;  /* 0xfffffffc00f08947 */ /* 0x004fea000383ffff */
[----:B------:R-:W-:Y:S05]  /*14150*/  BRA `(.L_x_152) ;  /* 0xffffff7c00c47947 */ /* 0x000fea000383ffff */
.L_x_163:
[----:B-1----:R1:W4:Y:S02]  /*14160*/  SYNCS.PHASECHK.TRANS64.TRYWAIT P0, [R8+URZ+0xe0], R5 ;  /* 0x0000e005080075a7 */ /* 0x00232400080011ff */
[----:B----4-:R-:W-:Y:S05]  /*14170*/  @!P0 NANOSLEEP.SYNCS 0x989680 ;  /* 0x009896800000895d */ /* 0x010fea0003900000 */
[----:B------:R-:W4:Y:S02]  /*14180*/  @!P0 SYNCS.PHASECHK.TRANS64 P0, [R8+URZ+0xe0], R5 ;  /* 0x0000e005080085a7 */ /* 0x000f2400080010ff */
[----:B----4-:R-:W-:Y:S05]  /*14190*/  @!P0 BRA `(.L_x_163) ;  /* 0xfffffffc00f08947 */ /* 0x010fea000383ffff */
[----:B------:R-:W-:Y:S05]  /*141a0*/  BRA `(.L_x_162) ;  /* 0xffffff9400587947 */ /* 0x000fea000383ffff */
.L_x_173:
[----:B-1----:R1:W4:Y:S02]  /*141b0*/  SYNCS.PHASECHK.TRANS64.TRYWAIT P0, [R8+URZ+0xe0], R5 ;  /* 0x0000e005080075a7 */ /* 0x00232400080011ff */
[----:B----4-:R-:W-:Y:S05]  /*141c0*/  @!P0 NANOSLEEP.SYNCS 0x989680 ;  /* 0x009896800000895d */ /* 0x010fea0003900000 */
[----:B------:R-:W4:Y:S02]  /*141d0*/  @!P0 SYNCS.PHASECHK.TRANS64 P0, [R8+URZ+0xe0], R5 ;  /* 0x0000e005080085a7 */ /* 0x000f2400080010ff */
[----:B----4-:R-:W-:Y:S05]  /*141e0*/  @!P0 BRA `(.L_x_173) ;  /* 0xfffffffc00f08947 */ /* 0x010fea000383ffff */
[----:B------:R-:W-:Y:S05]  /*141f0*/  BRA `(.L_x_172) ;  /* 0xffffffa800c87947 */ /* 0x000fea000383ffff */
.L_x_183:
[----:B-1----:R1:W4:Y:S02]  /*14200*/  SYNCS.PHASECHK.TRANS64.TRYWAIT P0, [R0+URZ+0xe0], R5 ;  /* 0x0000e005000075a7 */ /* 0x00232400080011ff */
[----:B----4-:R-:W-:Y:S05]  /*14210*/  @!P0 NANOSLEEP.SYNCS 0x989680 ;  /* 0x009896800000895d */ /* 0x010fea0003900000 */
[----:B------:R-:W4:Y:S02]  /*14220*/  @!P0 SYNCS.PHASECHK.TRANS64 P0, [R0+URZ+0xe0], R5 ;  /* 0x0000e005000085a7 */ /* 0x000f2400080010ff */
[----:B----4-:R-:W-:Y:S05]  /*14230*/  @!P0 BRA `(.L_x_183) ;  /* 0xfffffffc00f08947 */ /* 0x010fea000383ffff */
[----:B------:R-:W-:Y:S05]  /*14240*/  BRA `(.L_x_182) ;  /* 0xffffffc0005c7947 */ /* 0x000fea000383ffff */
.L_x_193:
[----:B-1----:R1:W4:Y:S02]  /*14250*/  SYNCS.PHASECHK.TRANS64.TRYWAIT P0, [R0+URZ+0xe0], R3 ;  /* 0x0000e003000075a7 */ /* 0x00232400080011ff */
[----:B----4-:R-:W-:Y:S05]  /*14260*/  @!P0 NANOSLEEP.SYNCS 0x989680 ;  /* 0x009896800000895d */ /* 0x010fea0003900000 */
[----:B------:R-:W4:Y:S02]  /*14270*/  @!P0 SYNCS.PHASECHK.TRANS64 P0, [R0+URZ+0xe0], R3 ;  /* 0x0000e003000085a7 */ /* 0x000f2400080010ff */
[----:B----4-:R-:W-:Y:S05]  /*14280*/  @!P0 BRA `(.L_x_193) ;  /* 0xfffffffc00f08947 */ /* 0x010fea000383ffff */
[----:B------:R-:W-:Y:S05]  /*14290*/  BRA `(.L_x_192) ;  /* 0xffffffd400c07947 */ /* 0x000fea000383ffff */
        .weak           $__internal_0_$__cuda_sm10x_tcgen05_guardrail_trap_col_being_dealloced_not_returned_by_alloc
        .type           $__internal_0_$__cuda_sm10x_tcgen05_guardrail_trap_col_being_dealloced_not_returned_by_alloc,@function
        .size           $__internal_0_$__cuda_sm10x_tcgen05_guardrail_trap_col_being_dealloced_not_returned_by_alloc,($__internal_1_$__cuda_sm10x_tcgen05_guardrail_trap_phase_invalid_during_alloc - $__internal_0_$__cuda_sm10x_tcgen05_guardrail_trap_col_being_dealloced_not_returned_by_alloc)
$__internal_0_$__cuda_sm10x_tcgen05_guardrail_trap_col_being_dealloced_not_returned_by_alloc:
[----:B------:R-:W-:Y:S05]  /*142a0*/  BPT.TRAP 0x1 ;  /* 0x000000040000795c */ /* 0x000fea0000300000 */
[----:B------:R-:W-:-:S04]  /*142b0*/  HFMA2 R3, -RZ, RZ, 0, 0 ;  /* 0x00000000ff037431 */ /* 0x000fc800000001ff */
[----:B------:R-:W-:Y:S05]  /*142c0*/  RET.REL.NODEC R2 `(_ZN7cutlass13device_kernelINS_4gemm6kernel13GemmUniversalIN4cute5tupleIJiiiiEEENS1_10collective13CollectiveMmaINS1_46MainloopSm100TmaUmmaWarpSpecializedBlockScaledILi14ELi2ELi1ENS5_IJNS4_1CILi4EEENSA_ILi1EEESC_EEEEENS5_IJNSA_ILi128EEENSA_ILi256EEENSA_ILi64EEEEEENS5_IJNS_12float_e2m1_tENS_13float_ue4m3_tEEEENS5_IJNS5_IJlSC_lEEENS4_6LayoutINS5_IJNS5_IJNS5_IJNSA_ILi32EEESB_EEEiEEENS5_IJNS5_IJNSA_ILi16EEESB_EEEiEEENS5_IJSC_iEEEEEENS5_IJST_NS5_IJNS5_IJNSA_ILi0EEESC_EEENSA_ILi512EEEEEENS5_IJSW_iEEEEEEEEEEESL_S13_NS4_8TiledMMAINS4_8MMA_AtomIJNS4_17SM100_MMA_MXF4_SSISJ_SJ_fSK_Li128ELi256ELi16ELNS4_4UMMA5MajorE0ELS18_0ELNS17_7ScaleInE0ELS19_0EEEEEENSN_INS5_IJSC_SC_SC_EEENS5_IJSW_SW_SW_EEEEENS5_IJNS4_10UnderscoreES1F_S1F_EEEEENS5_IJNS4_13SM90_TMA_LOADES1I_EEENS5_IJNS4_14ComposedLayoutINS4_7SwizzleILi1ELi4ELi3EEENS4_18smem_ptr_flag_bitsILi4EEENSN_INS5_IJNSA_ILi8EEESH_EEENS5_IJSH_SC_EEEEEEENSN_INS5_IJNS5_IJNS5_IJSP_SC_EEESS_EEESC_NS5_IJSC_SC_EEEEEENS5_IJNS5_IJNS5_IJSS_SY_EEESX_EEESW_NS5_IJSB_SY_EEEEEEEEEEEvNS4_8identityENS5_IJNS4_23SM90_TMA_LOAD_MULTICASTES25_EEENS5_IJS1T_NSN_INS5_IJNS5_IJNS5_IJSP_NSA_ILi2EEEEEESS_EEESC_S1W_EEENS5_IJS1Z_SW_NS5_IJSB_NSA_ILi1024EEEEEEEEEEEEEEvS24_EENS_8epilogue10collective18CollectiveEpilogueINS2H_23Sm100TmaWarpSpecializedILi4ELi2ELi32ELb1ELb0EEEJNS5_IJSH_SG_SH_EEENS5_IJNSN_ISH_SC_EENSN_INS5_IJSO_S27_EEENS5_IJSC_SF_EEEEEEEENS_10bfloat16_tESM_S2S_SM_NS2H_6fusion15FusionCallbacksIS2L_NS2T_17LinearCombinationIS2S_fS2S_fLNS_15FloatRoundStyleE2EEES2M_S2R_JEEENS4_5SM1004TMEM4LOAD26SM100_TMEM_LOAD_32dp32b32xES1I_NS1K_INS1L_ILi2ELi4ELi3EEENS1N_ILi16EEENSN_INS5_IJS1P_SO_EEENS5_IJSO_SC_EEEEEEENS4_39AutoVectorizingCopyWithAssumedAlignmentILi128EEENS4_14SM90_TMA_STOREES38_S3A_S3A_EEEvvEEEEvNT_6ParamsE) ;  /* 0xfffffebc024c7950 */ /* 0x000fea0003c3ffff */
        .weak           $__internal_1_$__cuda_sm10x_tcgen05_guardrail_trap_phase_invalid_during_alloc
        .type           $__internal_1_$__cuda_sm10x_tcgen05_guardrail_trap_phase_invalid_during_alloc,@function
        .size           $__internal_1_$__cuda_sm10x_tcgen05_guardrail_trap_phase_invalid_during_alloc,($__internal_2_$__cuda_sm10x_tcgen05_guardrail_trap_unallocated_columns_being_dealloced - $__internal_1_$__cuda_sm10x_tcgen05_guardrail_trap_phase_invalid_during_alloc)
$__internal_1_$__cuda_sm10x_tcgen05_guardrail_trap_phase_invalid_during_alloc:
[----:B------:R-:W-:Y:S05]  /*142d0*/  BPT.TRAP 0x1 ;  /* 0x000000040000795c */ /* 0x000fea0000300000 */
[----:B------:R-:W-:-:S04]  /*142e0*/  MOV R3, 0x0 ;  /* 0x0000000000037802 */ /* 0x000fc80000000f00 */
[----:B------:R-:W-:Y:S05]  /*142f0*/  RET.REL.NODEC R2 `(_ZN7cutlass13device_kernelINS_4gemm6kernel13GemmUniversalIN4cute5tupleIJiiiiEEENS1_10collective13CollectiveMmaINS1_46MainloopSm100TmaUmmaWarpSpecializedBlockScaledILi14ELi2ELi1ENS5_IJNS4_1CILi4EEENSA_ILi1EEESC_EEEEENS5_IJNSA_ILi128EEENSA_ILi256EEENSA_ILi64EEEEEENS5_IJNS_12float_e2m1_tENS_13float_ue4m3_tEEEENS5_IJNS5_IJlSC_lEEENS4_6LayoutINS5_IJNS5_IJNS5_IJNSA_ILi32EEESB_EEEiEEENS5_IJNS5_IJNSA_ILi16EEESB_EEEiEEENS5_IJSC_iEEEEEENS5_IJST_NS5_IJNS5_IJNSA_ILi0EEESC_EEENSA_ILi512EEEEEENS5_IJSW_iEEEEEEEEEEESL_S13_NS4_8TiledMMAINS4_8MMA_AtomIJNS4_17SM100_MMA_MXF4_SSISJ_SJ_fSK_Li128ELi256ELi16ELNS4_4UMMA5MajorE0ELS18_0ELNS17_7ScaleInE0ELS19_0EEEEEENSN_INS5_IJSC_SC_SC_EEENS5_IJSW_SW_SW_EEEEENS5_IJNS4_10UnderscoreES1F_S1F_EEEEENS5_IJNS4_13SM90_TMA_LOADES1I_EEENS5_IJNS4_14ComposedLayoutINS4_7SwizzleILi1ELi4ELi3EEENS4_18smem_ptr_flag_bitsILi4EEENSN_INS5_IJNSA_ILi8EEESH_EEENS5_IJSH_SC_EEEEEEENSN_INS5_IJNS5_IJNS5_IJSP_SC_EEESS_EEESC_NS5_IJSC_SC_EEEEEENS5_IJNS5_IJNS5_IJSS_SY_EEESX_EEESW_NS5_IJSB_SY_EEEEEEEEEEEvNS4_8identityENS5_IJNS4_23SM90_TMA_LOAD_MULTICASTES25_EEENS5_IJS1T_NSN_INS5_IJNS5_IJNS5_IJSP_NSA_ILi2EEEEEESS_EEESC_S1W_EEENS5_IJS1Z_SW_NS5_IJSB_NSA_ILi1024EEEEEEEEEEEEEEvS24_EENS_8epilogue10collective18CollectiveEpilogueINS2H_23Sm100TmaWarpSpecializedILi4ELi2ELi32ELb1ELb0EEEJNS5_IJSH_SG_SH_EEENS5_IJNSN_ISH_SC_EENSN_INS5_IJSO_S27_EEENS5_IJSC_SF_EEEEEEEENS_10bfloat16_tESM_S2S_SM_NS2H_6fusion15FusionCallbacksIS2L_NS2T_17LinearCombinationIS2S_fS2S_fLNS_15FloatRoundStyleE2EEES2M_S2R_JEEENS4_5SM1004TMEM4LOAD26SM100_TMEM_LOAD_32dp32b32xES1I_NS1K_INS1L_ILi2ELi4ELi3EEENS1N_ILi16EEENSN_INS5_IJS1P_SO_EEENS5_IJSO_SC_EEEEEEENS4_39AutoVectorizingCopyWithAssumedAlignmentILi128EEENS4_14SM90_TMA_STOREES38_S3A_S3A_EEEvvEEEEvNT_6ParamsE) ;  /* 0xfffffebc02407950 */ /* 0x000fea0003c3ffff */
        .weak           $__internal_2_$__cuda_sm10x_tcgen05_guardrail_trap_unallocated_columns_being_dealloced
        .type           $__internal_2_$__cuda_sm10x_tcgen05_guardrail_trap_unallocated_columns_being_dealloced,@function
        .size           $__internal_2_$__cuda_sm10x_tcgen05_guardrail_trap_unallocated_columns_being_dealloced,(.L_x_269 - $__internal_2_$__cuda_sm10x_tcgen05_guardrail_trap_unallocated_columns_being_dealloced)
$__internal_2_$__cuda_sm10x_tcgen05_guardrail_trap_unallocated_columns_being_dealloced:
[----:B------:R-:W-:Y:S05]  /*14300*/  BPT.TRAP 0x1 ;  /* 0x000000040000795c */ /* 0x000fea0000300000 */
[----:B------:R-:W-:-:S04]  /*14310*/  HFMA2 R3, -RZ, RZ, 0, 0 ;  /* 0x00000000ff037431 */ /* 0x000fc800000001ff */
[----:B------:R-:W-:Y:S05]  /*14320*/  RET.REL.NODEC R2 `(_ZN7cutlass13device_kernelINS_4gemm6kernel13GemmUniversalIN4cute5tupleIJiiiiEEENS1_10collective13CollectiveMmaINS1_46MainloopSm100TmaUmmaWarpSpecializedBlockScaledILi14ELi2ELi1ENS5_IJNS4_1CILi4EEENSA_ILi1EEESC_EEEEENS5_IJNSA_ILi128EEENSA_ILi256EEENSA_ILi64EEEEEENS5_IJNS_12float_e2m1_tENS_13float_ue4m3_tEEEENS5_IJNS5_IJlSC_lEEENS4_6LayoutINS5_IJNS5_IJNS5_IJNSA_ILi32EEESB_EEEiEEENS5_IJNS5_IJNSA_ILi16EEESB_EEEiEEENS5_IJSC_iEEEEEENS5_IJST_NS5_IJNS5_IJNSA_ILi0EEESC_EEENSA_ILi512EEEEEENS5_IJSW_iEEEEEEEEEEESL_S13_NS4_8TiledMMAINS4_8MMA_AtomIJNS4_17SM100_MMA_MXF4_SSISJ_SJ_fSK_Li128ELi256ELi16ELNS4_4UMMA5MajorE0ELS18_0ELNS17_7ScaleInE0ELS19_0EEEEEENSN_INS5_IJSC_SC_SC_EEENS5_IJSW_SW_SW_EEEEENS5_IJNS4_10UnderscoreES1F_S1F_EEEEENS5_IJNS4_13SM90_TMA_LOADES1I_EEENS5_IJNS4_14ComposedLayoutINS4_7SwizzleILi1ELi4ELi3EEENS4_18smem_ptr_flag_bitsILi4EEENSN_INS5_IJNSA_ILi8EEESH_EEENS5_IJSH_SC_EEEEEEENSN_INS5_IJNS5_IJNS5_IJSP_SC_EEESS_EEESC_NS5_IJSC_SC_EEEEEENS5_IJNS5_IJNS5_IJSS_SY_EEESX_EEESW_NS5_IJSB_SY_EEEEEEEEEEEvNS4_8identityENS5_IJNS4_23SM90_TMA_LOAD_MULTICASTES25_EEENS5_IJS1T_NSN_INS5_IJNS5_IJNS5_IJSP_NSA_ILi2EEEEEESS_EEESC_S1W_EEENS5_IJS1Z_SW_NS5_IJSB_NSA_ILi1024EEEEEEEEEEEEEEvS24_EENS_8epilogue10collective18CollectiveEpilogueINS2H_23Sm100TmaWarpSpecializedILi4ELi2ELi32ELb1ELb0EEEJNS5_IJSH_SG_SH_EEENS5_IJNSN_ISH_SC_EENSN_INS5_IJSO_S27_EEENS5_IJSC_SF_EEEEEEEENS_10bfloat16_tESM_S2S_SM_NS2H_6fusion15FusionCallbacksIS2L_NS2T_17LinearCombinationIS2S_fS2S_fLNS_15FloatRoundStyleE2EEES2M_S2R_JEEENS4_5SM1004TMEM4LOAD26SM100_TMEM_LOAD_32dp32b32xES1I_NS1K_INS1L_ILi2ELi4ELi3EEENS1N_ILi16EEENSN_INS5_IJS1P_SO_EEENS5_IJSO_SC_EEEEEEENS4_39AutoVectorizingCopyWithAssumedAlignmentILi128EEENS4_14SM90_TMA_STOREES38_S3A_S3A_EEEvvEEEEvNT_6ParamsE) ;  /* 0xfffffebc02347950 */ /* 0x000fea0003c3ffff */
.L_x_268:
[----:B------:R-:W-:-:S00]  /*14330*/  BRA `(.L_x_268) ;  /* 0xfffffffc00fc7947 */ /* 0x000fc0000383ffff */
[----:B------:R-:W-:-:S00]  /*14340*/  NOP ;  /* 0x0000000000007918 */ /* 0x000fc00000000000 */
        /* <DEDUP_REMOVED lines=11> */
.L_x_269:


//--------------------- .nv.global.init           --------------------------
	.section	.nv.global.init,"aw",@progbits
.nv.global.init:
	.type		$str$29,@object
	.size		$str$29,($str$30 - $str$29)
$str$29:
        /*0000*/ 	.byte	0x28, 0x61, 0x64, 0x64, 0x72, 0x65, 0x73, 0x73, 0x20, 0x26, 0x20, 0x6d, 0x61, 0x73, 0x6b, 0x29
        /*0010*/ 	.byte	0x20, 0x3d, 0x3d, 0x20, 0x30, 0x00
	.type		$str$30,@object
	.size		$str$30,($str$26 - $str$30)
$str$30:
        /*0016*/ 	.byte	0x2f, 0x74, 0x6d, 0x70, 0x2f, 0x63, 0x75, 0x74, 0x6c, 0x61, 0x73, 0x73, 0x5f, 0x73, 0x77, 0x65
        /*0026*/ 	.byte	0x65, 0x70, 0x5f, 0x73, 0x72, 0x63, 0x2f, 0x69, 0x6e, 0x63, 0x6c, 0x75, 0x64, 0x65, 0x2f, 0x63
        /*0036*/ 	.byte	0x75, 0x74, 0x65, 0x2f, 0x70, 0x6f, 0x69, 0x6e, 0x74, 0x65, 0x72, 0x5f, 0x66, 0x6c, 0x61, 0x67
        /*0046*/ 	.byte	0x67, 0x65, 0x64, 0x2e, 0x68, 0x70, 0x70, 0x00
	.type		$str$26,@object
	.size		$str$26,($str$25 - $str$26)
$str$26:
        /*004e*/ 	.byte	0x2f, 0x74, 0x6d, 0x70, 0x2f, 0x63, 0x75, 0x74, 0x6c, 0x61, 0x73, 0x73, 0x5f, 0x73, 0x77, 0x65
        /*005e*/ 	.byte	0x65, 0x70, 0x5f, 0x73, 0x72, 0x63, 0x2f, 0x69, 0x6e, 0x63, 0x6c, 0x75, 0x64, 0x65, 0x2f, 0x63
        /*006e*/ 	.byte	0x75, 0x74, 0x65, 0x2f, 0x61, 0x74, 0x6f, 0x6d, 0x2f, 0x63, 0x6f, 0x70, 0x79, 0x5f, 0x74, 0x72
        /*007e*/ 	.byte	0x61, 0x69, 0x74, 0x73, 0x5f, 0x73, 0x6d, 0x31, 0x30, 0x30, 0x2e, 0x68, 0x70, 0x70, 0x00
	.type		$str$25,@object
	.size		$str$25,(__unnamed_1 - $str$25)
$str$25:
        /*008d*/ 	.byte	0x28, 0x28, 0x75, 0x69, 0x6e, 0x74, 0x33, 0x32, 0x5f, 0x74, 0x28, 0x74, 0x68, 0x72, 0x65, 0x61
        /*009d*/ 	.byte	0x64, 0x49, 0x64, 0x78, 0x2e, 0x78, 0x29, 0x20, 0x2f, 0x20, 0x33, 0x32, 0x29, 0x20, 0x25, 0x20
        /*00ad*/ 	.byte	0x34, 0x29, 0x20, 0x3d, 0x3d, 0x20, 0x28, 0x28, 0x28, 0x74, 0x6d, 0x65, 0x6d, 0x5f, 0x61, 0x64
        /*00bd*/ 	.byte	0x64, 0x72, 0x20, 0x3e, 0x3e, 0x20, 0x31, 0x36, 0x29, 0x20, 0x2f, 0x20, 0x33, 0x32, 0x29, 0x20
        /*00cd*/ 	.byte	0x25, 0x20, 0x34, 0x29, 0x00
	.type		__unnamed_1,@object
	.size		__unnamed_1,(__unnamed_2 - __unnamed_1)
__unnamed_1:
        /*00d2*/ 	.byte	0x61, 0x75, 0x74, 0x6f, 0x20, 0x63, 0x75, 0x74, 0x65, 0x3a, 0x3a, 0x61, 0x73, 0x5f, 0x70, 0x6f
        /* <DEDUP_REMOVED lines=24> */
        /*0262*/ 	.byte	0x43, 0x3c, 0x34, 0x30, 0x39, 0x36, 0x3e, 0x3e, 0x3e, 0x3e, 0x5d, 0x00
	.type		__unnamed_2,@object
	.size		__unnamed_2,(.L_2 - __unnamed_2)
__unnamed_2:
        /* <DEDUP_REMOVED lines=42> */
        /*050e*/ 	.byte	0x3e, 0x3e, 0x5d, 0x00
.L_2:


//--------------------- .nv.shared._ZN7cutlass13device_kernelINS_4gemm6kernel13GemmUniversalIN4cute5tupleIJiiiiEEENS1_10collective13CollectiveMmaINS1_46MainloopSm100TmaUmmaWarpSpecializedBlockScaledILi14ELi2ELi1ENS5_IJNS4_1CILi4EEENSA_ILi1EEESC_EEEEENS5_IJNSA_ILi128EEENSA_ILi256EEENSA_ILi64EEEEEENS5_IJNS_12float_e2m1_tENS_13float_ue4m3_tEEEENS5_IJNS5_IJlSC_lEEENS4_6LayoutINS5_IJNS5_IJNS5_IJNSA_ILi32EEESB_EEEiEEENS5_IJNS5_IJNSA_ILi16EEESB_EEEiEEENS5_IJSC_iEEEEEENS5_IJST_NS5_IJNS5_IJNSA_ILi0EEESC_EEENSA_ILi512EEEEEENS5_IJSW_iEEEEEEEEEEESL_S13_NS4_8TiledMMAINS4_8MMA_AtomIJNS4_17SM100_MMA_MXF4_SSISJ_SJ_fSK_Li128ELi256ELi16ELNS4_4UMMA5MajorE0ELS18_0ELNS17_7ScaleInE0ELS19_0EEEEEENSN_INS5_IJSC_SC_SC_EEENS5_IJSW_SW_SW_EEEEENS5_IJNS4_10UnderscoreES1F_S1F_EEEEENS5_IJNS4_13SM90_TMA_LOADES1I_EEENS5_IJNS4_14ComposedLayoutINS4_7SwizzleILi1ELi4ELi3EEENS4_18smem_ptr_flag_bitsILi4EEENSN_INS5_IJNSA_ILi8EEESH_EEENS5_IJSH_SC_EEEEEEENSN_INS5_IJNS5_IJNS5_IJSP_SC_EEESS_EEESC_NS5_IJSC_SC_EEEEEENS5_IJNS5_IJNS5_IJSS_SY_EEESX_EEESW_NS5_IJSB_SY_EEEEEEEEEEEvNS4_8identityENS5_IJNS4_23SM90_TMA_LOAD_MULTICASTES25_EEENS5_IJS1T_NSN_INS5_IJNS5_IJNS5_IJSP_NSA_ILi2EEEEEESS_EEESC_S1W_EEENS5_IJS1Z_SW_NS5_IJSB_NSA_ILi1024EEEEEEEEEEEEEEvS24_EENS_8epilogue10collective18CollectiveEpilogueINS2H_23Sm100TmaWarpSpecializedILi4ELi2ELi32ELb1ELb0EEEJNS5_IJSH_SG_SH_EEENS5_IJNSN_ISH_SC_EENSN_INS5_IJSO_S27_EEENS5_IJSC_SF_EEEEEEEENS_10bfloat16_tESM_S2S_SM_NS2H_6fusion15FusionCallbacksIS2L_NS2T_17LinearCombinationIS2S_fS2S_fLNS_15FloatRoundStyleE2EEES2M_S2R_JEEENS4_5SM1004TMEM4LOAD26SM100_TMEM_LOAD_32dp32b32xES1I_NS1K_INS1L_ILi2ELi4ELi3EEENS1N_ILi16EEENSN_INS5_IJS1P_SO_EEENS5_IJSO_SC_EEEEEEENS4_39AutoVectorizingCopyWithAssumedAlignmentILi128EEENS4_14SM90_TMA_STOREES38_S3A_S3A_EEEvvEEEEvNT_6ParamsE --------------------------
	.section	.nv.shared._ZN7cutlass13device_kernelINS_4gemm6kernel13GemmUniversalIN4cute5tupleIJiiiiEEENS1_10collective13CollectiveMmaINS1_46MainloopSm100TmaUmmaWarpSpecializedBlockScaledILi14ELi2ELi1ENS5_IJNS4_1CILi4EEENSA_ILi1EEESC_EEEEENS5_IJNSA_ILi128EEENSA_ILi256EEENSA_ILi64EEEEEENS5_IJNS_12float_e2m1_tENS_13float_ue4m3_tEEEENS5_IJNS5_IJlSC_lEEENS4_6LayoutINS5_IJNS5_IJNS5_IJNSA_ILi32EEESB_EEEiEEENS5_IJNS5_IJNSA_ILi16EEESB_EEEiEEENS5_IJSC_iEEEEEENS5_IJST_NS5_IJNS5_IJNSA_ILi0EEESC_EEENSA_ILi512EEEEEENS5_IJSW_iEEEEEEEEEEESL_S13_NS4_8TiledMMAINS4_8MMA_AtomIJNS4_17SM100_MMA_MXF4_SSISJ_SJ_fSK_Li128ELi256ELi16ELNS4_4UMMA5MajorE0ELS18_0ELNS17_7ScaleInE0ELS19_0EEEEEENSN_INS5_IJSC_SC_SC_EEENS5_IJSW_SW_SW_EEEEENS5_IJNS4_10UnderscoreES1F_S1F_EEEEENS5_IJNS4_13SM90_TMA_LOADES1I_EEENS5_IJNS4_14ComposedLayoutINS4_7SwizzleILi1ELi4ELi3EEENS4_18smem_ptr_flag_bitsILi4EEENSN_INS5_IJNSA_ILi8EEESH_EEENS5_IJSH_SC_EEEEEEENSN_INS5_IJNS5_IJNS5_IJSP_SC_EEESS_EEESC_NS5_IJSC_SC_EEEEEENS5_IJNS5_IJNS5_IJSS_SY_EEESX_EEESW_NS5_IJSB_SY_EEEEEEEEEEEvNS4_8identityENS5_IJNS4_23SM90_TMA_LOAD_MULTICASTES25_EEENS5_IJS1T_NSN_INS5_IJNS5_IJNS5_IJSP_NSA_ILi2EEEEEESS_EEESC_S1W_EEENS5_IJS1Z_SW_NS5_IJSB_NSA_ILi1024EEEEEEEEEEEEEEvS24_EENS_8epilogue10collective18CollectiveEpilogueINS2H_23Sm100TmaWarpSpecializedILi4ELi2ELi32ELb1ELb0EEEJNS5_IJSH_SG_SH_EEENS5_IJNSN_ISH_SC_EENSN_INS5_IJSO_S27_EEENS5_IJSC_SF_EEEEEEEENS_10bfloat16_tESM_S2S_SM_NS2H_6fusion15FusionCallbacksIS2L_NS2T_17LinearCombinationIS2S_fS2S_fLNS_15FloatRoundStyleE2EEES2M_S2R_JEEENS4_5SM1004TMEM4LOAD26SM100_TMEM_LOAD_32dp32b32xES1I_NS1K_INS1L_ILi2ELi4ELi3EEENS1N_ILi16EEENSN_INS5_IJS1P_SO_EEENS5_IJSO_SC_EEEEEEENS4_39AutoVectorizingCopyWithAssumedAlignmentILi128EEENS4_14SM90_TMA_STOREES38_S3A_S3A_EEEvvEEEEvNT_6ParamsE,"aw",@nobits
	.sectionflags	@""
	.align	16
	.zero		1024


//--------------------- .nv.shared.reserved.0     --------------------------
	.section	.nv.shared.reserved.0,"aw",@nobits
	.weak		__nv_reservedSMEM_offset_0_alias
	.size		__nv_reservedSMEM_offset_0_alias, 0, 64
	.other		__nv_reservedSMEM_offset_0_alias,@"STO_CUDA_RESERVED_SHARED STV_DEFAULT"
__nv_reservedSMEM_offset_0_alias:
	.zero		0
.nv.shared.reserved.0:
	.zero		64
	.weak		__nv_reservedSMEM_tcgen05_partition
	.type		__nv_reservedSMEM_tcgen05_partition,@object
	.size		__nv_reservedSMEM_tcgen05_partition,(.L_0 - __nv_reservedSMEM_tcgen05_partition)
__nv_reservedSMEM_tcgen05_partition:
	.zero		32
.L_0:


//--------------------- .nv.global                --------------------------
	.section	.nv.global,"aw",@nobits
.nv.global:
	.type		_ZN40_INTERNAL_fbaea358_4_k_cu_f665f141_202874cute1_E,@object
	.size		_ZN40_INTERNAL_fbaea358_4_k_cu_f665f141_202874cute1_E,(_ZN40_INTERNAL_fbaea358_4_k_cu_f665f141_202874cuda3std3__45__cpo6cbeginE - _ZN40_INTERNAL_fbaea358_4_k_cu_f665f141_202874cute1_E)
_ZN40_INTERNAL_fbaea358_4_k_cu_f665f141_202874cute1_E:
	.zero		1
	.type		_ZN40_INTERNAL_fbaea358_4_k_cu_f665f141_202874cuda3std3__45__cpo6cbeginE,@object
	.size		_ZN40_INTERNAL_fbaea358_4_k_cu_f665f141_202874cuda3std3__45__cpo6cbeginE,(_ZN40_INTERNAL_fbaea358_4_k_cu_f665f141_202874cuda3std3__48in_placeE - _ZN40_INTERNAL_fbaea358_4_k_cu_f665f141_202874cuda3std3__45__cpo6cbeginE)
_ZN40_INTERNAL_fbaea358_4_k_cu_f665f141_202874cuda3std3__45__cpo6cbeginE:
	.zero		1
	.type		_ZN40_INTERNAL_fbaea358_4_k_cu_f665f141_202874cuda3std3__48in_placeE,@object
	.size		_ZN40_INTERNAL_fbaea358_4_k_cu_f665f141_202874cuda3std3__48in_placeE,(_ZN40_INTERNAL_fbaea358_4_k_cu_f665f141_202874cuda3std6ranges3__45__cpo9iter_moveE - _ZN40_INTERNAL_fbaea358_4_k_cu_f665f141_202874cuda3std3__48in_placeE)
_ZN40_INTERNAL_fbaea358_4_k_cu_f665f141_202874cuda3std3__48in_placeE:
	.zero		1
	.type		_ZN40_INTERNAL_fbaea358_4_k_cu_f665f141_202874cuda3std6ranges3__45__cpo9iter_moveE,@object
	.size		_ZN40_INTERNAL_fbaea358_4_k_cu_f665f141_202874cuda3std6ranges3__45__cpo9iter_moveE,(_ZN40_INTERNAL_fbaea358_4_k_cu_f665f141_202874cuda3std3__45__cpo5beginE - _ZN40_INTERNAL_fbaea358_4_k_cu_f665f141_202874cuda3std6ranges3__45__cpo9iter_moveE)
_ZN40_INTERNAL_fbaea358_4_k_cu_f665f141_202874cuda3std6ranges3__45__cpo9iter_moveE:
	.zero		1
	.type		_ZN40_INTERNAL_fbaea358_4_k_cu_f665f141_202874cuda3std3__45__cpo5beginE,@object
	.size		_ZN40_INTERNAL_fbaea358_4_k_cu_f665f141_202874cuda3std3__45__cpo5beginE,(_ZN40_INTERNAL_fbaea358_4_k_cu_f665f141_202874cuda3std3__442_GLOBAL__N__fbaea358_4_k_cu_f665f141_202876ignoreE - _ZN40_INTERNAL_fbaea358_4_k_cu_f665f141_202874cuda3std3__45__cpo5beginE)
_ZN40_INTERNAL_fbaea358_4_k_cu_f665f141_202874cuda3std3__45__cpo5beginE:
	.zero		1
	.type		_ZN40_INTERNAL_fbaea358_4_k_cu_f665f141_202874cuda3std3__442_GLOBAL__N__fbaea358_4_k_cu_f665f141_202876ignoreE,@object
	.size		_ZN40_INTERNAL_fbaea358_4_k_cu_f665f141_202874cuda3std3__442_GLOBAL__N__fbaea358_4_k_cu_f665f141_202876ignoreE,(_ZN40_INTERNAL_fbaea358_4_k_cu_f665f141_202874cute7productE - _ZN40_INTERNAL_fbaea358_4_k_cu_f665f141_202874cuda3std3__442_GLOBAL__N__fbaea358_4_k_cu_f665f141_202876ignoreE)
_ZN40_INTERNAL_fbaea358_4_k_cu_f665f141_202874cuda3std3__442_GLOBAL__N__fbaea358_4_k_cu_f665f141_202876ignoreE:
	.zero		1
	.type		_ZN40_INTERNAL_fbaea358_4_k_cu_f665f141_202874cute7productE,@object
	.size		_ZN40_INTERNAL_fbaea358_4_k_cu_f665f141_202874cute7productE,(_ZN40_INTERNAL_fbaea358_4_k_cu_f665f141_202874cuda3std3__45__cpo3endE - _ZN40_INTERNAL_fbaea358_4_k_cu_f665f141_202874cute7productE)
_ZN40_INTERNAL_fbaea358_4_k_cu_f665f141_202874cute7productE:
	.zero		1
	.type		_ZN40_INTERNAL_fbaea358_4_k_cu_f665f141_202874cuda3std3__45__cpo3endE,@object
	.size		_ZN40_INTERNAL_fbaea358_4_k_cu_f665f141_202874cuda3std3__45__cpo3endE,(_ZN40_INTERNAL_fbaea358_4_k_cu_f665f141_202874cuda3std3__419piecewise_constructE - _ZN40_INTERNAL_fbaea358_4_k_cu_f665f141_202874cuda3std3__45__cpo3endE)
_ZN40_INTERNAL_fbaea358_4_k_cu_f665f141_202874cuda3std3__45__cpo3endE:
	.zero		1
	.type		_ZN40_INTERNAL_fbaea358_4_k_cu_f665f141_202874cuda3std3__419piecewise_constructE,@object
	.size		_ZN40_INTERNAL_fbaea358_4_k_cu_f665f141_202874cuda3std3__419piecewise_constructE,(_ZN40_INTERNAL_fbaea358_4_k_cu_f665f141_202874cuda3std3__45__cpo4cendE - _ZN40_INTERNAL_fbaea358_4_k_cu_f665f141_202874cuda3std3__419piecewise_constructE)
_ZN40_INTERNAL_fbaea358_4_k_cu_f665f141_202874cuda3std3__419piecewise_constructE:
	.zero		1
	.type		_ZN40_INTERNAL_fbaea358_4_k_cu_f665f141_202874cuda3std3__45__cpo4cendE,@object
	.size		_ZN40_INTERNAL_fbaea358_4_k_cu_f665f141_202874cuda3std3__45__cpo4cendE,(_ZN40_INTERNAL_fbaea358_4_k_cu_f665f141_202874cuda3std6ranges3__45__cpo4swapE - _ZN40_INTERNAL_fbaea358_4_k_cu_f665f141_202874cuda3std3__45__cpo4cendE)
_ZN40_INTERNAL_fbaea358_4_k_cu_f665f141_202874cuda3std3__45__cpo4cendE:
	.zero		1
	.type		_ZN40_INTERNAL_fbaea358_4_k_cu_f665f141_202874cuda3std6ranges3__45__cpo4swapE,@object
	.size		_ZN40_INTERNAL_fbaea358_4_k_cu_f665f141_202874cuda3std6ranges3__45__cpo4swapE,(.L_10 - _ZN40_INTERNAL_fbaea358_4_k_cu_f665f141_202874cuda3std6ranges3__45__cpo4swapE)
_ZN40_INTERNAL_fbaea358_4_k_cu_f665f141_202874cuda3std6ranges3__45__cpo4swapE:
	.zero		1
.L_10:


//--------------------- .nv.constant0._ZN7cutlass13device_kernelINS_4gemm6kernel13GemmUniversalIN4cute5tupleIJiiiiEEENS1_10collective13CollectiveMmaINS1_46MainloopSm100TmaUmmaWarpSpecializedBlockScaledILi14ELi2ELi1ENS5_IJNS4_1CILi4EEENSA_ILi1EEESC_EEEEENS5_IJNSA_ILi128EEENSA_ILi256EEENSA_ILi64EEEEEENS5_IJNS_12float_e2m1_tENS_13float_ue4m3_tEEEENS5_IJNS5_IJlSC_lEEENS4_6LayoutINS5_IJNS5_IJNS5_IJNSA_ILi32EEESB_EEEiEEENS5_IJNS5_IJNSA_ILi16EEESB_EEEiEEENS5_IJSC_iEEEEEENS5_IJST_NS5_IJNS5_IJNSA_ILi0EEESC_EEENSA_ILi512EEEEEENS5_IJSW_iEEEEEEEEEEESL_S13_NS4_8TiledMMAINS4_8MMA_AtomIJNS4_17SM100_MMA_MXF4_SSISJ_SJ_fSK_Li128ELi256ELi16ELNS4_4UMMA5MajorE0ELS18_0ELNS17_7ScaleInE0ELS19_0EEEEEENSN_INS5_IJSC_SC_SC_EEENS5_IJSW_SW_SW_EEEEENS5_IJNS4_10UnderscoreES1F_S1F_EEEEENS5_IJNS4_13SM90_TMA_LOADES1I_EEENS5_IJNS4_14ComposedLayoutINS4_7SwizzleILi1ELi4ELi3EEENS4_18smem_ptr_flag_bitsILi4EEENSN_INS5_IJNSA_ILi8EEESH_EEENS5_IJSH_SC_EEEEEEENSN_INS5_IJNS5_IJNS5_IJSP_SC_EEESS_EEESC_NS5_IJSC_SC_EEEEEENS5_IJNS5_IJNS5_IJSS_SY_EEESX_EEESW_NS5_IJSB_SY_EEEEEEEEEEEvNS4_8identityENS5_IJNS4_23SM90_TMA_LOAD_MULTICASTES25_EEENS5_IJS1T_NSN_INS5_IJNS5_IJNS5_IJSP_NSA_ILi2EEEEEESS_EEESC_S1W_EEENS5_IJS1Z_SW_NS5_IJSB_NSA_ILi1024EEEEEEEEEEEEEEvS24_EENS_8epilogue10collective18CollectiveEpilogueINS2H_23Sm100TmaWarpSpecializedILi4ELi2ELi32ELb1ELb0EEEJNS5_IJSH_SG_SH_EEENS5_IJNSN_ISH_SC_EENSN_INS5_IJSO_S27_EEENS5_IJSC_SF_EEEEEEEENS_10bfloat16_tESM_S2S_SM_NS2H_6fusion15FusionCallbacksIS2L_NS2T_17LinearCombinationIS2S_fS2S_fLNS_15FloatRoundStyleE2EEES2M_S2R_JEEENS4_5SM1004TMEM4LOAD26SM100_TMEM_LOAD_32dp32b32xES1I_NS1K_INS1L_ILi2ELi4ELi3EEENS1N_ILi16EEENSN_INS5_IJS1P_SO_EEENS5_IJSO_SC_EEEEEEENS4_39AutoVectorizingCopyWithAssumedAlignmentILi128EEENS4_14SM90_TMA_STOREES38_S3A_S3A_EEEvvEEEEvNT_6ParamsE --------------------------
	.section	.nv.constant0._ZN7cutlass13device_kernelINS_4gemm6kernel13GemmUniversalIN4cute5tupleIJiiiiEEENS1_10collective13CollectiveMmaINS1_46MainloopSm100TmaUmmaWarpSpecializedBlockScaledILi14ELi2ELi1ENS5_IJNS4_1CILi4EEENSA_ILi1EEESC_EEEEENS5_IJNSA_ILi128EEENSA_ILi256EEENSA_ILi64EEEEEENS5_IJNS_12float_e2m1_tENS_13float_ue4m3_tEEEENS5_IJNS5_IJlSC_lEEENS4_6LayoutINS5_IJNS5_IJNS5_IJNSA_ILi32EEESB_EEEiEEENS5_IJNS5_IJNSA_ILi16EEESB_EEEiEEENS5_IJSC_iEEEEEENS5_IJST_NS5_IJNS5_IJNSA_ILi0EEESC_EEENSA_ILi512EEEEEENS5_IJSW_iEEEEEEEEEEESL_S13_NS4_8TiledMMAINS4_8MMA_AtomIJNS4_17SM100_MMA_MXF4_SSISJ_SJ_fSK_Li128ELi256ELi16ELNS4_4UMMA5MajorE0ELS18_0ELNS17_7ScaleInE0ELS19_0EEEEEENSN_INS5_IJSC_SC_SC_EEENS5_IJSW_SW_SW_EEEEENS5_IJNS4_10UnderscoreES1F_S1F_EEEEENS5_IJNS4_13SM90_TMA_LOADES1I_EEENS5_IJNS4_14ComposedLayoutINS4_7SwizzleILi1ELi4ELi3EEENS4_18smem_ptr_flag_bitsILi4EEENSN_INS5_IJNSA_ILi8EEESH_EEENS5_IJSH_SC_EEEEEEENSN_INS5_IJNS5_IJNS5_IJSP_SC_EEESS_EEESC_NS5_IJSC_SC_EEEEEENS5_IJNS5_IJNS5_IJSS_SY_EEESX_EEESW_NS5_IJSB_SY_EEEEEEEEEEEvNS4_8identityENS5_IJNS4_23SM90_TMA_LOAD_MULTICASTES25_EEENS5_IJS1T_NSN_INS5_IJNS5_IJNS5_IJSP_NSA_ILi2EEEEEESS_EEESC_S1W_EEENS5_IJS1Z_SW_NS5_IJSB_NSA_ILi1024EEEEEEEEEEEEEEvS24_EENS_8epilogue10collective18CollectiveEpilogueINS2H_23Sm100TmaWarpSpecializedILi4ELi2ELi32ELb1ELb0EEEJNS5_IJSH_SG_SH_EEENS5_IJNSN_ISH_SC_EENSN_INS5_IJSO_S27_EEENS5_IJSC_SF_EEEEEEEENS_10bfloat16_tESM_S2S_SM_NS2H_6fusion15FusionCallbacksIS2L_NS2T_17LinearCombinationIS2S_fS2S_fLNS_15FloatRoundStyleE2EEES2M_S2R_JEEENS4_5SM1004TMEM4LOAD26SM100_TMEM_LOAD_32dp32b32xES1I_NS1K_INS1L_ILi2ELi4ELi3EEENS1N_ILi16EEENSN_INS5_IJS1P_SO_EEENS5_IJSO_SC_EEEEEEENS4_39AutoVectorizingCopyWithAssumedAlignmentILi128EEENS4_14SM90_TMA_STOREES38_S3A_S3A_EEEvvEEEEvNT_6ParamsE,"a",@progbits
	.sectionflags	@""
	.align	4
.nv.constant0._ZN7cutlass13device_kernelINS_4gemm6kernel13GemmUniversalIN4cute5tupleIJiiiiEEENS1_10collective13CollectiveMmaINS1_46MainloopSm100TmaUmmaWarpSpecializedBlockScaledILi14ELi2ELi1ENS5_IJNS4_1CILi4EEENSA_ILi1EEESC_EEEEENS5_IJNSA_ILi128EEENSA_ILi256EEENSA_ILi64EEEEEENS5_IJNS_12float_e2m1_tENS_13float_ue4m3_tEEEENS5_IJNS5_IJlSC_lEEENS4_6LayoutINS5_IJNS5_IJNS5_IJNSA_ILi32EEESB_EEEiEEENS5_IJNS5_IJNSA_ILi16EEESB_EEEiEEENS5_IJSC_iEEEEEENS5_IJST_NS5_IJNS5_IJNSA_ILi0EEESC_EEENSA_ILi512EEEEEENS5_IJSW_iEEEEEEEEEEESL_S13_NS4_8TiledMMAINS4_8MMA_AtomIJNS4_17SM100_MMA_MXF4_SSISJ_SJ_fSK_Li128ELi256ELi16ELNS4_4UMMA5MajorE0ELS18_0ELNS17_7ScaleInE0ELS19_0EEEEEENSN_INS5_IJSC_SC_SC_EEENS5_IJSW_SW_SW_EEEEENS5_IJNS4_10UnderscoreES1F_S1F_EEEEENS5_IJNS4_13SM90_TMA_LOADES1I_EEENS5_IJNS4_14ComposedLayoutINS4_7SwizzleILi1ELi4ELi3EEENS4_18smem_ptr_flag_bitsILi4EEENSN_INS5_IJNSA_ILi8EEESH_EEENS5_IJSH_SC_EEEEEEENSN_INS5_IJNS5_IJNS5_IJSP_SC_EEESS_EEESC_NS5_IJSC_SC_EEEEEENS5_IJNS5_IJNS5_IJSS_SY_EEESX_EEESW_NS5_IJSB_SY_EEEEEEEEEEEvNS4_8identityENS5_IJNS4_23SM90_TMA_LOAD_MULTICASTES25_EEENS5_IJS1T_NSN_INS5_IJNS5_IJNS5_IJSP_NSA_ILi2EEEEEESS_EEESC_S1W_EEENS5_IJS1Z_SW_NS5_IJSB_NSA_ILi1024EEEEEEEEEEEEEEvS24_EENS_8epilogue10collective18CollectiveEpilogueINS2H_23Sm100TmaWarpSpecializedILi4ELi2ELi32ELb1ELb0EEEJNS5_IJSH_SG_SH_EEENS5_IJNSN_ISH_SC_EENSN_INS5_IJSO_S27_EEENS5_IJSC_SF_EEEEEEEENS_10bfloat16_tESM_S2S_SM_NS2H_6fusion15FusionCallbacksIS2L_NS2T_17LinearCombinationIS2S_fS2S_fLNS_15FloatRoundStyleE2EEES2M_S2R_JEEENS4_5SM1004TMEM4LOAD26SM100_TMEM_LOAD_32dp32b32xES1I_NS1K_INS1L_ILi2ELi4ELi3EEENS1N_ILi16EEENSN_INS5_IJS1P_SO_EEENS5_IJSO_SC_EEEEEEENS4_39AutoVectorizingCopyWithAssumedAlignmentILi128EEENS4_14SM90_TMA_STOREES38_S3A_S3A_EEEvvEEEEvNT_6ParamsE:
	.zero		3968


//--------------------- SYMBOLS --------------------------

	.type		.nv.reservedSmem.offset0,@object
	.size		.nv.reservedSmem.offset0,0x4
	.type		.nv.reservedSmem.cap,@object
	.size		.nv.reservedSmem.cap,0x4
	.type		__assertfail,@function
